	.target	sm_100a

	.elftype	@"ET_EXEC"


//--------------------- .note.nv.tkinfo           --------------------------
	.section	.note.nv.tkinfo,"",@"SHT_NOTE"
	.sectionflags	@"SHF_NOTE_NV_TKINFO"
	.tkinfo
        /*0018*/ 	.word	0x00000002
        /*0030*/ 	.string	""
        /*0030*/ 	.string	"ptxas"
        /*0030*/ 	.string	"Cuda compilation tools, release 13.0, V13.0.88"
        /*0030*/ 	.string	"Build cuda_13.0.r13.0/compiler.36424714_0"
        /*0030*/ 	.string	"-arch sm_100a -m 64 "



//--------------------- .note.nv.cuinfo           --------------------------
	.section	.note.nv.cuinfo,"",@"SHT_NOTE"
	.sectionflags	@"SHF_NOTE_NV_CUINFO"
        /*0018*/ 	.short	0x0002
        /*001a*/ 	.short	0x0064
        /*001c*/ 	.short	0x0082
	.zero		2


//--------------------- .nv.info                  --------------------------
	.section	.nv.info,"",@"SHT_CUDA_INFO"
	.align	4


	//----- nvinfo : EIATTR_REGCOUNT
	.align		4
        /*0000*/ 	.byte	0x04, 0x2f
        /*0002*/ 	.short	(.L_19 - .L_18)
	.align		4
.L_18:
        /*0004*/ 	.word	index@(_ZN7cutlass13device_kernelINS_4gemm6kernel13GemmUniversalINS1_17GroupProblemShapeIN4cute5tupleIJiiiEEEEENS1_10collective13CollectiveMmaINS1_40MainloopSm100ArrayTmaUmmaWarpSpecializedILi12ELi8ELi4ENS6_IJNS5_1CILi2EEENSC_ILi1EEESE_EEEEENS6_IJNSC_ILi128EEESH_NSC_ILi64EEEEEENS_10bfloat16_tEPNS6_IJlSE_NSC_ILi0EEEEEESK_SN_NS5_8TiledMMAINS5_8MMA_AtomIJNS5_26SM100_MMA_F16BF16_2x1SM_SSISK_SK_fLi128ELi128ELNS5_4UMMA5MajorE0ELSS_0ELNSR_7ScaleInE0ELST_0EEEEEENS5_6LayoutINS6_IJSE_SE_SE_EEENS6_IJSL_SL_SL_EEEEENS6_IJNS5_10UnderscoreES10_S10_EEEEENS5_18SM100_TMA_2SM_LOADENS5_14ComposedLayoutINS5_7SwizzleILi3ELi4ELi3EEENS5_18smem_ptr_flag_bitsILi16EEENSW_INS6_IJNSC_ILi8EEESI_EEENS6_IJSI_SE_EEEEEEEvNS5_8identityES13_S1D_vS1E_EENS_8epilogue10collective18CollectiveEpilogueINS1G_31Sm100PtrArrayTmaWarpSpecializedILi4ELi2ELi16ELb1ELb0EEEJNS6_IJSI_SH_SI_EEENS6_IJNSW_ISI_SE_EENSW_INS6_IJNSC_ILi16EEESD_EEENS6_IJSE_SI_EEEEEEEENS_6half_tEPNS6_IJSE_lSL_EEES1S_S1U_NS1G_6fusion15FusionCallbacksIS1K_NS1V_17LinearCombinationIS1S_fS1S_fLNS_15FloatRoundStyleE2EEES1L_S1R_JEEENS5_5SM1004TMEM4LOAD26SM100_TMEM_LOAD_16dp256b2xENS5_13SM90_TMA_LOADENS14_IS16_S18_NSW_INS6_IJSI_S19_EEES1P_EEEENS5_17SM75_U16x8_LDSM_TENS5_14SM90_TMA_STOREES28_NS5_17SM90_U16x8_STSM_TENS5_39AutoVectorizingCopyWithAssumedAlignmentILi128EEEEEEvvEEEEvNT_6ParamsE)
        /*0008*/ 	.word	0x000000a8


	//----- nvinfo : EIATTR_FRAME_SIZE
	.align		4
.L_19:
        /*000c*/ 	.byte	0x04, 0x11
        /*000e*/ 	.short	(.L_21 - .L_20)
	.align		4
.L_20:
        /*0010*/ 	.word	index@($__internal_3_$__cuda_sm20_div_u64)
        /*0014*/ 	.word	0x00000000


	//----- nvinfo : EIATTR_FRAME_SIZE
	.align		4
.L_21:
        /*0018*/ 	.byte	0x04, 0x11
        /*001a*/ 	.short	(.L_23 - .L_22)
	.align		4
.L_22:
        /*001c*/ 	.word	index@($__internal_2_$__cuda_sm10x_tcgen05_guardrail_trap_unallocated_columns_being_dealloced)
        /*0020*/ 	.word	0x00000000


	//----- nvinfo : EIATTR_FRAME_SIZE
	.align		4
.L_23:
        /*0024*/ 	.byte	0x04, 0x11
        /*0026*/ 	.short	(.L_25 - .L_24)
	.align		4
.L_24:
        /*0028*/ 	.word	index@($__internal_1_$__cuda_sm10x_tcgen05_guardrail_trap_phase_invalid_during_alloc)
        /*002c*/ 	.word	0x00000000


	//----- nvinfo : EIATTR_FRAME_SIZE
	.align		4
.L_25:
        /*0030*/ 	.byte	0x04, 0x11
        /*0032*/ 	.short	(.L_27 - .L_26)
	.align		4
.L_26:
        /*0034*/ 	.word	index@($__internal_0_$__cuda_sm10x_tcgen05_guardrail_trap_col_being_dealloced_not_returned_by_alloc)
        /*0038*/ 	.word	0x00000000


	//----- nvinfo : EIATTR_FRAME_SIZE
	.align		4
.L_27:
        /*003c*/ 	.byte	0x04, 0x11
        /*003e*/ 	.short	(.L_29 - .L_28)
	.align		4
.L_28:
        /*0040*/ 	.word	index@(_ZN7cutlass13device_kernelINS_4gemm6kernel13GemmUniversalINS1_17GroupProblemShapeIN4cute5tupleIJiiiEEEEENS1_10collective13CollectiveMmaINS1_40MainloopSm100ArrayTmaUmmaWarpSpecializedILi12ELi8ELi4ENS6_IJNS5_1CILi2EEENSC_ILi1EEESE_EEEEENS6_IJNSC_ILi128EEESH_NSC_ILi64EEEEEENS_10bfloat16_tEPNS6_IJlSE_NSC_ILi0EEEEEESK_SN_NS5_8TiledMMAINS5_8MMA_AtomIJNS5_26SM100_MMA_F16BF16_2x1SM_SSISK_SK_fLi128ELi128ELNS5_4UMMA5MajorE0ELSS_0ELNSR_7ScaleInE0ELST_0EEEEEENS5_6LayoutINS6_IJSE_SE_SE_EEENS6_IJSL_SL_SL_EEEEENS6_IJNS5_10UnderscoreES10_S10_EEEEENS5_18SM100_TMA_2SM_LOADENS5_14ComposedLayoutINS5_7SwizzleILi3ELi4ELi3EEENS5_18smem_ptr_flag_bitsILi16EEENSW_INS6_IJNSC_ILi8EEESI_EEENS6_IJSI_SE_EEEEEEEvNS5_8identityES13_S1D_vS1E_EENS_8epilogue10collective18CollectiveEpilogueINS1G_31Sm100PtrArrayTmaWarpSpecializedILi4ELi2ELi16ELb1ELb0EEEJNS6_IJSI_SH_SI_EEENS6_IJNSW_ISI_SE_EENSW_INS6_IJNSC_ILi16EEESD_EEENS6_IJSE_SI_EEEEEEEENS_6half_tEPNS6_IJSE_lSL_EEES1S_S1U_NS1G_6fusion15FusionCallbacksIS1K_NS1V_17LinearCombinationIS1S_fS1S_fLNS_15FloatRoundStyleE2EEES1L_S1R_JEEENS5_5SM1004TMEM4LOAD26SM100_TMEM_LOAD_16dp256b2xENS5_13SM90_TMA_LOADENS14_IS16_S18_NSW_INS6_IJSI_S19_EEES1P_EEEENS5_17SM75_U16x8_LDSM_TENS5_14SM90_TMA_STOREES28_NS5_17SM90_U16x8_STSM_TENS5_39AutoVectorizingCopyWithAssumedAlignmentILi128EEEEEEvvEEEEvNT_6ParamsE)
        /*0044*/ 	.word	0x00000000


	//----- nvinfo : EIATTR_MIN_STACK_SIZE
	.align		4
.L_29:
        /*0048*/ 	.byte	0x04, 0x12
        /*004a*/ 	.short	(.L_31 - .L_30)
	.align		4
.L_30:
        /*004c*/ 	.word	index@(_ZN7cutlass13device_kernelINS_4gemm6kernel13GemmUniversalINS1_17GroupProblemShapeIN4cute5tupleIJiiiEEEEENS1_10collective13CollectiveMmaINS1_40MainloopSm100ArrayTmaUmmaWarpSpecializedILi12ELi8ELi4ENS6_IJNS5_1CILi2EEENSC_ILi1EEESE_EEEEENS6_IJNSC_ILi128EEESH_NSC_ILi64EEEEEENS_10bfloat16_tEPNS6_IJlSE_NSC_ILi0EEEEEESK_SN_NS5_8TiledMMAINS5_8MMA_AtomIJNS5_26SM100_MMA_F16BF16_2x1SM_SSISK_SK_fLi128ELi128ELNS5_4UMMA5MajorE0ELSS_0ELNSR_7ScaleInE0ELST_0EEEEEENS5_6LayoutINS6_IJSE_SE_SE_EEENS6_IJSL_SL_SL_EEEEENS6_IJNS5_10UnderscoreES10_S10_EEEEENS5_18SM100_TMA_2SM_LOADENS5_14ComposedLayoutINS5_7SwizzleILi3ELi4ELi3EEENS5_18smem_ptr_flag_bitsILi16EEENSW_INS6_IJNSC_ILi8EEESI_EEENS6_IJSI_SE_EEEEEEEvNS5_8identityES13_S1D_vS1E_EENS_8epilogue10collective18CollectiveEpilogueINS1G_31Sm100PtrArrayTmaWarpSpecializedILi4ELi2ELi16ELb1ELb0EEEJNS6_IJSI_SH_SI_EEENS6_IJNSW_ISI_SE_EENSW_INS6_IJNSC_ILi16EEESD_EEENS6_IJSE_SI_EEEEEEEENS_6half_tEPNS6_IJSE_lSL_EEES1S_S1U_NS1G_6fusion15FusionCallbacksIS1K_NS1V_17LinearCombinationIS1S_fS1S_fLNS_15FloatRoundStyleE2EEES1L_S1R_JEEENS5_5SM1004TMEM4LOAD26SM100_TMEM_LOAD_16dp256b2xENS5_13SM90_TMA_LOADENS14_IS16_S18_NSW_INS6_IJSI_S19_EEES1P_EEEENS5_17SM75_U16x8_LDSM_TENS5_14SM90_TMA_STOREES28_NS5_17SM90_U16x8_STSM_TENS5_39AutoVectorizingCopyWithAssumedAlignmentILi128EEEEEEvvEEEEvNT_6ParamsE)
        /*0050*/ 	.word	0x00000000
.L_31:


//--------------------- .nv.compat                --------------------------
	.section	.nv.compat,"",@"SHT_CUDA_COMPAT_INFO"
	.align	4
        /*0000*/ 	.byte	0x02, 0x09, 0x01, 0x00, 0x02, 0x02, 0x02, 0x00, 0x02, 0x05, 0x05, 0x00, 0x03, 0x07, 0x01, 0x01
        /*0010*/ 	.byte	0x02, 0x03, 0x03, 0x00, 0x02, 0x06, 0x01, 0x00, 0x04, 0x0b, 0x08, 0x00, 0x09, 0x00, 0x00, 0x00
        /*0020*/ 	.byte	0x00, 0x00, 0x00, 0x00


//--------------------- .nv.info._ZN7cutlass13device_kernelINS_4gemm6kernel13GemmUniversalINS1_17GroupProblemShapeIN4cute5tupleIJiiiEEEEENS1_10collective13CollectiveMmaINS1_40MainloopSm100ArrayTmaUmmaWarpSpecializedILi12ELi8ELi4ENS6_IJNS5_1CILi2EEENSC_ILi1EEESE_EEEEENS6_IJNSC_ILi128EEESH_NSC_ILi64EEEEEENS_10bfloat16_tEPNS6_IJlSE_NSC_ILi0EEEEEESK_SN_NS5_8TiledMMAINS5_8MMA_AtomIJNS5_26SM100_MMA_F16BF16_2x1SM_SSISK_SK_fLi128ELi128ELNS5_4UMMA5MajorE0ELSS_0ELNSR_7ScaleInE0ELST_0EEEEEENS5_6LayoutINS6_IJSE_SE_SE_EEENS6_IJSL_SL_SL_EEEEENS6_IJNS5_10UnderscoreES10_S10_EEEEENS5_18SM100_TMA_2SM_LOADENS5_14ComposedLayoutINS5_7SwizzleILi3ELi4ELi3EEENS5_18smem_ptr_flag_bitsILi16EEENSW_INS6_IJNSC_ILi8EEESI_EEENS6_IJSI_SE_EEEEEEEvNS5_8identityES13_S1D_vS1E_EENS_8epilogue10collective18CollectiveEpilogueINS1G_31Sm100PtrArrayTmaWarpSpecializedILi4ELi2ELi16ELb1ELb0EEEJNS6_IJSI_SH_SI_EEENS6_IJNSW_ISI_SE_EENSW_INS6_IJNSC_ILi16EEESD_EEENS6_IJSE_SI_EEEEEEEENS_6half_tEPNS6_IJSE_lSL_EEES1S_S1U_NS1G_6fusion15FusionCallbacksIS1K_NS1V_17LinearCombinationIS1S_fS1S_fLNS_15FloatRoundStyleE2EEES1L_S1R_JEEENS5_5SM1004TMEM4LOAD26SM100_TMEM_LOAD_16dp256b2xENS5_13SM90_TMA_LOADENS14_IS16_S18_NSW_INS6_IJSI_S19_EEES1P_EEEENS5_17SM75_U16x8_LDSM_TENS5_14SM90_TMA_STOREES28_NS5_17SM90_U16x8_STSM_TENS5_39AutoVectorizingCopyWithAssumedAlignmentILi128EEEEEEvvEEEEvNT_6ParamsE --------------------------
	.section	.nv.info._ZN7cutlass13device_kernelINS_4gemm6kernel13GemmUniversalINS1_17GroupProblemShapeIN4cute5tupleIJiiiEEEEENS1_10collective13CollectiveMmaINS1_40MainloopSm100ArrayTmaUmmaWarpSpecializedILi12ELi8ELi4ENS6_IJNS5_1CILi2EEENSC_ILi1EEESE_EEEEENS6_IJNSC_ILi128EEESH_NSC_ILi64EEEEEENS_10bfloat16_tEPNS6_IJlSE_NSC_ILi0EEEEEESK_SN_NS5_8TiledMMAINS5_8MMA_AtomIJNS5_26SM100_MMA_F16BF16_2x1SM_SSISK_SK_fLi128ELi128ELNS5_4UMMA5MajorE0ELSS_0ELNSR_7ScaleInE0ELST_0EEEEEENS5_6LayoutINS6_IJSE_SE_SE_EEENS6_IJSL_SL_SL_EEEEENS6_IJNS5_10UnderscoreES10_S10_EEEEENS5_18SM100_TMA_2SM_LOADENS5_14ComposedLayoutINS5_7SwizzleILi3ELi4ELi3EEENS5_18smem_ptr_flag_bitsILi16EEENSW_INS6_IJNSC_ILi8EEESI_EEENS6_IJSI_SE_EEEEEEEvNS5_8identityES13_S1D_vS1E_EENS_8epilogue10collective18CollectiveEpilogueINS1G_31Sm100PtrArrayTmaWarpSpecializedILi4ELi2ELi16ELb1ELb0EEEJNS6_IJSI_SH_SI_EEENS6_IJNSW_ISI_SE_EENSW_INS6_IJNSC_ILi16EEESD_EEENS6_IJSE_SI_EEEEEEEENS_6half_tEPNS6_IJSE_lSL_EEES1S_S1U_NS1G_6fusion15FusionCallbacksIS1K_NS1V_17LinearCombinationIS1S_fS1S_fLNS_15FloatRoundStyleE2EEES1L_S1R_JEEENS5_5SM1004TMEM4LOAD26SM100_TMEM_LOAD_16dp256b2xENS5_13SM90_TMA_LOADENS14_IS16_S18_NSW_INS6_IJSI_S19_EEES1P_EEEENS5_17SM75_U16x8_LDSM_TENS5_14SM90_TMA_STOREES28_NS5_17SM90_U16x8_STSM_TENS5_39AutoVectorizingCopyWithAssumedAlignmentILi128EEEEEEvvEEEEvNT_6ParamsE,"",@"SHT_CUDA_INFO"
	.sectionflags	@""
	.align	4


	//----- nvinfo : EIATTR_CUDA_API_VERSION
	.align		4
        /*0000*/ 	.byte	0x04, 0x37
        /*0002*/ 	.short	(.L_33 - .L_32)
.L_32:
        /*0004*/ 	.word	0x00000082


	//----- nvinfo : EIATTR_KPARAM_INFO
	.align		4
.L_33:
        /*0008*/ 	.byte	0x04, 0x17
        /*000a*/ 	.short	(.L_35 - .L_34)
.L_34:
        /*000c*/ 	.word	0x00000000
        /*0010*/ 	.short	0x0000
        /*0012*/ 	.short	0x0000
        /*0014*/ 	.byte	0x00, 0xf0, 0x01, 0x24


	//----- nvinfo : EIATTR_AT_ENTRY_FRAGMENTS
	.align		4
.L_35:
        /*0018*/ 	.byte	0x04, 0x4f
        /*001a*/ 	.short	(.L_37 - .L_36)


	//   ....[0]....
.L_36:
        /*001c*/ 	.word	0x00000007


	//----- nvinfo : EIATTR_RESERVED_SMEM_USED
	.align		4
.L_37:
        /*0020*/ 	.byte	0x01, 0x41
	.zero		2


	//----- nvinfo : EIATTR_SPARSE_MMA_MASK
	.align		4
        /*0024*/ 	.byte	0x03, 0x50
        /*0026*/ 	.short	0x0000


	//----- nvinfo : EIATTR_TCGEN05_2CTA_USED
	.align		4
        /*0028*/ 	.byte	0x01, 0x52
	.zero		2


	//----- nvinfo : EIATTR_MAXREG_COUNT
	.align		4
        /*002c*/ 	.byte	0x03, 0x1b
        /*002e*/ 	.short	0x00a8


	//----- nvinfo : EIATTR_NUM_BARRIERS
	.align		4
        /*0030*/ 	.byte	0x02, 0x4c
        /*0032*/ 	.byte	0x07
	.zero		1


	//----- nvinfo : EIATTR_EXTERNS
	.align		4
        /*0034*/ 	.byte	0x04, 0x0f
        /*0036*/ 	.short	(.L_39 - .L_38)


	//   ....[0]....
	.align		4
.L_38:
        /*0038*/ 	.word	index@(__assertfail)


	//----- nvinfo : EIATTR_MERCURY_ISA_VERSION
	.align		4
.L_39:
        /*003c*/ 	.byte	0x03, 0x5f
        /*003e*/ 	.short	0x0101


	//----- nvinfo : EIATTR_INT_WARP_WIDE_INSTR_OFFSETS
	.align		4
        /*0040*/ 	.byte	0x04, 0x31
        /*0042*/ 	.short	(.L_41 - .L_40)


	//   ....[0]....
.L_40:
        /*0044*/ 	.word	0x00001250


	//   ....[1]....
        /*0048*/ 	.word	0x000012e0


	//   ....[2]....
        /*004c*/ 	.word	0x00010c90


	//   ....[3]....
        /*0050*/ 	.word	0x00010cb0


	//   ....[4]....
        /*0054*/ 	.word	0x00010ce0


	//----- nvinfo : EIATTR_COOP_GROUP_MASK_REGIDS
	.align		4
.L_41:
        /*0058*/ 	.byte	0x04, 0x29
        /*005a*/ 	.short	(.L_43 - .L_42)


	//   ....[0]....
.L_42:
        /*005c*/ 	.word	0xffffffff


	//   ....[1]....
        /*0060*/ 	.word	0xffffffff


	//   ....[2]....
        /*0064*/ 	.word	0xffffffff


	//   ....[3]....
        /*0068*/ 	.word	0xffffffff


	//   ....[4]....
        /*006c*/ 	.word	0xffffffff


	//   ....[5]....
        /*0070*/ 	.word	0xffffffff


	//   ....[6]....
        /*0074*/ 	.word	0xffffffff


	//   ....[7]....
        /*0078*/ 	.word	0xffffffff


	//   ....[8]....
        /*007c*/ 	.word	0xffffffff


	//   ....[9]....
        /*0080*/ 	.word	0xffffffff


	//   ....[10]....
        /*0084*/ 	.word	0xffffffff


	//   ....[11]....
        /*0088*/ 	.word	0xffffffff


	//   ....[12]....
        /*008c*/ 	.word	0xffffffff


	//   ....[13]....
        /*0090*/ 	.word	0xffffffff


	//   ....[14]....
        /*0094*/ 	.word	0xffffffff


	//   ....[15]....
        /*0098*/ 	.word	0xffffffff


	//   ....[16]....
        /*009c*/ 	.word	0xffffffff


	//   ....[17]....
        /*00a0*/ 	.word	0xffffffff


	//   ....[18]....
        /*00a4*/ 	.word	0xffffffff


	//   ....[19]....
        /*00a8*/ 	.word	0xffffffff


	//   ....[20]....
        /*00ac*/ 	.word	0xffffffff


	//   ....[21]....
        /*00b0*/ 	.word	0xffffffff


	//   ....[22]....
        /*00b4*/ 	.word	0xffffffff


	//   ....[23]....
        /*00b8*/ 	.word	0xffffffff


	//   ....[24]....
        /*00bc*/ 	.word	0xffffffff


	//   ....[25]....
        /*00c0*/ 	.word	0xffffffff


	//   ....[26]....
        /*00c4*/ 	.word	0xffffffff


	//   ....[27]....
        /*00c8*/ 	.word	0xffffffff


	//   ....[28]....
        /*00cc*/ 	.word	0xffffffff


	//   ....[29]....
        /*00d0*/ 	.word	0xffffffff


	//   ....[30]....
        /*00d4*/ 	.word	0xffffffff


	//   ....[31]....
        /*00d8*/ 	.word	0xffffffff


	//   ....[32]....
        /*00dc*/ 	.word	0xffffffff


	//   ....[33]....
        /*00e0*/ 	.word	0xffffffff


	//   ....[34]....
        /*00e4*/ 	.word	0xffffffff


	//   ....[35]....
        /*00e8*/ 	.word	0xffffffff


	//   ....[36]....
        /*00ec*/ 	.word	0xffffffff


	//   ....[37]....
        /*00f0*/ 	.word	0xffffffff


	//   ....[38]....
        /*00f4*/ 	.word	0xffffffff


	//   ....[39]....
        /*00f8*/ 	.word	0xffffffff


	//   ....[40]....
        /*00fc*/ 	.word	0xffffffff


	//   ....[41]....
        /*0100*/ 	.word	0xffffffff


	//   ....[42]....
        /*0104*/ 	.word	0xffffffff


	//   ....[43]....
        /*0108*/ 	.word	0xffffffff


	//   ....[44]....
        /*010c*/ 	.word	0xffffffff


	//   ....[45]....
        /*0110*/ 	.word	0xffffffff


	//   ....[46]....
        /*0114*/ 	.word	0xffffffff


	//   ....[47]....
        /*0118*/ 	.word	0xffffffff


	//   ....[48]....
        /*011c*/ 	.word	0xffffffff


	//   ....[49]....
        /*0120*/ 	.word	0xffffffff


	//   ....[50]....
        /*0124*/ 	.word	0xffffffff


	//   ....[51]....
        /*0128*/ 	.word	0xffffffff


	//   ....[52]....
        /*012c*/ 	.word	0xffffffff


	//   ....[53]....
        /*0130*/ 	.word	0xffffffff


	//   ....[54]....
        /*0134*/ 	.word	0xffffffff


	//   ....[55]....
        /*0138*/ 	.word	0xffffffff


	//   ....[56]....
        /*013c*/ 	.word	0xffffffff


	//   ....[57]....
        /*0140*/ 	.word	0xffffffff


	//   ....[58]....
        /*0144*/ 	.word	0xffffffff


	//   ....[59]....
        /*0148*/ 	.word	0xffffffff


	//   ....[60]....
        /*014c*/ 	.word	0xffffffff


	//   ....[61]....
        /*0150*/ 	.word	0xffffffff


	//   ....[62]....
        /*0154*/ 	.word	0xffffffff


	//   ....[63]....
        /*0158*/ 	.word	0xffffffff


	//   ....[64]....
        /*015c*/ 	.word	0xffffffff


	//   ....[65]....
        /*0160*/ 	.word	0xffffffff


	//   ....[66]....
        /*0164*/ 	.word	0xffffffff


	//   ....[67]....
        /*0168*/ 	.word	0xffffffff


	//   ....[68]....
        /*016c*/ 	.word	0xffffffff


	//   ....[69]....
        /*0170*/ 	.word	0xffffffff


	//   ....[70]....
        /*0174*/ 	.word	0xffffffff


	//   ....[71]....
        /*0178*/ 	.word	0xffffffff


	//   ....[72]....
        /*017c*/ 	.word	0xffffffff


	//   ....[73]....
        /*0180*/ 	.word	0xffffffff


	//   ....[74]....
        /*0184*/ 	.word	0xffffffff


	//   ....[75]....
        /*0188*/ 	.word	0xffffffff


	//   ....[76]....
        /*018c*/ 	.word	0xffffffff


	//   ....[77]....
        /*0190*/ 	.word	0xffffffff


	//   ....[78]....
        /*0194*/ 	.word	0xffffffff


	//   ....[79]....
        /*0198*/ 	.word	0xffffffff


	//   ....[80]....
        /*019c*/ 	.word	0xffffffff


	//   ....[81]....
        /*01a0*/ 	.word	0xffffffff


	//   ....[82]....
        /*01a4*/ 	.word	0xffffffff


	//   ....[83]....
        /*01a8*/ 	.word	0xffffffff


	//   ....[84]....
        /*01ac*/ 	.word	0xffffffff


	//   ....[85]....
        /*01b0*/ 	.word	0xffffffff


	//   ....[86]....
        /*01b4*/ 	.word	0xffffffff


	//   ....[87]....
        /*01b8*/ 	.word	0xffffffff


	//   ....[88]....
        /*01bc*/ 	.word	0xffffffff


	//   ....[89]....
        /*01c0*/ 	.word	0xffffffff


	//   ....[90]....
        /*01c4*/ 	.word	0xffffffff


	//   ....[91]....
        /*01c8*/ 	.word	0xffffffff


	//   ....[92]....
        /*01cc*/ 	.word	0xffffffff


	//   ....[93]....
        /*01d0*/ 	.word	0xffffffff


	//   ....[94]....
        /*01d4*/ 	.word	0xffffffff


	//   ....[95]....
        /*01d8*/ 	.word	0xffffffff


	//   ....[96]....
        /*01dc*/ 	.word	0xffffffff


	//   ....[97]....
        /*01e0*/ 	.word	0xffffffff


	//   ....[98]....
        /*01e4*/ 	.word	0xffffffff


	//   ....[99]....
        /*01e8*/ 	.word	0xffffffff


	//   ....[100]....
        /*01ec*/ 	.word	0xffffffff


	//   ....[101]....
        /*01f0*/ 	.word	0xffffffff


	//   ....[102]....
        /*01f4*/ 	.word	0xffffffff


	//   ....[103]....
        /*01f8*/ 	.word	0xffffffff


	//   ....[104]....
        /*01fc*/ 	.word	0xffffffff


	//   ....[105]....
        /*0200*/ 	.word	0xffffffff


	//   ....[106]....
        /*0204*/ 	.word	0xffffffff


	//   ....[107]....
        /*0208*/ 	.word	0xffffffff


	//   ....[108]....
        /*020c*/ 	.word	0xffffffff


	//   ....[109]....
        /*0210*/ 	.word	0xffffffff


	//   ....[110]....
        /*0214*/ 	.word	0xffffffff


	//   ....[111]....
        /*0218*/ 	.word	0xffffffff


	//   ....[112]....
        /*021c*/ 	.word	0xffffffff


	//   ....[113]....
        /*0220*/ 	.word	0xffffffff


	//   ....[114]....
        /*0224*/ 	.word	0xffffffff


	//   ....[115]....
        /*0228*/ 	.word	0xffffffff


	//   ....[116]....
        /*022c*/ 	.word	0xffffffff


	//   ....[117]....
        /*0230*/ 	.word	0xffffffff


	//   ....[118]....
        /*0234*/ 	.word	0xffffffff


	//   ....[119]....
        /*0238*/ 	.word	0xffffffff


	//   ....[120]....
        /*023c*/ 	.word	0xffffffff


	//----- nvinfo : EIATTR_COOP_GROUP_INSTR_OFFSETS
	.align		4
.L_43:
        /*0240*/ 	.byte	0x04, 0x28
        /*0242*/ 	.short	(.L_45 - .L_44)


	//   ....[0]....
.L_44:
        /*0244*/ 	.word	0x000000b0


	//   ....[1]....
        /*0248*/ 	.word	0x00000520


	//   ....[2]....
        /*024c*/ 	.word	0x00000730


	//   ....[3]....
        /*0250*/ 	.word	0x00000740


	//   ....[4]....
        /*0254*/ 	.word	0x00000a10


	//   ....[5]....
        /*0258*/ 	.word	0x00000ba0


	//   ....[6]....
        /*025c*/ 	.word	0x00000c90


	//   ....[7]....
        /*0260*/ 	.word	0x00000ea0


	//   ....[8]....
        /*0264*/ 	.word	0x000010b0


	//   ....[9]....
        /*0268*/ 	.word	0x00001350


	//   ....[10]....
        /*026c*/ 	.word	0x00002700


	//   ....[11]....
        /*0270*/ 	.word	0x00002730


	//   ....[12]....
        /*0274*/ 	.word	0x000027b0


	//   ....[13]....
        /*0278*/ 	.word	0x000027c0


	//   ....[14]....
        /*027c*/ 	.word	0x00002800


	//   ....[15]....
        /*0280*/ 	.word	0x00002820


	//   ....[16]....
        /*0284*/ 	.word	0x00002860


	//   ....[17]....
        /*0288*/ 	.word	0x00002880


	//   ....[18]....
        /*028c*/ 	.word	0x000028d0


	//   ....[19]....
        /*0290*/ 	.word	0x000028f0


	//   ....[20]....
        /*0294*/ 	.word	0x00002990


	//   ....[21]....
        /*0298*/ 	.word	0x00002aa0


	//   ....[22]....
        /*029c*/ 	.word	0x00002ad0


	//   ....[23]....
        /*02a0*/ 	.word	0x000030a0


	//   ....[24]....
        /*02a4*/ 	.word	0x000030b0


	//   ....[25]....
        /*02a8*/ 	.word	0x00003100


	//   ....[26]....
        /*02ac*/ 	.word	0x00003110


	//   ....[27]....
        /*02b0*/ 	.word	0x00003160


	//   ....[28]....
        /*02b4*/ 	.word	0x00003170


	//   ....[29]....
        /*02b8*/ 	.word	0x000031c0


	//   ....[30]....
        /*02bc*/ 	.word	0x000031d0


	//   ....[31]....
        /*02c0*/ 	.word	0x00003230


	//   ....[32]....
        /*02c4*/ 	.word	0x00003240


	//   ....[33]....
        /*02c8*/ 	.word	0x000032d0


	//   ....[34]....
        /*02cc*/ 	.word	0x00003320


	//   ....[35]....
        /*02d0*/ 	.word	0x000033a0


	//   ....[36]....
        /*02d4*/ 	.word	0x000033c0


	//   ....[37]....
        /*02d8*/ 	.word	0x000033d0


	//   ....[38]....
        /*02dc*/ 	.word	0x000033e0


	//   ....[39]....
        /*02e0*/ 	.word	0x000033f0


	//   ....[40]....
        /*02e4*/ 	.word	0x00003400


	//   ....[41]....
        /*02e8*/ 	.word	0x00003ff0


	//   ....[42]....
        /*02ec*/ 	.word	0x000049a0


	//   ....[43]....
        /*02f0*/ 	.word	0x00005bf0


	//   ....[44]....
        /*02f4*/ 	.word	0x00005c20


	//   ....[45]....
        /*02f8*/ 	.word	0x00005ca0


	//   ....[46]....
        /*02fc*/ 	.word	0x00005cb0


	//   ....[47]....
        /*0300*/ 	.word	0x00005cf0


	//   ....[48]....
        /*0304*/ 	.word	0x00005d10


	//   ....[49]....
        /*0308*/ 	.word	0x00005d60


	//   ....[50]....
        /*030c*/ 	.word	0x00005d70


	//   ....[51]....
        /*0310*/ 	.word	0x00005db0


	//   ....[52]....
        /*0314*/ 	.word	0x00005dd0


	//   ....[53]....
        /*0318*/ 	.word	0x00005e70


	//   ....[54]....
        /*031c*/ 	.word	0x00005f60


	//   ....[55]....
        /*0320*/ 	.word	0x00005f90


	//   ....[56]....
        /*0324*/ 	.word	0x00006550


	//   ....[57]....
        /*0328*/ 	.word	0x00006580


	//   ....[58]....
        /*032c*/ 	.word	0x000065d0


	//   ....[59]....
        /*0330*/ 	.word	0x000065e0


	//   ....[60]....
        /*0334*/ 	.word	0x00006630


	//   ....[61]....
        /*0338*/ 	.word	0x00006640


	//   ....[62]....
        /*033c*/ 	.word	0x00006690


	//   ....[63]....
        /*0340*/ 	.word	0x000066b0


	//   ....[64]....
        /*0344*/ 	.word	0x00006700


	//   ....[65]....
        /*0348*/ 	.word	0x00006710


	//   ....[66]....
        /*034c*/ 	.word	0x000067a0


	//   ....[67]....
        /*0350*/ 	.word	0x000067f0


	//   ....[68]....
        /*0354*/ 	.word	0x00006870


	//   ....[69]....
        /*0358*/ 	.word	0x00006890


	//   ....[70]....
        /*035c*/ 	.word	0x000068a0


	//   ....[71]....
        /*0360*/ 	.word	0x000068b0


	//   ....[72]....
        /*0364*/ 	.word	0x000068c0


	//   ....[73]....
        /*0368*/ 	.word	0x000068d0


	//   ....[74]....
        /*036c*/ 	.word	0x000077e0


	//   ....[75]....
        /*0370*/ 	.word	0x00007810


	//   ....[76]....
        /*0374*/ 	.word	0x00007890


	//   ....[77]....
        /*0378*/ 	.word	0x000078a0


	//   ....[78]....
        /*037c*/ 	.word	0x000078e0


	//   ....[79]....
        /*0380*/ 	.word	0x00007900


	//   ....[80]....
        /*0384*/ 	.word	0x00007950


	//   ....[81]....
        /*0388*/ 	.word	0x00007970


	//   ....[82]....
        /*038c*/ 	.word	0x000079b0


	//   ....[83]....
        /*0390*/ 	.word	0x000079d0


	//   ....[84]....
        /*0394*/ 	.word	0x00007a60


	//   ....[85]....
        /*0398*/ 	.word	0x00007b50


	//   ....[86]....
        /*039c*/ 	.word	0x00007b80


	//   ....[87]....
        /*03a0*/ 	.word	0x00008140


	//   ....[88]....
        /*03a4*/ 	.word	0x00008170


	//   ....[89]....
        /*03a8*/ 	.word	0x000081c0


	//   ....[90]....
        /*03ac*/ 	.word	0x000081d0


	//   ....[91]....
        /*03b0*/ 	.word	0x00008220


	//   ....[92]....
        /*03b4*/ 	.word	0x00008230


	//   ....[93]....
        /*03b8*/ 	.word	0x00008280


	//   ....[94]....
        /*03bc*/ 	.word	0x00008290


	//   ....[95]....
        /*03c0*/ 	.word	0x000082e0


	//   ....[96]....
        /*03c4*/ 	.word	0x00008300


	//   ....[97]....
        /*03c8*/ 	.word	0x00008390


	//   ....[98]....
        /*03cc*/ 	.word	0x000083e0


	//   ....[99]....
        /*03d0*/ 	.word	0x00008460


	//   ....[100]....
        /*03d4*/ 	.word	0x00008480


	//   ....[101]....
        /*03d8*/ 	.word	0x00008490


	//   ....[102]....
        /*03dc*/ 	.word	0x000084a0


	//   ....[103]....
        /*03e0*/ 	.word	0x000084b0


	//   ....[104]....
        /*03e4*/ 	.word	0x000084c0


	//   ....[105]....
        /*03e8*/ 	.word	0x00009210


	//   ....[106]....
        /*03ec*/ 	.word	0x0000a050


	//   ....[107]....
        /*03f0*/ 	.word	0x0000a430


	//   ....[108]....
        /*03f4*/ 	.word	0x0000a930


	//   ....[109]....
        /*03f8*/ 	.word	0x0000dbf0


	//   ....[110]....
        /*03fc*/ 	.word	0x0000e040


	//   ....[111]....
        /*0400*/ 	.word	0x0000e290


	//   ....[112]....
        /*0404*/ 	.word	0x0000e430


	//   ....[113]....
        /*0408*/ 	.word	0x0000ec40


	//   ....[114]....
        /*040c*/ 	.word	0x0000f0e0


	//   ....[115]....
        /*0410*/ 	.word	0x0000f4b0


	//   ....[116]....
        /*0414*/ 	.word	0x0000f880


	//   ....[117]....
        /*0418*/ 	.word	0x0000fd70


	//   ....[118]....
        /*041c*/ 	.word	0x0000fda0


	//   ....[119]....
        /*0420*/ 	.word	0x00010b90


	//   ....[120]....
        /*0424*/ 	.word	0x00010da0


	//----- nvinfo : EIATTR_REG_RECONFIG
	.align		4
.L_45:
        /*0428*/ 	.byte	0x01, 0x54
	.zero		2


	//----- nvinfo : EIATTR_VRC_CTA_INIT_COUNT
	.align		4
        /*042c*/ 	.byte	0x02, 0x4a
        /*042e*/ 	.byte	0x80
	.zero		1


	//----- nvinfo : EIATTR_SYSCALL_OFFSETS
	.align		4
        /*0430*/ 	.byte	0x04, 0x46
        /*0432*/ 	.short	(.L_47 - .L_46)


	//   ....[0]....
.L_46:
        /*0434*/ 	.word	0x0000acf0


	//   ....[1]....
        /*0438*/ 	.word	0x0000ade0


	//   ....[2]....
        /*043c*/ 	.word	0x0000b470


	//   ....[3]....
        /*0440*/ 	.word	0x0000b5e0


	//   ....[4]....
        /*0444*/ 	.word	0x0000be80


	//   ....[5]....
        /*0448*/ 	.word	0x0000bff0


	//   ....[6]....
        /*044c*/ 	.word	0x0000c840


	//   ....[7]....
        /*0450*/ 	.word	0x0000c9b0


	//   ....[8]....
        /*0454*/ 	.word	0x0000d240


	//   ....[9]....
        /*0458*/ 	.word	0x0000d3b0


	//----- nvinfo : EIATTR_MBARRIER_INSTR_OFFSETS
	.align		4
.L_47:
        /*045c*/ 	.byte	0x04, 0x39
        /*045e*/ 	.short	(.L_49 - .L_48)


	//   ....[0]....
.L_48:
        /*0460*/ 	.word	0x00000870
        /*0464*/ 	.word	0x000000ff
        /*0468*/ 	.word	0x00000000
        /*046c*/ 	.short	0x0100
        /*046e*/ 	.byte	0x05
	.zero		1


	//   ....[1]....
        /*0470*/ 	.word	0x00000880
        /*0474*/ 	.word	0x000000ff
        /*0478*/ 	.word	0x00000060
        /*047c*/ 	.short	0x0100
        /*047e*/ 	.byte	0x05
	.zero		1


	//   ....[2]....
        /*0480*/ 	.word	0x00000890
        /*0484*/ 	.word	0x000000ff
        /*0488*/ 	.word	0x00000008
        /*048c*/ 	.short	0x0100
        /*048e*/ 	.byte	0x05
	.zero		1


	//   ....[3]....
        /*0490*/ 	.word	0x000008a0
        /*0494*/ 	.word	0x000000ff
        /*0498*/ 	.word	0x00000068
        /*049c*/ 	.short	0x0100
        /*049e*/ 	.byte	0x05
	.zero		1


	//   ....[4]....
        /*04a0*/ 	.word	0x000008b0
        /*04a4*/ 	.word	0x000000ff
        /*04a8*/ 	.word	0x00000010
        /*04ac*/ 	.short	0x0100
        /*04ae*/ 	.byte	0x05
	.zero		1


	//   ....[5]....
        /*04b0*/ 	.word	0x000008c0
        /*04b4*/ 	.word	0x000000ff
        /*04b8*/ 	.word	0x00000070
        /*04bc*/ 	.short	0x0100
        /*04be*/ 	.byte	0x05
	.zero		1


	//   ....[6]....
        /*04c0*/ 	.word	0x000008d0
        /*04c4*/ 	.word	0x000000ff
        /*04c8*/ 	.word	0x00000018
        /*04cc*/ 	.short	0x0100
        /*04ce*/ 	.byte	0x05
	.zero		1


	//   ....[7]....
        /*04d0*/ 	.word	0x000008e0
        /*04d4*/ 	.word	0x000000ff
        /*04d8*/ 	.word	0x00000078
        /*04dc*/ 	.short	0x0100
        /*04de*/ 	.byte	0x05
	.zero		1


	//   ....[8]....
        /*04e0*/ 	.word	0x000008f0
        /*04e4*/ 	.word	0x000000ff
        /*04e8*/ 	.word	0x00000020
        /*04ec*/ 	.short	0x0100
        /*04ee*/ 	.byte	0x05
	.zero		1


	//   ....[9]....
        /*04f0*/ 	.word	0x00000900
        /*04f4*/ 	.word	0x000000ff
        /*04f8*/ 	.word	0x00000080
        /*04fc*/ 	.short	0x0100
        /*04fe*/ 	.byte	0x05
	.zero		1


	//   ....[10]....
        /*0500*/ 	.word	0x00000910
        /*0504*/ 	.word	0x000000ff
        /*0508*/ 	.word	0x00000028
        /*050c*/ 	.short	0x0100
        /*050e*/ 	.byte	0x05
	.zero		1


	//   ....[11]....
        /*0510*/ 	.word	0x00000920
        /*0514*/ 	.word	0x000000ff
        /*0518*/ 	.word	0x00000088
        /*051c*/ 	.short	0x0100
        /*051e*/ 	.byte	0x05
	.zero		1


	//   ....[12]....
        /*0520*/ 	.word	0x00000930
        /*0524*/ 	.word	0x000000ff
        /*0528*/ 	.word	0x00000030
        /*052c*/ 	.short	0x0100
        /*052e*/ 	.byte	0x05
	.zero		1


	//   ....[13]....
        /*0530*/ 	.word	0x00000940
        /*0534*/ 	.word	0x000000ff
        /*0538*/ 	.word	0x00000090
        /*053c*/ 	.short	0x0100
        /*053e*/ 	.byte	0x05
	.zero		1


	//   ....[14]....
        /*0540*/ 	.word	0x00000950
        /*0544*/ 	.word	0x000000ff
        /*0548*/ 	.word	0x00000038
        /*054c*/ 	.short	0x0100
        /*054e*/ 	.byte	0x05
	.zero		1


	//   ....[15]....
        /*0550*/ 	.word	0x00000960
        /*0554*/ 	.word	0x000000ff
        /*0558*/ 	.word	0x00000098
        /*055c*/ 	.short	0x0100
        /*055e*/ 	.byte	0x05
	.zero		1


	//   ....[16]....
        /*0560*/ 	.word	0x00000970
        /*0564*/ 	.word	0x000000ff
        /*0568*/ 	.word	0x00000040
        /*056c*/ 	.short	0x0100
        /*056e*/ 	.byte	0x05
	.zero		1


	//   ....[17]....
        /*0570*/ 	.word	0x00000980
        /*0574*/ 	.word	0x000000ff
        /*0578*/ 	.word	0x000000a0
        /*057c*/ 	.short	0x0100
        /*057e*/ 	.byte	0x05
	.zero		1


	//   ....[18]....
        /*0580*/ 	.word	0x00000990
        /*0584*/ 	.word	0x000000ff
        /*0588*/ 	.word	0x00000048
        /*058c*/ 	.short	0x0100
        /*058e*/ 	.byte	0x05
	.zero		1


	//   ....[19]....
        /*0590*/ 	.word	0x000009a0
        /*0594*/ 	.word	0x000000ff
        /*0598*/ 	.word	0x000000a8
        /*059c*/ 	.short	0x0100
        /*059e*/ 	.byte	0x05
	.zero		1


	//   ....[20]....
        /*05a0*/ 	.word	0x000009b0
        /*05a4*/ 	.word	0x000000ff
        /*05a8*/ 	.word	0x00000050
        /*05ac*/ 	.short	0x0100
        /*05ae*/ 	.byte	0x05
	.zero		1


	//   ....[21]....
        /*05b0*/ 	.word	0x000009c0
        /*05b4*/ 	.word	0x000000ff
        /*05b8*/ 	.word	0x000000b0
        /*05bc*/ 	.short	0x0100
        /*05be*/ 	.byte	0x05
	.zero		1


	//   ....[22]....
        /*05c0*/ 	.word	0x000009d0
        /*05c4*/ 	.word	0x000000ff
        /*05c8*/ 	.word	0x00000058
        /*05cc*/ 	.short	0x0100
        /*05ce*/ 	.byte	0x05
	.zero		1


	//   ....[23]....
        /*05d0*/ 	.word	0x000009e0
        /*05d4*/ 	.word	0x000000ff
        /*05d8*/ 	.word	0x000000b8
        /*05dc*/ 	.short	0x0100
        /*05de*/ 	.byte	0x05
	.zero		1


	//   ....[24]....
        /*05e0*/ 	.word	0x00000b10
        /*05e4*/ 	.word	0x000000ff
        /*05e8*/ 	.word	0x000000c0
        /*05ec*/ 	.short	0x0100
        /*05ee*/ 	.byte	0x06
	.zero		1


	//   ....[25]....
        /*05f0*/ 	.word	0x00000b20
        /*05f4*/ 	.word	0x000000ff
        /*05f8*/ 	.word	0x000000e0
        /*05fc*/ 	.short	0x0100
        /*05fe*/ 	.byte	0x06
	.zero		1


	//   ....[26]....
        /*0600*/ 	.word	0x00000b30
        /*0604*/ 	.word	0x000000ff
        /*0608*/ 	.word	0x000000c8
        /*060c*/ 	.short	0x0100
        /*060e*/ 	.byte	0x06
	.zero		1


	//   ....[27]....
        /*0610*/ 	.word	0x00000b40
        /*0614*/ 	.word	0x000000ff
        /*0618*/ 	.word	0x000000e8
        /*061c*/ 	.short	0x0100
        /*061e*/ 	.byte	0x06
	.zero		1


	//   ....[28]....
        /*0620*/ 	.word	0x00000b50
        /*0624*/ 	.word	0x000000ff
        /*0628*/ 	.word	0x000000d0
        /*062c*/ 	.short	0x0100
        /*062e*/ 	.byte	0x06
	.zero		1


	//   ....[29]....
        /*0630*/ 	.word	0x00000b60
        /*0634*/ 	.word	0x000000ff
        /*0638*/ 	.word	0x000000f0
        /*063c*/ 	.short	0x0100
        /*063e*/ 	.byte	0x06
	.zero		1


	//   ....[30]....
        /*0640*/ 	.word	0x00000b70
        /*0644*/ 	.word	0x000000ff
        /*0648*/ 	.word	0x000000d8
        /*064c*/ 	.short	0x0100
        /*064e*/ 	.byte	0x06
	.zero		1


	//   ....[31]....
        /*0650*/ 	.word	0x00000b80
        /*0654*/ 	.word	0x000000ff
        /*0658*/ 	.word	0x000000f8
        /*065c*/ 	.short	0x0100
        /*065e*/ 	.byte	0x06
	.zero		1


	//   ....[32]....
        /*0660*/ 	.word	0x00000c60
        /*0664*/ 	.word	0x000000ff
        /*0668*/ 	.word	0x00000100
        /*066c*/ 	.short	0x0100
        /*066e*/ 	.byte	0x05
	.zero		1


	//   ....[33]....
        /*0670*/ 	.word	0x00000c70
        /*0674*/ 	.word	0x000000ff
        /*0678*/ 	.word	0x00000108
        /*067c*/ 	.short	0x0100
        /*067e*/ 	.byte	0x05
	.zero		1


	//   ....[34]....
        /*0680*/ 	.word	0x00000d90
        /*0684*/ 	.word	0x000000ff
        /*0688*/ 	.word	0x00000110
        /*068c*/ 	.short	0x0100
        /*068e*/ 	.byte	0x06
	.zero		1


	//   ....[35]....
        /*0690*/ 	.word	0x00000da0
        /*0694*/ 	.word	0x000000ff
        /*0698*/ 	.word	0x00000150
        /*069c*/ 	.short	0x0100
        /*069e*/ 	.byte	0x06
	.zero		1


	//   ....[36]....
        /*06a0*/ 	.word	0x00000db0
        /*06a4*/ 	.word	0x000000ff
        /*06a8*/ 	.word	0x00000118
        /*06ac*/ 	.short	0x0100
        /*06ae*/ 	.byte	0x06
	.zero		1


	//   ....[37]....
        /*06b0*/ 	.word	0x00000dc0
        /*06b4*/ 	.word	0x000000ff
        /*06b8*/ 	.word	0x00000158
        /*06bc*/ 	.short	0x0100
        /*06be*/ 	.byte	0x06
	.zero		1


	//   ....[38]....
        /*06c0*/ 	.word	0x00000dd0
        /*06c4*/ 	.word	0x000000ff
        /*06c8*/ 	.word	0x00000120
        /*06cc*/ 	.short	0x0100
        /*06ce*/ 	.byte	0x06
	.zero		1


	//   ....[39]....
        /*06d0*/ 	.word	0x00000de0
        /*06d4*/ 	.word	0x000000ff
        /*06d8*/ 	.word	0x00000160
        /*06dc*/ 	.short	0x0100
        /*06de*/ 	.byte	0x06
	.zero		1


	//   ....[40]....
        /*06e0*/ 	.word	0x00000df0
        /*06e4*/ 	.word	0x000000ff
        /*06e8*/ 	.word	0x00000128
        /*06ec*/ 	.short	0x0100
        /*06ee*/ 	.byte	0x06
	.zero		1


	//   ....[41]....
        /*06f0*/ 	.word	0x00000e00
        /*06f4*/ 	.word	0x000000ff
        /*06f8*/ 	.word	0x00000168
        /*06fc*/ 	.short	0x0100
        /*06fe*/ 	.byte	0x06
	.zero		1


	//   ....[42]....
        /*0700*/ 	.word	0x00000e10
        /*0704*/ 	.word	0x000000ff
        /*0708*/ 	.word	0x00000130
        /*070c*/ 	.short	0x0100
        /*070e*/ 	.byte	0x06
	.zero		1


	//   ....[43]....
        /*0710*/ 	.word	0x00000e20
        /*0714*/ 	.word	0x000000ff
        /*0718*/ 	.word	0x00000170
        /*071c*/ 	.short	0x0100
        /*071e*/ 	.byte	0x06
	.zero		1


	//   ....[44]....
        /*0720*/ 	.word	0x00000e30
        /*0724*/ 	.word	0x000000ff
        /*0728*/ 	.word	0x00000138
        /*072c*/ 	.short	0x0100
        /*072e*/ 	.byte	0x06
	.zero		1


	//   ....[45]....
        /*0730*/ 	.word	0x00000e40
        /*0734*/ 	.word	0x000000ff
        /*0738*/ 	.word	0x00000178
        /*073c*/ 	.short	0x0100
        /*073e*/ 	.byte	0x06
	.zero		1


	//   ....[46]....
        /*0740*/ 	.word	0x00000e50
        /*0744*/ 	.word	0x000000ff
        /*0748*/ 	.word	0x00000140
        /*074c*/ 	.short	0x0100
        /*074e*/ 	.byte	0x06
	.zero		1


	//   ....[47]....
        /*0750*/ 	.word	0x00000e60
        /*0754*/ 	.word	0x000000ff
        /*0758*/ 	.word	0x00000180
        /*075c*/ 	.short	0x0100
        /*075e*/ 	.byte	0x06
	.zero		1


	//   ....[48]....
        /*0760*/ 	.word	0x00000e70
        /*0764*/ 	.word	0x000000ff
        /*0768*/ 	.word	0x00000148
        /*076c*/ 	.short	0x0100
        /*076e*/ 	.byte	0x06
	.zero		1


	//   ....[49]....
        /*0770*/ 	.word	0x00000e80
        /*0774*/ 	.word	0x000000ff
        /*0778*/ 	.word	0x00000188
        /*077c*/ 	.short	0x0100
        /*077e*/ 	.byte	0x06
	.zero		1


	//   ....[50]....
        /*0780*/ 	.word	0x00000fa0
        /*0784*/ 	.word	0x000000ff
        /*0788*/ 	.word	0x000001f0
        /*078c*/ 	.short	0x0100
        /*078e*/ 	.byte	0x06
	.zero		1


	//   ....[51]....
        /*0790*/ 	.word	0x00000fb0
        /*0794*/ 	.word	0x000000ff
        /*0798*/ 	.word	0x00000230
        /*079c*/ 	.short	0x0100
        /*079e*/ 	.byte	0x06
	.zero		1


	//   ....[52]....
        /*07a0*/ 	.word	0x00000fc0
        /*07a4*/ 	.word	0x000000ff
        /*07a8*/ 	.word	0x000001f8
        /*07ac*/ 	.short	0x0100
        /*07ae*/ 	.byte	0x06
	.zero		1


	//   ....[53]....
        /*07b0*/ 	.word	0x00000fd0
        /*07b4*/ 	.word	0x000000ff
        /*07b8*/ 	.word	0x00000238
        /*07bc*/ 	.short	0x0100
        /*07be*/ 	.byte	0x06
	.zero		1


	//   ....[54]....
        /*07c0*/ 	.word	0x00000fe0
        /*07c4*/ 	.word	0x000000ff
        /*07c8*/ 	.word	0x00000200
        /*07cc*/ 	.short	0x0100
        /*07ce*/ 	.byte	0x06
	.zero		1


	//   ....[55]....
        /*07d0*/ 	.word	0x00000ff0
        /*07d4*/ 	.word	0x000000ff
        /*07d8*/ 	.word	0x00000240
        /*07dc*/ 	.short	0x0100
        /*07de*/ 	.byte	0x06
	.zero		1


	//   ....[56]....
        /*07e0*/ 	.word	0x00001000
        /*07e4*/ 	.word	0x000000ff
        /*07e8*/ 	.word	0x00000208
        /*07ec*/ 	.short	0x0100
        /*07ee*/ 	.byte	0x06
	.zero		1


	//   ....[57]....
        /*07f0*/ 	.word	0x00001010
        /*07f4*/ 	.word	0x000000ff
        /*07f8*/ 	.word	0x00000248
        /*07fc*/ 	.short	0x0100
        /*07fe*/ 	.byte	0x06
	.zero		1


	//   ....[58]....
        /*0800*/ 	.word	0x00001020
        /*0804*/ 	.word	0x000000ff
        /*0808*/ 	.word	0x00000210
        /*080c*/ 	.short	0x0100
        /*080e*/ 	.byte	0x06
	.zero		1


	//   ....[59]....
        /*0810*/ 	.word	0x00001030
        /*0814*/ 	.word	0x000000ff
        /*0818*/ 	.word	0x00000250
        /*081c*/ 	.short	0x0100
        /*081e*/ 	.byte	0x06
	.zero		1


	//   ....[60]....
        /*0820*/ 	.word	0x00001040
        /*0824*/ 	.word	0x000000ff
        /*0828*/ 	.word	0x00000218
        /*082c*/ 	.short	0x0100
        /*082e*/ 	.byte	0x06
	.zero		1


	//   ....[61]....
        /*0830*/ 	.word	0x00001050
        /*0834*/ 	.word	0x000000ff
        /*0838*/ 	.word	0x00000258
        /*083c*/ 	.short	0x0100
        /*083e*/ 	.byte	0x06
	.zero		1


	//   ....[62]....
        /*0840*/ 	.word	0x00001060
        /*0844*/ 	.word	0x000000ff
        /*0848*/ 	.word	0x00000220
        /*084c*/ 	.short	0x0100
        /*084e*/ 	.byte	0x06
	.zero		1


	//   ....[63]....
        /*0850*/ 	.word	0x00001070
        /*0854*/ 	.word	0x000000ff
        /*0858*/ 	.word	0x00000260
        /*085c*/ 	.short	0x0100
        /*085e*/ 	.byte	0x06
	.zero		1


	//   ....[64]....
        /*0860*/ 	.word	0x00001080
        /*0864*/ 	.word	0x000000ff
        /*0868*/ 	.word	0x00000228
        /*086c*/ 	.short	0x0100
        /*086e*/ 	.byte	0x06
	.zero		1


	//   ....[65]....
        /*0870*/ 	.word	0x00001090
        /*0874*/ 	.word	0x000000ff
        /*0878*/ 	.word	0x00000268
        /*087c*/ 	.short	0x0100
        /*087e*/ 	.byte	0x06
	.zero		1


	//   ....[66]....
        /*0880*/ 	.word	0x000011c0
        /*0884*/ 	.word	0x000000ff
        /*0888*/ 	.word	0x00000190
        /*088c*/ 	.short	0x0100
        /*088e*/ 	.byte	0x06
	.zero		1


	//   ....[67]....
        /*0890*/ 	.word	0x000011d0
        /*0894*/ 	.word	0x000000ff
        /*0898*/ 	.word	0x000001b0
        /*089c*/ 	.short	0x0100
        /*089e*/ 	.byte	0x06
	.zero		1


	//   ....[68]....
        /*08a0*/ 	.word	0x000011e0
        /*08a4*/ 	.word	0x000000ff
        /*08a8*/ 	.word	0x00000198
        /*08ac*/ 	.short	0x0100
        /*08ae*/ 	.byte	0x06
	.zero		1


	//   ....[69]....
        /*08b0*/ 	.word	0x000011f0
        /*08b4*/ 	.word	0x000000ff
        /*08b8*/ 	.word	0x000001b8
        /*08bc*/ 	.short	0x0100
        /*08be*/ 	.byte	0x06
	.zero		1


	//   ....[70]....
        /*08c0*/ 	.word	0x00001200
        /*08c4*/ 	.word	0x000000ff
        /*08c8*/ 	.word	0x000001a0
        /*08cc*/ 	.short	0x0100
        /*08ce*/ 	.byte	0x06
	.zero		1


	//   ....[71]....
        /*08d0*/ 	.word	0x00001210
        /*08d4*/ 	.word	0x000000ff
        /*08d8*/ 	.word	0x000001c0
        /*08dc*/ 	.short	0x0100
        /*08de*/ 	.byte	0x06
	.zero		1


	//   ....[72]....
        /*08e0*/ 	.word	0x00001220
        /*08e4*/ 	.word	0x000000ff
        /*08e8*/ 	.word	0x000001a8
        /*08ec*/ 	.short	0x0100
        /*08ee*/ 	.byte	0x06
	.zero		1


	//   ....[73]....
        /*08f0*/ 	.word	0x00001230
        /*08f4*/ 	.word	0x000000ff
        /*08f8*/ 	.word	0x000001c8
        /*08fc*/ 	.short	0x0100
        /*08fe*/ 	.byte	0x06
	.zero		1


	//   ....[74]....
        /*0900*/ 	.word	0x00001300
        /*0904*/ 	.word	0x000000ff
        /*0908*/ 	.word	0x000001e0
        /*090c*/ 	.short	0x0100
        /*090e*/ 	.byte	0x05
	.zero		1


	//   ....[75]....
        /*0910*/ 	.word	0x00004330
        /*0914*/ 	.word	0x000000ff
        /*0918*/ 	.word	0x00000060
        /*091c*/ 	.short	0x010a
        /*091e*/ 	.byte	0x05
	.zero		1


	//   ....[76]....
        /*0920*/ 	.word	0x000044a0
        /*0924*/ 	.word	0x000000ff
        /*0928*/ 	.word	0x00000060
        /*092c*/ 	.short	0x010a
        /*092e*/ 	.byte	0x09
	.zero		1


	//   ....[77]....
        /*0930*/ 	.word	0x00004620
        /*0934*/ 	.word	0x000000ff
        /*0938*/ 	.word	0x00000060
        /*093c*/ 	.short	0x010a
        /*093e*/ 	.byte	0x04
	.zero		1


	//   ....[78]....
        /*0940*/ 	.word	0x000046d0
        /*0944*/ 	.word	0x000000ff
        /*0948*/ 	.word	0x00000108
        /*094c*/ 	.short	0x0101
        /*094e*/ 	.byte	0x0c
	.zero		1


	//   ....[79]....
        /*0950*/ 	.word	0x000046f0
        /*0954*/ 	.word	0x000000ff
        /*0958*/ 	.word	0x00000060
        /*095c*/ 	.short	0x010a
        /*095e*/ 	.byte	0x04
	.zero		1


	//   ....[80]....
        /*0960*/ 	.word	0x00004770
        /*0964*/ 	.word	0x000000ff
        /*0968*/ 	.word	0x00000060
        /*096c*/ 	.short	0x010a
        /*096e*/ 	.byte	0x09
	.zero		1


	//   ....[81]....
        /*0970*/ 	.word	0x00004910
        /*0974*/ 	.word	0x000000ff
        /*0978*/ 	.word	0x00000060
        /*097c*/ 	.short	0x010a
        /*097e*/ 	.byte	0x04
	.zero		1


	//   ....[82]....
        /*0980*/ 	.word	0x000049f0
        /*0984*/ 	.word	0x000000ff
        /*0988*/ 	.word	0x000001f0
        /*098c*/ 	.short	0x010a
        /*098e*/ 	.byte	0x04
	.zero		1


	//   ....[83]....
        /*0990*/ 	.word	0x00004b80
        /*0994*/ 	.word	0x000000ff
        /*0998*/ 	.word	0x00000000
        /*099c*/ 	.short	0x0101
        /*099e*/ 	.byte	0x04
	.zero		1


	//   ....[84]....
        /*09a0*/ 	.word	0x00004bf0
        /*09a4*/ 	.word	0x000000ff
        /*09a8*/ 	.word	0x00000000
        /*09ac*/ 	.short	0x010a
        /*09ae*/ 	.byte	0x04
	.zero		1


	//   ....[85]....
        /*09b0*/ 	.word	0x00004c80
        /*09b4*/ 	.word	0x000000ff
        /*09b8*/ 	.word	0x00000000
        /*09bc*/ 	.short	0x010a
        /*09be*/ 	.byte	0x04
	.zero		1


	//   ....[86]....
        /*09c0*/ 	.word	0x00004d10
        /*09c4*/ 	.word	0x000000ff
        /*09c8*/ 	.word	0x00000000
        /*09cc*/ 	.short	0x010a
        /*09ce*/ 	.byte	0x04
	.zero		1


	//   ....[87]....
        /*09d0*/ 	.word	0x00004da0
        /*09d4*/ 	.word	0x000000ff
        /*09d8*/ 	.word	0x00000000
        /*09dc*/ 	.short	0x010a
        /*09de*/ 	.byte	0x04
	.zero		1


	//   ....[88]....
        /*09e0*/ 	.word	0x00004e30
        /*09e4*/ 	.word	0x000000ff
        /*09e8*/ 	.word	0x00000000
        /*09ec*/ 	.short	0x010a
        /*09ee*/ 	.byte	0x04
	.zero		1


	//   ....[89]....
        /*09f0*/ 	.word	0x00004ec0
        /*09f4*/ 	.word	0x000000ff
        /*09f8*/ 	.word	0x00000000
        /*09fc*/ 	.short	0x010a
        /*09fe*/ 	.byte	0x04
	.zero		1


	//   ....[90]....
        /*0a00*/ 	.word	0x00004f50
        /*0a04*/ 	.word	0x000000ff
        /*0a08*/ 	.word	0x00000000
        /*0a0c*/ 	.short	0x010a
        /*0a0e*/ 	.byte	0x04
	.zero		1


	//   ....[91]....
        /*0a10*/ 	.word	0x00004fe0
        /*0a14*/ 	.word	0x000000ff
        /*0a18*/ 	.word	0x00000000
        /*0a1c*/ 	.short	0x010a
        /*0a1e*/ 	.byte	0x04
	.zero		1


	//   ....[92]....
        /*0a20*/ 	.word	0x00005070
        /*0a24*/ 	.word	0x000000ff
        /*0a28*/ 	.word	0x00000000
        /*0a2c*/ 	.short	0x010a
        /*0a2e*/ 	.byte	0x04
	.zero		1


	//   ....[93]....
        /*0a30*/ 	.word	0x00005100
        /*0a34*/ 	.word	0x000000ff
        /*0a38*/ 	.word	0x00000000
        /*0a3c*/ 	.short	0x010a
        /*0a3e*/ 	.byte	0x04
	.zero		1


	//   ....[94]....
        /*0a40*/ 	.word	0x00005190
        /*0a44*/ 	.word	0x000000ff
        /*0a48*/ 	.word	0x00000000
        /*0a4c*/ 	.short	0x010a
        /*0a4e*/ 	.byte	0x04
	.zero		1


	//   ....[95]....
        /*0a50*/ 	.word	0x00005230
        /*0a54*/ 	.word	0x00000000
        /*0a58*/ 	.word	0x00000000
        /*0a5c*/ 	.short	0x010a
        /*0a5e*/ 	.byte	0xff
	.zero		1


	//   ....[96]....
        /*0a60*/ 	.word	0x00006dc0
        /*0a64*/ 	.word	0x000000ff
        /*0a68*/ 	.word	0x00000150
        /*0a6c*/ 	.short	0x010a
        /*0a6e*/ 	.byte	0x04
	.zero		1


	//   ....[97]....
        /*0a70*/ 	.word	0x00006f60
        /*0a74*/ 	.word	0x000000ff
        /*0a78*/ 	.word	0x00000110
        /*0a7c*/ 	.short	0x0101
        /*0a7e*/ 	.byte	0x04
	.zero		1


	//   ....[98]....
        /*0a80*/ 	.word	0x000089e0
        /*0a84*/ 	.word	0x000000ff
        /*0a88*/ 	.word	0x00000150
        /*0a8c*/ 	.short	0x010a
        /*0a8e*/ 	.byte	0x04
	.zero		1


	//   ....[99]....
        /*0a90*/ 	.word	0x00008b60
        /*0a94*/ 	.word	0x000000ff
        /*0a98*/ 	.word	0x00000110
        /*0a9c*/ 	.short	0x0101
        /*0a9e*/ 	.byte	0x04
	.zero		1


	//   ....[100]....
        /*0aa0*/ 	.word	0x00009280
        /*0aa4*/ 	.word	0x0000000f
        /*0aa8*/ 	.word	0x00000108
        /*0aac*/ 	.short	0x010a
        /*0aae*/ 	.byte	0xff
	.zero		1


	//   ....[101]....
        /*0ab0*/ 	.word	0x000094f0
        /*0ab4*/ 	.word	0x000000ff
        /*0ab8*/ 	.word	0x000000e0
        /*0abc*/ 	.short	0x010a
        /*0abe*/ 	.byte	0x18
	.zero		1


	//   ....[102]....
        /*0ac0*/ 	.word	0x00009610
        /*0ac4*/ 	.word	0x000000ff
        /*0ac8*/ 	.word	0x000000c0
        /*0acc*/ 	.short	0x010b
        /*0ace*/ 	.byte	0x18
	.zero		1


	//   ....[103]....
        /*0ad0*/ 	.word	0x00009680
        /*0ad4*/ 	.word	0x000000ff
        /*0ad8*/ 	.word	0x00000000
        /*0adc*/ 	.short	0x0101
        /*0ade*/ 	.byte	0x04
	.zero		1


	//   ....[104]....
        /*0ae0*/ 	.word	0x000096b0
        /*0ae4*/ 	.word	0x000000ff
        /*0ae8*/ 	.word	0x000000e8
        /*0aec*/ 	.short	0x010a
        /*0aee*/ 	.byte	0x18
	.zero		1


	//   ....[105]....
        /*0af0*/ 	.word	0x000097e0
        /*0af4*/ 	.word	0x000000ff
        /*0af8*/ 	.word	0x000000c8
        /*0afc*/ 	.short	0x010b
        /*0afe*/ 	.byte	0x18
	.zero		1


	//   ....[106]....
        /*0b00*/ 	.word	0x00009840
        /*0b04*/ 	.word	0x000000ff
        /*0b08*/ 	.word	0x00000000
        /*0b0c*/ 	.short	0x0101
        /*0b0e*/ 	.byte	0x04
	.zero		1


	//   ....[107]....
        /*0b10*/ 	.word	0x00009870
        /*0b14*/ 	.word	0x000000ff
        /*0b18*/ 	.word	0x000000f0
        /*0b1c*/ 	.short	0x010a
        /*0b1e*/ 	.byte	0x18
	.zero		1


	//   ....[108]....
        /*0b20*/ 	.word	0x000099a0
        /*0b24*/ 	.word	0x000000ff
        /*0b28*/ 	.word	0x000000d0
        /*0b2c*/ 	.short	0x010b
        /*0b2e*/ 	.byte	0x18
	.zero		1


	//   ....[109]....
        /*0b30*/ 	.word	0x00009a00
        /*0b34*/ 	.word	0x000000ff
        /*0b38*/ 	.word	0x00000000
        /*0b3c*/ 	.short	0x0101
        /*0b3e*/ 	.byte	0x04
	.zero		1


	//   ....[110]....
        /*0b40*/ 	.word	0x00009a30
        /*0b44*/ 	.word	0x000000ff
        /*0b48*/ 	.word	0x000000f8
        /*0b4c*/ 	.short	0x010a
        /*0b4e*/ 	.byte	0x18
	.zero		1


	//   ....[111]....
        /*0b50*/ 	.word	0x00009b60
        /*0b54*/ 	.word	0x000000ff
        /*0b58*/ 	.word	0x000000d8
        /*0b5c*/ 	.short	0x010b
        /*0b5e*/ 	.byte	0x18
	.zero		1


	//   ....[112]....
        /*0b60*/ 	.word	0x00009be0
        /*0b64*/ 	.word	0x000000ff
        /*0b68*/ 	.word	0x00000000
        /*0b6c*/ 	.short	0x0101
        /*0b6e*/ 	.byte	0x04
	.zero		1


	//   ....[113]....
        /*0b70*/ 	.word	0x00009c30
        /*0b74*/ 	.word	0x000000ff
        /*0b78*/ 	.word	0x000001f0
        /*0b7c*/ 	.short	0x010a
        /*0b7e*/ 	.byte	0x08
	.zero		1


	//   ....[114]....
        /*0b80*/ 	.word	0x00009d90
        /*0b84*/ 	.word	0x000000ff
        /*0b88*/ 	.word	0x00000000
        /*0b8c*/ 	.short	0x0101
        /*0b8e*/ 	.byte	0x08
	.zero		1


	//   ....[115]....
        /*0b90*/ 	.word	0x00009e40
        /*0b94*/ 	.word	0x000000ff
        /*0b98*/ 	.word	0x000000e0
        /*0b9c*/ 	.short	0x010a
        /*0b9e*/ 	.byte	0x18
	.zero		1


	//   ....[116]....
        /*0ba0*/ 	.word	0x00009e80
        /*0ba4*/ 	.word	0x000000ff
        /*0ba8*/ 	.word	0x000000e8
        /*0bac*/ 	.short	0x010a
        /*0bae*/ 	.byte	0x18
	.zero		1


	//   ....[117]....
        /*0bb0*/ 	.word	0x00009ec0
        /*0bb4*/ 	.word	0x000000ff
        /*0bb8*/ 	.word	0x000000f0
        /*0bbc*/ 	.short	0x010a
        /*0bbe*/ 	.byte	0x18
	.zero		1


	//   ....[118]....
        /*0bc0*/ 	.word	0x00009f20
        /*0bc4*/ 	.word	0x00000000
        /*0bc8*/ 	.word	0x000000f8
        /*0bcc*/ 	.short	0x010a
        /*0bce*/ 	.byte	0xff
	.zero		1


	//   ....[119]....
        /*0bd0*/ 	.word	0x0000a9d0
        /*0bd4*/ 	.word	0x000000ff
        /*0bd8*/ 	.word	0x000001f0
        /*0bdc*/ 	.short	0x010a
        /*0bde*/ 	.byte	0x06
	.zero		1


	//   ....[120]....
        /*0be0*/ 	.word	0x0000ab60
        /*0be4*/ 	.word	0x000000ff
        /*0be8*/ 	.word	0x00000000
        /*0bec*/ 	.short	0x0101
        /*0bee*/ 	.byte	0x04
	.zero		1


	//   ....[121]....
        /*0bf0*/ 	.word	0x0000b0d0
        /*0bf4*/ 	.word	0x000000ff
        /*0bf8*/ 	.word	0x000000c0
        /*0bfc*/ 	.short	0x010a
        /*0bfe*/ 	.byte	0x2b
	.zero		1


	//   ....[122]....
        /*0c00*/ 	.word	0x0000b150
        /*0c04*/ 	.word	0x00000044
        /*0c08*/ 	.word	0x00000190
        /*0c0c*/ 	.short	0x010a
        /*0c0e*/ 	.byte	0xff
	.zero		1


	//   ....[123]....
        /*0c10*/ 	.word	0x0000b170
        /*0c14*/ 	.word	0x000000ff
        /*0c18*/ 	.word	0x000000c0
        /*0c1c*/ 	.short	0x010a
        /*0c1e*/ 	.byte	0x2b
	.zero		1


	//   ....[124]....
        /*0c20*/ 	.word	0x0000b340
        /*0c24*/ 	.word	0x00000044
        /*0c28*/ 	.word	0x00000190
        /*0c2c*/ 	.short	0x010a
        /*0c2e*/ 	.byte	0xff
	.zero		1


	//   ....[125]....
        /*0c30*/ 	.word	0x0000bbc0
        /*0c34*/ 	.word	0x000000ff
        /*0c38*/ 	.word	0x00000000
        /*0c3c*/ 	.short	0x0101
        /*0c3e*/ 	.byte	0x04
	.zero		1


	//   ....[126]....
        /*0c40*/ 	.word	0x0000bc10
        /*0c44*/ 	.word	0x000000ff
        /*0c48*/ 	.word	0x000000c8
        /*0c4c*/ 	.short	0x010a
        /*0c4e*/ 	.byte	0x2b
	.zero		1


	//   ....[127]....
        /*0c50*/ 	.word	0x0000bc40
        /*0c54*/ 	.word	0x000000ff
        /*0c58*/ 	.word	0x000000c8
        /*0c5c*/ 	.short	0x010a
        /*0c5e*/ 	.byte	0x2b
	.zero		1


	//   ....[128]....
        /*0c60*/ 	.word	0x0000c5c0
        /*0c64*/ 	.word	0x000000ff
        /*0c68*/ 	.word	0x00000000
        /*0c6c*/ 	.short	0x0101
        /*0c6e*/ 	.byte	0x04
	.zero		1


	//   ....[129]....
        /*0c70*/ 	.word	0x0000c5e0
        /*0c74*/ 	.word	0x000000ff
        /*0c78*/ 	.word	0x000000d0
        /*0c7c*/ 	.short	0x010a
        /*0c7e*/ 	.byte	0x2b
	.zero		1


	//   ....[130]....
        /*0c80*/ 	.word	0x0000c600
        /*0c84*/ 	.word	0x000000ff
        /*0c88*/ 	.word	0x000000d0
        /*0c8c*/ 	.short	0x010a
        /*0c8e*/ 	.byte	0x2b
	.zero		1


	//   ....[131]....
        /*0c90*/ 	.word	0x0000cfc0
        /*0c94*/ 	.word	0x000000ff
        /*0c98*/ 	.word	0x00000000
        /*0c9c*/ 	.short	0x0101
        /*0c9e*/ 	.byte	0x04
	.zero		1


	//   ....[132]....
        /*0ca0*/ 	.word	0x0000cfe0
        /*0ca4*/ 	.word	0x000000ff
        /*0ca8*/ 	.word	0x000000d8
        /*0cac*/ 	.short	0x010a
        /*0cae*/ 	.byte	0x2b
	.zero		1


	//   ....[133]....
        /*0cb0*/ 	.word	0x0000d000
        /*0cb4*/ 	.word	0x000000ff
        /*0cb8*/ 	.word	0x000000d8
        /*0cbc*/ 	.short	0x010a
        /*0cbe*/ 	.byte	0x2b
	.zero		1


	//   ....[134]....
        /*0cc0*/ 	.word	0x0000d550
        /*0cc4*/ 	.word	0x00000044
        /*0cc8*/ 	.word	0x00000000
        /*0ccc*/ 	.short	0x0101
        /*0cce*/ 	.byte	0xff
	.zero		1


	//   ....[135]....
        /*0cd0*/ 	.word	0x0000dae0
        /*0cd4*/ 	.word	0x000000ff
        /*0cd8*/ 	.word	0x00000000
        /*0cdc*/ 	.short	0x0101
        /*0cde*/ 	.byte	0x04
	.zero		1


	//   ....[136]....
        /*0ce0*/ 	.word	0x0000db80
        /*0ce4*/ 	.word	0x000000ff
        /*0ce8*/ 	.word	0x00000000
        /*0cec*/ 	.short	0x0101
        /*0cee*/ 	.byte	0x04
	.zero		1


	//   ....[137]....
        /*0cf0*/ 	.word	0x0000e490
        /*0cf4*/ 	.word	0x000000ff
        /*0cf8*/ 	.word	0x00000110
        /*0cfc*/ 	.short	0x010a
        /*0cfe*/ 	.byte	0x18
	.zero		1


	//   ....[138]....
        /*0d00*/ 	.word	0x0000e5d0
        /*0d04*/ 	.word	0x000000ff
        /*0d08*/ 	.word	0x00000000
        /*0d0c*/ 	.short	0x0101
        /*0d0e*/ 	.byte	0x06
	.zero		1


	//   ....[139]....
        /*0d10*/ 	.word	0x0000e640
        /*0d14*/ 	.word	0x000000ff
        /*0d18*/ 	.word	0x00000230
        /*0d1c*/ 	.short	0x010a
        /*0d1e*/ 	.byte	0x18
	.zero		1


	//   ....[140]....
        /*0d20*/ 	.word	0x0000f780
        /*0d24*/ 	.word	0x000000ff
        /*0d28*/ 	.word	0x000001f0
        /*0d2c*/ 	.short	0x0101
        /*0d2e*/ 	.byte	0x18
	.zero		1


	//   ....[141]....
        /*0d30*/ 	.word	0x0000fa70
        /*0d34*/ 	.word	0x000000ff
        /*0d38*/ 	.word	0x00000008
        /*0d3c*/ 	.short	0x010a
        /*0d3e*/ 	.byte	0x06
	.zero		1


	//   ....[142]....
        /*0d40*/ 	.word	0x0000fa90
        /*0d44*/ 	.word	0x000000ff
        /*0d48*/ 	.word	0x00000008
        /*0d4c*/ 	.short	0x010a
        /*0d4e*/ 	.byte	0x06
	.zero		1


	//   ....[143]....
        /*0d50*/ 	.word	0x0000fc20
        /*0d54*/ 	.word	0x000000ff
        /*0d58*/ 	.word	0x00000008
        /*0d5c*/ 	.short	0x010a
        /*0d5e*/ 	.byte	0x06
	.zero		1


	//   ....[144]....
        /*0d60*/ 	.word	0x0000fc40
        /*0d64*/ 	.word	0x000000ff
        /*0d68*/ 	.word	0x00000008
        /*0d6c*/ 	.short	0x010a
        /*0d6e*/ 	.byte	0x06
	.zero		1


	//   ....[145]....
        /*0d70*/ 	.word	0x0000fd00
        /*0d74*/ 	.word	0x000000ff
        /*0d78*/ 	.word	0x00000000
        /*0d7c*/ 	.short	0x0101
        /*0d7e*/ 	.byte	0x05
	.zero		1


	//   ....[146]....
        /*0d80*/ 	.word	0x0000fff0
        /*0d84*/ 	.word	0x000000ff
        /*0d88*/ 	.word	0x00000000
        /*0d8c*/ 	.short	0x010a
        /*0d8e*/ 	.byte	0x06
	.zero		1


	//   ....[147]....
        /*0d90*/ 	.word	0x00010050
        /*0d94*/ 	.word	0x000000ff
        /*0d98*/ 	.word	0x000001b0
        /*0d9c*/ 	.short	0x010a
        /*0d9e*/ 	.byte	0x09
	.zero		1


	//   ....[148]....
        /*0da0*/ 	.word	0x000101b0
        /*0da4*/ 	.word	0x000000ff
        /*0da8*/ 	.word	0x00000000
        /*0dac*/ 	.short	0x010a
        /*0dae*/ 	.byte	0x06
	.zero		1


	//   ....[149]....
        /*0db0*/ 	.word	0x000102e0
        /*0db4*/ 	.word	0x000000ff
        /*0db8*/ 	.word	0x00000000
        /*0dbc*/ 	.short	0x010a
        /*0dbe*/ 	.byte	0x1e
	.zero		1


	//   ....[150]....
        /*0dc0*/ 	.word	0x00010580
        /*0dc4*/ 	.word	0x000000ff
        /*0dc8*/ 	.word	0x000001f0
        /*0dcc*/ 	.short	0x010a
        /*0dce*/ 	.byte	0x06
	.zero		1


	//   ....[151]....
        /*0dd0*/ 	.word	0x000106b0
        /*0dd4*/ 	.word	0x000000ff
        /*0dd8*/ 	.word	0x00000000
        /*0ddc*/ 	.short	0x0101
        /*0dde*/ 	.byte	0x06
	.zero		1


	//   ....[152]....
        /*0de0*/ 	.word	0x00010800
        /*0de4*/ 	.word	0x000000ff
        /*0de8*/ 	.word	0x000001b0
        /*0dec*/ 	.short	0x010a
        /*0dee*/ 	.byte	0x06
	.zero		1


	//   ....[153]....
        /*0df0*/ 	.word	0x000108c0
        /*0df4*/ 	.word	0x000000ff
        /*0df8*/ 	.word	0x000001b0
        /*0dfc*/ 	.short	0x010a
        /*0dfe*/ 	.byte	0x07
	.zero		1


	//   ....[154]....
        /*0e00*/ 	.word	0x00010980
        /*0e04*/ 	.word	0x000000ff
        /*0e08*/ 	.word	0x000001b0
        /*0e0c*/ 	.short	0x010a
        /*0e0e*/ 	.byte	0x07
	.zero		1


	//   ....[155]....
        /*0e10*/ 	.word	0x00010a40
        /*0e14*/ 	.word	0x00000000
        /*0e18*/ 	.word	0x000001b0
        /*0e1c*/ 	.short	0x010a
        /*0e1e*/ 	.byte	0xff
	.zero		1


	//   ....[156]....
        /*0e20*/ 	.word	0x00010a80
        /*0e24*/ 	.word	0x00000000
        /*0e28*/ 	.word	0x000001b0
        /*0e2c*/ 	.short	0x010a
        /*0e2e*/ 	.byte	0xff
	.zero		1


	//   ....[157]....
        /*0e30*/ 	.word	0x00010af0
        /*0e34*/ 	.word	0x000000ff
        /*0e38*/ 	.word	0x00000000
        /*0e3c*/ 	.short	0x0101
        /*0e3e*/ 	.byte	0x06
	.zero		1


	//   ....[158]....
        /*0e40*/ 	.word	0x00010b30
        /*0e44*/ 	.word	0x000000ff
        /*0e48*/ 	.word	0x000001e0
        /*0e4c*/ 	.short	0x010a
        /*0e4e*/ 	.byte	0x04
	.zero		1


	//   ....[159]....
        /*0e50*/ 	.word	0x00010b80
        /*0e54*/ 	.word	0x000000ff
        /*0e58*/ 	.word	0x00000000
        /*0e5c*/ 	.short	0x0101
        /*0e5e*/ 	.byte	0x06
	.zero		1


	//   ....[160]....
        /*0e60*/ 	.word	0x00010dd0
        /*0e64*/ 	.word	0x00000000
        /*0e68*/ 	.word	0x00000060
        /*0e6c*/ 	.short	0x010a
        /*0e6e*/ 	.byte	0xff
	.zero		1


	//   ....[161]....
        /*0e70*/ 	.word	0x00010e30
        /*0e74*/ 	.word	0x00000000
        /*0e78*/ 	.word	0x00000060
        /*0e7c*/ 	.short	0x010a
        /*0e7e*/ 	.byte	0xff
	.zero		1


	//   ....[162]....
        /*0e80*/ 	.word	0x00010e90
        /*0e84*/ 	.word	0x00000000
        /*0e88*/ 	.word	0x000001f0
        /*0e8c*/ 	.short	0x010a
        /*0e8e*/ 	.byte	0xff
	.zero		1


	//   ....[163]....
        /*0e90*/ 	.word	0x00010ef0
        /*0e94*/ 	.word	0x00000000
        /*0e98*/ 	.word	0x00000000
        /*0e9c*/ 	.short	0x010a
        /*0e9e*/ 	.byte	0xff
	.zero		1


	//   ....[164]....
        /*0ea0*/ 	.word	0x00010f50
        /*0ea4*/ 	.word	0x00000000
        /*0ea8*/ 	.word	0x00000000
        /*0eac*/ 	.short	0x010a
        /*0eae*/ 	.byte	0xff
	.zero		1


	//   ....[165]....
        /*0eb0*/ 	.word	0x00010fb0
        /*0eb4*/ 	.word	0x00000000
        /*0eb8*/ 	.word	0x00000000
        /*0ebc*/ 	.short	0x010a
        /*0ebe*/ 	.byte	0xff
	.zero		1


	//   ....[166]....
        /*0ec0*/ 	.word	0x00011010
        /*0ec4*/ 	.word	0x00000000
        /*0ec8*/ 	.word	0x00000000
        /*0ecc*/ 	.short	0x010a
        /*0ece*/ 	.byte	0xff
	.zero		1


	//   ....[167]....
        /*0ed0*/ 	.word	0x00011070
        /*0ed4*/ 	.word	0x00000000
        /*0ed8*/ 	.word	0x00000000
        /*0edc*/ 	.short	0x010a
        /*0ede*/ 	.byte	0xff
	.zero		1


	//   ....[168]....
        /*0ee0*/ 	.word	0x000110d0
        /*0ee4*/ 	.word	0x00000000
        /*0ee8*/ 	.word	0x00000000
        /*0eec*/ 	.short	0x010a
        /*0eee*/ 	.byte	0xff
	.zero		1


	//   ....[169]....
        /*0ef0*/ 	.word	0x00011130
        /*0ef4*/ 	.word	0x00000000
        /*0ef8*/ 	.word	0x00000000
        /*0efc*/ 	.short	0x010a
        /*0efe*/ 	.byte	0xff
	.zero		1


	//   ....[170]....
        /*0f00*/ 	.word	0x00011190
        /*0f04*/ 	.word	0x00000000
        /*0f08*/ 	.word	0x00000000
        /*0f0c*/ 	.short	0x010a
        /*0f0e*/ 	.byte	0xff
	.zero		1


	//   ....[171]....
        /*0f10*/ 	.word	0x000111f0
        /*0f14*/ 	.word	0x00000000
        /*0f18*/ 	.word	0x00000000
        /*0f1c*/ 	.short	0x010a
        /*0f1e*/ 	.byte	0xff
	.zero		1


	//   ....[172]....
        /*0f20*/ 	.word	0x00011250
        /*0f24*/ 	.word	0x00000000
        /*0f28*/ 	.word	0x00000000
        /*0f2c*/ 	.short	0x010a
        /*0f2e*/ 	.byte	0xff
	.zero		1


	//   ....[173]....
        /*0f30*/ 	.word	0x000112b0
        /*0f34*/ 	.word	0x00000000
        /*0f38*/ 	.word	0x00000000
        /*0f3c*/ 	.short	0x010a
        /*0f3e*/ 	.byte	0xff
	.zero		1


	//   ....[174]....
        /*0f40*/ 	.word	0x00011310
        /*0f44*/ 	.word	0x00000014
        /*0f48*/ 	.word	0x00000150
        /*0f4c*/ 	.short	0x010a
        /*0f4e*/ 	.byte	0xff
	.zero		1


	//   ....[175]....
        /*0f50*/ 	.word	0x00011370
        /*0f54*/ 	.word	0x0000000b
        /*0f58*/ 	.word	0x00000150
        /*0f5c*/ 	.short	0x010a
        /*0f5e*/ 	.byte	0xff
	.zero		1


	//   ....[176]....
        /*0f60*/ 	.word	0x000113c0
        /*0f64*/ 	.word	0x0000000f
        /*0f68*/ 	.word	0x00000108
        /*0f6c*/ 	.short	0x010a
        /*0f6e*/ 	.byte	0xff
	.zero		1


	//   ....[177]....
        /*0f70*/ 	.word	0x00011420
        /*0f74*/ 	.word	0x00000000
        /*0f78*/ 	.word	0x000000e0
        /*0f7c*/ 	.short	0x010a
        /*0f7e*/ 	.byte	0xff
	.zero		1


	//   ....[178]....
        /*0f80*/ 	.word	0x00011480
        /*0f84*/ 	.word	0x00000000
        /*0f88*/ 	.word	0x000000e8
        /*0f8c*/ 	.short	0x010a
        /*0f8e*/ 	.byte	0xff
	.zero		1


	//   ....[179]....
        /*0f90*/ 	.word	0x000114e0
        /*0f94*/ 	.word	0x00000000
        /*0f98*/ 	.word	0x000000f0
        /*0f9c*/ 	.short	0x010a
        /*0f9e*/ 	.byte	0xff
	.zero		1


	//   ....[180]....
        /*0fa0*/ 	.word	0x00011540
        /*0fa4*/ 	.word	0x00000000
        /*0fa8*/ 	.word	0x000000f8
        /*0fac*/ 	.short	0x010a
        /*0fae*/ 	.byte	0xff
	.zero		1


	//   ....[181]....
        /*0fb0*/ 	.word	0x000115a0
        /*0fb4*/ 	.word	0x00000000
        /*0fb8*/ 	.word	0x000001f0
        /*0fbc*/ 	.short	0x010a
        /*0fbe*/ 	.byte	0xff
	.zero		1


	//   ....[182]....
        /*0fc0*/ 	.word	0x00011600
        /*0fc4*/ 	.word	0x00000000
        /*0fc8*/ 	.word	0x000000e0
        /*0fcc*/ 	.short	0x010a
        /*0fce*/ 	.byte	0xff
	.zero		1


	//   ....[183]....
        /*0fd0*/ 	.word	0x00011660
        /*0fd4*/ 	.word	0x00000000
        /*0fd8*/ 	.word	0x000000e8
        /*0fdc*/ 	.short	0x010a
        /*0fde*/ 	.byte	0xff
	.zero		1


	//   ....[184]....
        /*0fe0*/ 	.word	0x000116c0
        /*0fe4*/ 	.word	0x00000000
        /*0fe8*/ 	.word	0x000000f0
        /*0fec*/ 	.short	0x010a
        /*0fee*/ 	.byte	0xff
	.zero		1


	//   ....[185]....
        /*0ff0*/ 	.word	0x00011720
        /*0ff4*/ 	.word	0x00000000
        /*0ff8*/ 	.word	0x000001f0
        /*0ffc*/ 	.short	0x010a
        /*0ffe*/ 	.byte	0xff
	.zero		1


	//   ....[186]....
        /*1000*/ 	.word	0x000117e0
        /*1004*/ 	.word	0x00000005
        /*1008*/ 	.word	0x000000c0
        /*100c*/ 	.short	0x010a
        /*100e*/ 	.byte	0xff
	.zero		1


	//   ....[187]....
        /*1010*/ 	.word	0x00011830
        /*1014*/ 	.word	0x00000044
        /*1018*/ 	.word	0x00000190
        /*101c*/ 	.short	0x010a
        /*101e*/ 	.byte	0xff
	.zero		1


	//   ....[188]....
        /*1020*/ 	.word	0x00011890
        /*1024*/ 	.word	0x00000000
        /*1028*/ 	.word	0x000000c8
        /*102c*/ 	.short	0x010a
        /*102e*/ 	.byte	0xff
	.zero		1


	//   ....[189]....
        /*1030*/ 	.word	0x000118f0
        /*1034*/ 	.word	0x00000000
        /*1038*/ 	.word	0x000000d0
        /*103c*/ 	.short	0x010a
        /*103e*/ 	.byte	0xff
	.zero		1


	//   ....[190]....
        /*1040*/ 	.word	0x00011950
        /*1044*/ 	.word	0x00000000
        /*1048*/ 	.word	0x000000d8
        /*104c*/ 	.short	0x010a
        /*104e*/ 	.byte	0xff
	.zero		1


	//   ....[191]....
        /*1050*/ 	.word	0x000119b0
        /*1054*/ 	.word	0x00000004
        /*1058*/ 	.word	0x00000110
        /*105c*/ 	.short	0x010a
        /*105e*/ 	.byte	0xff
	.zero		1


	//   ....[192]....
        /*1060*/ 	.word	0x00011a10
        /*1064*/ 	.word	0x00000004
        /*1068*/ 	.word	0x00000230
        /*106c*/ 	.short	0x010a
        /*106e*/ 	.byte	0xff
	.zero		1


	//   ....[193]....
        /*1070*/ 	.word	0x00011a70
        /*1074*/ 	.word	0x00000000
        /*1078*/ 	.word	0x00000008
        /*107c*/ 	.short	0x010a
        /*107e*/ 	.byte	0xff
	.zero		1


	//   ....[194]....
        /*1080*/ 	.word	0x00011b50
        /*1084*/ 	.word	0x00000000
        /*1088*/ 	.word	0x00000008
        /*108c*/ 	.short	0x010a
        /*108e*/ 	.byte	0xff
	.zero		1


	//   ....[195]....
        /*1090*/ 	.word	0x00011bb0
        /*1094*/ 	.word	0x00000003
        /*1098*/ 	.word	0x000001b0
        /*109c*/ 	.short	0x010a
        /*109e*/ 	.byte	0xff
	.zero		1


	//   ....[196]....
        /*10a0*/ 	.word	0x00011c10
        /*10a4*/ 	.word	0x00000003
        /*10a8*/ 	.word	0x00000000
        /*10ac*/ 	.short	0x010a
        /*10ae*/ 	.byte	0xff
	.zero		1


	//   ....[197]....
        /*10b0*/ 	.word	0x00011c70
        /*10b4*/ 	.word	0x00000003
        /*10b8*/ 	.word	0x000001f0
        /*10bc*/ 	.short	0x010a
        /*10be*/ 	.byte	0xff
	.zero		1


	//   ....[198]....
        /*10c0*/ 	.word	0x00011cd0
        /*10c4*/ 	.word	0x00000000
        /*10c8*/ 	.word	0x000001b0
        /*10cc*/ 	.short	0x010a
        /*10ce*/ 	.byte	0xff
	.zero		1


	//   ....[199]....
        /*10d0*/ 	.word	0x00011d30
        /*10d4*/ 	.word	0x00000000
        /*10d8*/ 	.word	0x000001b0
        /*10dc*/ 	.short	0x010a
        /*10de*/ 	.byte	0xff
	.zero		1


	//   ....[200]....
        /*10e0*/ 	.word	0x00011d90
        /*10e4*/ 	.word	0x00000000
        /*10e8*/ 	.word	0x000001b0
        /*10ec*/ 	.short	0x010a
        /*10ee*/ 	.byte	0xff
	.zero		1


	//   ....[201]....
        /*10f0*/ 	.word	0x00011df0
        /*10f4*/ 	.word	0x00000000
        /*10f8*/ 	.word	0x000001e0
        /*10fc*/ 	.short	0x010a
        /*10fe*/ 	.byte	0xff
	.zero		1


	//----- nvinfo : EIATTR_NUM_MBARRIERS
	.align		4
.L_49:
        /*1100*/ 	.byte	0x03, 0x38
        /*1102*/ 	.short	0x004b


	//----- nvinfo : EIATTR_EXIT_INSTR_OFFSETS
	.align		4
        /*1104*/ 	.byte	0x04, 0x1c
        /*1106*/ 	.short	(.L_51 - .L_50)


	//   ....[0]....
.L_50:
        /*1108*/ 	.word	0x00003930


	//   ....[1]....
        /*110c*/ 	.word	0x00005260


	//   ....[2]....
        /*1110*/ 	.word	0x00008c00


	//   ....[3]....
        /*1114*/ 	.word	0x00009f50


	//   ....[4]....
        /*1118*/ 	.word	0x0000db90


	//   ....[5]....
        /*111c*/ 	.word	0x0000dbc0


	//   ....[6]....
        /*1120*/ 	.word	0x0000f850


	//   ....[7]....
        /*1124*/ 	.word	0x00010db0


	//----- nvinfo : EIATTR_INDIRECT_BRANCH_TARGETS
	.align		4
.L_51:
        /*1128*/ 	.byte	0x04, 0x34
        /*112a*/ 	.short	(.L_53 - .L_52)


	//   ....[0]....
.L_52:
        /*112c*/ 	.word	.L_x_319@srel
        /*1130*/ 	.short	0x0
        /*1132*/ 	.short	0x0
        /*1134*/ 	.word	0xa
        /*1138*/ 	.word	.L_x_320@srel
        /* <DEDUP_REMOVED lines=9> */


	//----- nvinfo : EIATTR_MAX_THREADS
	.align		4
.L_53:
        /*1160*/ 	.byte	0x04, 0x05
        /*1162*/ 	.short	(.L_55 - .L_54)
.L_54:
        /*1164*/ 	.word	0x00000180
        /*1168*/ 	.word	0x00000001
        /*116c*/ 	.word	0x00000001


	//----- nvinfo : EIATTR_CRS_STACK_SIZE
	.align		4
.L_55:
        /*1170*/ 	.byte	0x04, 0x1e
        /*1172*/ 	.short	(.L_57 - .L_56)
.L_56:
        /*1174*/ 	.word	0x00000000


	//----- nvinfo : EIATTR_CBANK_PARAM_SIZE
	.align		4
.L_57:
        /*1178*/ 	.byte	0x03, 0x19
        /*117a*/ 	.short	0x0900


	//----- nvinfo : EIATTR_PARAM_CBANK
	.align		4
        /*117c*/ 	.byte	0x04, 0x0a
        /*117e*/ 	.short	(.L_59 - .L_58)
	.align		4
.L_58:
        /*1180*/ 	.word	index@(.nv.constant0._ZN7cutlass13device_kernelINS_4gemm6kernel13GemmUniversalINS1_17GroupProblemShapeIN4cute5tupleIJiiiEEEEENS1_10collective13CollectiveMmaINS1_40MainloopSm100ArrayTmaUmmaWarpSpecializedILi12ELi8ELi4ENS6_IJNS5_1CILi2EEENSC_ILi1EEESE_EEEEENS6_IJNSC_ILi128EEESH_NSC_ILi64EEEEEENS_10bfloat16_tEPNS6_IJlSE_NSC_ILi0EEEEEESK_SN_NS5_8TiledMMAINS5_8MMA_AtomIJNS5_26SM100_MMA_F16BF16_2x1SM_SSISK_SK_fLi128ELi128ELNS5_4UMMA5MajorE0ELSS_0ELNSR_7ScaleInE0ELST_0EEEEEENS5_6LayoutINS6_IJSE_SE_SE_EEENS6_IJSL_SL_SL_EEEEENS6_IJNS5_10UnderscoreES10_S10_EEEEENS5_18SM100_TMA_2SM_LOADENS5_14ComposedLayoutINS5_7SwizzleILi3ELi4ELi3EEENS5_18smem_ptr_flag_bitsILi16EEENSW_INS6_IJNSC_ILi8EEESI_EEENS6_IJSI_SE_EEEEEEEvNS5_8identityES13_S1D_vS1E_EENS_8epilogue10collective18CollectiveEpilogueINS1G_31Sm100PtrArrayTmaWarpSpecializedILi4ELi2ELi16ELb1ELb0EEEJNS6_IJSI_SH_SI_EEENS6_IJNSW_ISI_SE_EENSW_INS6_IJNSC_ILi16EEESD_EEENS6_IJSE_SI_EEEEEEEENS_6half_tEPNS6_IJSE_lSL_EEES1S_S1U_NS1G_6fusion15FusionCallbacksIS1K_NS1V_17LinearCombinationIS1S_fS1S_fLNS_15FloatRoundStyleE2EEES1L_S1R_JEEENS5_5SM1004TMEM4LOAD26SM100_TMEM_LOAD_16dp256b2xENS5_13SM90_TMA_LOADENS14_IS16_S18_NSW_INS6_IJSI_S19_EEES1P_EEEENS5_17SM75_U16x8_LDSM_TENS5_14SM90_TMA_STOREES28_NS5_17SM90_U16x8_STSM_TENS5_39AutoVectorizingCopyWithAssumedAlignmentILi128EEEEEEvvEEEEvNT_6ParamsE)
        /*1184*/ 	.short	0x0380
        /*1186*/ 	.short	0x0900


	//----- nvinfo : EIATTR_SW_WAR
	.align		4
.L_59:
        /*1188*/ 	.byte	0x04, 0x36
        /*118a*/ 	.short	(.L_61 - .L_60)
.L_60:
        /*118c*/ 	.word	0x00000008
.L_61:


//--------------------- .nv.callgraph             --------------------------
	.section	.nv.callgraph,"",@"SHT_CUDA_CALLGRAPH"
	.align	4
	.sectionentsize	8
	.align		4
        /*0000*/ 	.word	0x00000000
	.align		4
        /*0004*/ 	.word	0xffffffff
	.align		4
        /*0008*/ 	.word	index@(_ZN7cutlass13device_kernelINS_4gemm6kernel13GemmUniversalINS1_17GroupProblemShapeIN4cute5tupleIJiiiEEEEENS1_10collective13CollectiveMmaINS1_40MainloopSm100ArrayTmaUmmaWarpSpecializedILi12ELi8ELi4ENS6_IJNS5_1CILi2EEENSC_ILi1EEESE_EEEEENS6_IJNSC_ILi128EEESH_NSC_ILi64EEEEEENS_10bfloat16_tEPNS6_IJlSE_NSC_ILi0EEEEEESK_SN_NS5_8TiledMMAINS5_8MMA_AtomIJNS5_26SM100_MMA_F16BF16_2x1SM_SSISK_SK_fLi128ELi128ELNS5_4UMMA5MajorE0ELSS_0ELNSR_7ScaleInE0ELST_0EEEEEENS5_6LayoutINS6_IJSE_SE_SE_EEENS6_IJSL_SL_SL_EEEEENS6_IJNS5_10UnderscoreES10_S10_EEEEENS5_18SM100_TMA_2SM_LOADENS5_14ComposedLayoutINS5_7SwizzleILi3ELi4ELi3EEENS5_18smem_ptr_flag_bitsILi16EEENSW_INS6_IJNSC_ILi8EEESI_EEENS6_IJSI_SE_EEEEEEEvNS5_8identityES13_S1D_vS1E_EENS_8epilogue10collective18CollectiveEpilogueINS1G_31Sm100PtrArrayTmaWarpSpecializedILi4ELi2ELi16ELb1ELb0EEEJNS6_IJSI_SH_SI_EEENS6_IJNSW_ISI_SE_EENSW_INS6_IJNSC_ILi16EEESD_EEENS6_IJSE_SI_EEEEEEEENS_6half_tEPNS6_IJSE_lSL_EEES1S_S1U_NS1G_6fusion15FusionCallbacksIS1K_NS1V_17LinearCombinationIS1S_fS1S_fLNS_15FloatRoundStyleE2EEES1L_S1R_JEEENS5_5SM1004TMEM4LOAD26SM100_TMEM_LOAD_16dp256b2xENS5_13SM90_TMA_LOADENS14_IS16_S18_NSW_INS6_IJSI_S19_EEES1P_EEEENS5_17SM75_U16x8_LDSM_TENS5_14SM90_TMA_STOREES28_NS5_17SM90_U16x8_STSM_TENS5_39AutoVectorizingCopyWithAssumedAlignmentILi128EEEEEEvvEEEEvNT_6ParamsE)
	.align		4
        /*000c*/ 	.word	index@(__assertfail)
	.align		4
        /*0010*/ 	.word	0x00000000
	.align		4
        /*0014*/ 	.word	0xfffffffe
	.align		4
        /*0018*/ 	.word	0x00000000
	.align		4
        /*001c*/ 	.word	0xfffffffd
	.align		4
        /*0020*/ 	.word	0x00000000
	.align		4
        /*0024*/ 	.word	0xfffffffc


//--------------------- .nv.constant4             --------------------------
	.section	.nv.constant4,"a",@progbits
	.align	8
	.align		8
.nv.constant4:
        /*0000*/ 	.dword	__assertfail
	.align		8
        /*0008*/ 	.dword	__unnamed_1
	.align		8
        /*0010*/ 	.dword	__unnamed_2
	.align		8
        /*0018*/ 	.dword	_ZN39_INTERNAL_58483157_4_k_cu_6321404c_25494cuda3std3__45__cpo5beginE
	.align		8
        /*0020*/ 	.dword	_ZN39_INTERNAL_58483157_4_k_cu_6321404c_25494cuda3std3__45__cpo3endE
	.align		8
        /*0028*/ 	.dword	_ZN39_INTERNAL_58483157_4_k_cu_6321404c_25494cuda3std3__45__cpo6cbeginE
	.align		8
        /*0030*/ 	.dword	_ZN39_INTERNAL_58483157_4_k_cu_6321404c_25494cuda3std3__45__cpo4cendE
	.align		8
        /*0038*/ 	.dword	_ZN39_INTERNAL_58483157_4_k_cu_6321404c_25494cuda3std3__441_GLOBAL__N__58483157_4_k_cu_6321404c_25496ignoreE
	.align		8
        /*0040*/ 	.dword	_ZN39_INTERNAL_58483157_4_k_cu_6321404c_25494cuda3std3__419piecewise_constructE
	.align		8
        /*0048*/ 	.dword	_ZN39_INTERNAL_58483157_4_k_cu_6321404c_25494cuda3std3__48in_placeE
	.align		8
        /*0050*/ 	.dword	_ZN39_INTERNAL_58483157_4_k_cu_6321404c_25494cuda3std6ranges3__45__cpo4swapE
	.align		8
        /*0058*/ 	.dword	_ZN39_INTERNAL_58483157_4_k_cu_6321404c_25494cuda3std6ranges3__45__cpo9iter_moveE
	.align		8
        /*0060*/ 	.dword	_ZN39_INTERNAL_58483157_4_k_cu_6321404c_25494cute7productE
	.align		8
        /*0068*/ 	.dword	_ZN39_INTERNAL_58483157_4_k_cu_6321404c_25494cute1_E
	.align		8
        /*0070*/ 	.dword	$str$24
	.align		8
        /*0078*/ 	.dword	$str$25
	.align		8
        /*0080*/ 	.dword	$str$26
	.align		8
        /*0088*/ 	.dword	$str$27


//--------------------- .nv.constant2._ZN7cutlass13device_kernelINS_4gemm6kernel13GemmUniversalINS1_17GroupProblemShapeIN4cute5tupleIJiiiEEEEENS1_10collective13CollectiveMmaINS1_40MainloopSm100ArrayTmaUmmaWarpSpecializedILi12ELi8ELi4ENS6_IJNS5_1CILi2EEENSC_ILi1EEESE_EEEEENS6_IJNSC_ILi128EEESH_NSC_ILi64EEEEEENS_10bfloat16_tEPNS6_IJlSE_NSC_ILi0EEEEEESK_SN_NS5_8TiledMMAINS5_8MMA_AtomIJNS5_26SM100_MMA_F16BF16_2x1SM_SSISK_SK_fLi128ELi128ELNS5_4UMMA5MajorE0ELSS_0ELNSR_7ScaleInE0ELST_0EEEEEENS5_6LayoutINS6_IJSE_SE_SE_EEENS6_IJSL_SL_SL_EEEEENS6_IJNS5_10UnderscoreES10_S10_EEEEENS5_18SM100_TMA_2SM_LOADENS5_14ComposedLayoutINS5_7SwizzleILi3ELi4ELi3EEENS5_18smem_ptr_flag_bitsILi16EEENSW_INS6_IJNSC_ILi8EEESI_EEENS6_IJSI_SE_EEEEEEEvNS5_8identityES13_S1D_vS1E_EENS_8epilogue10collective18CollectiveEpilogueINS1G_31Sm100PtrArrayTmaWarpSpecializedILi4ELi2ELi16ELb1ELb0EEEJNS6_IJSI_SH_SI_EEENS6_IJNSW_ISI_SE_EENSW_INS6_IJNSC_ILi16EEESD_EEENS6_IJSE_SI_EEEEEEEENS_6half_tEPNS6_IJSE_lSL_EEES1S_S1U_NS1G_6fusion15FusionCallbacksIS1K_NS1V_17LinearCombinationIS1S_fS1S_fLNS_15FloatRoundStyleE2EEES1L_S1R_JEEENS5_5SM1004TMEM4LOAD26SM100_TMEM_LOAD_16dp256b2xENS5_13SM90_TMA_LOADENS14_IS16_S18_NSW_INS6_IJSI_S19_EEES1P_EEEENS5_17SM75_U16x8_LDSM_TENS5_14SM90_TMA_STOREES28_NS5_17SM90_U16x8_STSM_TENS5_39AutoVectorizingCopyWithAssumedAlignmentILi128EEEEEEvvEEEEvNT_6ParamsE --------------------------
	.section	.nv.constant2._ZN7cutlass13device_kernelINS_4gemm6kernel13GemmUniversalINS1_17GroupProblemShapeIN4cute5tupleIJiiiEEEEENS1_10collective13CollectiveMmaINS1_40MainloopSm100ArrayTmaUmmaWarpSpecializedILi12ELi8ELi4ENS6_IJNS5_1CILi2EEENSC_ILi1EEESE_EEEEENS6_IJNSC_ILi128EEESH_NSC_ILi64EEEEEENS_10bfloat16_tEPNS6_IJlSE_NSC_ILi0EEEEEESK_SN_NS5_8TiledMMAINS5_8MMA_AtomIJNS5_26SM100_MMA_F16BF16_2x1SM_SSISK_SK_fLi128ELi128ELNS5_4UMMA5MajorE0ELSS_0ELNSR_7ScaleInE0ELST_0EEEEEENS5_6LayoutINS6_IJSE_SE_SE_EEENS6_IJSL_SL_SL_EEEEENS6_IJNS5_10UnderscoreES10_S10_EEEEENS5_18SM100_TMA_2SM_LOADENS5_14ComposedLayoutINS5_7SwizzleILi3ELi4ELi3EEENS5_18smem_ptr_flag_bitsILi16EEENSW_INS6_IJNSC_ILi8EEESI_EEENS6_IJSI_SE_EEEEEEEvNS5_8identityES13_S1D_vS1E_EENS_8epilogue10collective18CollectiveEpilogueINS1G_31Sm100PtrArrayTmaWarpSpecializedILi4ELi2ELi16ELb1ELb0EEEJNS6_IJSI_SH_SI_EEENS6_IJNSW_ISI_SE_EENSW_INS6_IJNSC_ILi16EEESD_EEENS6_IJSE_SI_EEEEEEEENS_6half_tEPNS6_IJSE_lSL_EEES1S_S1U_NS1G_6fusion15FusionCallbacksIS1K_NS1V_17LinearCombinationIS1S_fS1S_fLNS_15FloatRoundStyleE2EEES1L_S1R_JEEENS5_5SM1004TMEM4LOAD26SM100_TMEM_LOAD_16dp256b2xENS5_13SM90_TMA_LOADENS14_IS16_S18_NSW_INS6_IJSI_S19_EEES1P_EEEENS5_17SM75_U16x8_LDSM_TENS5_14SM90_TMA_STOREES28_NS5_17SM90_U16x8_STSM_TENS5_39AutoVectorizingCopyWithAssumedAlignmentILi128EEEEEEvvEEEEvNT_6ParamsE,"a",@progbits
	.sectionflags	@""
	.align	4
.nv.constant2._ZN7cutlass13device_kernelINS_4gemm6kernel13GemmUniversalINS1_17GroupProblemShapeIN4cute5tupleIJiiiEEEEENS1_10collective13CollectiveMmaINS1_40MainloopSm100ArrayTmaUmmaWarpSpecializedILi12ELi8ELi4ENS6_IJNS5_1CILi2EEENSC_ILi1EEESE_EEEEENS6_IJNSC_ILi128EEESH_NSC_ILi64EEEEEENS_10bfloat16_tEPNS6_IJlSE_NSC_ILi0EEEEEESK_SN_NS5_8TiledMMAINS5_8MMA_AtomIJNS5_26SM100_MMA_F16BF16_2x1SM_SSISK_SK_fLi128ELi128ELNS5_4UMMA5MajorE0ELSS_0ELNSR_7ScaleInE0ELST_0EEEEEENS5_6LayoutINS6_IJSE_SE_SE_EEENS6_IJSL_SL_SL_EEEEENS6_IJNS5_10UnderscoreES10_S10_EEEEENS5_18SM100_TMA_2SM_LOADENS5_14ComposedLayoutINS5_7SwizzleILi3ELi4ELi3EEENS5_18smem_ptr_flag_bitsILi16EEENSW_INS6_IJNSC_ILi8EEESI_EEENS6_IJSI_SE_EEEEEEEvNS5_8identityES13_S1D_vS1E_EENS_8epilogue10collective18CollectiveEpilogueINS1G_31Sm100PtrArrayTmaWarpSpecializedILi4ELi2ELi16ELb1ELb0EEEJNS6_IJSI_SH_SI_EEENS6_IJNSW_ISI_SE_EENSW_INS6_IJNSC_ILi16EEESD_EEENS6_IJSE_SI_EEEEEEEENS_6half_tEPNS6_IJSE_lSL_EEES1S_S1U_NS1G_6fusion15FusionCallbacksIS1K_NS1V_17LinearCombinationIS1S_fS1S_fLNS_15FloatRoundStyleE2EEES1L_S1R_JEEENS5_5SM1004TMEM4LOAD26SM100_TMEM_LOAD_16dp256b2xENS5_13SM90_TMA_LOADENS14_IS16_S18_NSW_INS6_IJSI_S19_EEES1P_EEEENS5_17SM75_U16x8_LDSM_TENS5_14SM90_TMA_STOREES28_NS5_17SM90_U16x8_STSM_TENS5_39AutoVectorizingCopyWithAssumedAlignmentILi128EEEEEEvvEEEEvNT_6ParamsE:
        /*0000*/ 	.byte	0x70, 0xf8, 0x00, 0x00, 0xe0, 0x52, 0x00, 0x00, 0xe0, 0x52, 0x00, 0x00, 0xe0, 0x52, 0x00, 0x00
        /*0010*/ 	.byte	0xe0, 0x52, 0x00, 0x00, 0xe0, 0x52, 0x00, 0x00, 0xe0, 0x52, 0x00, 0x00, 0xe0, 0x52, 0x00, 0x00
        /*0020*/ 	.byte	0xd0, 0xdb, 0x00, 0x00, 0xe0, 0x52, 0x00, 0x00


//--------------------- .text._ZN7cutlass13device_kernelINS_4gemm6kernel13GemmUniversalINS1_17GroupProblemShapeIN4cute5tupleIJiiiEEEEENS1_10collective13CollectiveMmaINS1_40MainloopSm100ArrayTmaUmmaWarpSpecializedILi12ELi8ELi4ENS6_IJNS5_1CILi2EEENSC_ILi1EEESE_EEEEENS6_IJNSC_ILi128EEESH_NSC_ILi64EEEEEENS_10bfloat16_tEPNS6_IJlSE_NSC_ILi0EEEEEESK_SN_NS5_8TiledMMAINS5_8MMA_AtomIJNS5_26SM100_MMA_F16BF16_2x1SM_SSISK_SK_fLi128ELi128ELNS5_4UMMA5MajorE0ELSS_0ELNSR_7ScaleInE0ELST_0EEEEEENS5_6LayoutINS6_IJSE_SE_SE_EEENS6_IJSL_SL_SL_EEEEENS6_IJNS5_10UnderscoreES10_S10_EEEEENS5_18SM100_TMA_2SM_LOADENS5_14ComposedLayoutINS5_7SwizzleILi3ELi4ELi3EEENS5_18smem_ptr_flag_bitsILi16EEENSW_INS6_IJNSC_ILi8EEESI_EEENS6_IJSI_SE_EEEEEEEvNS5_8identityES13_S1D_vS1E_EENS_8epilogue10collective18CollectiveEpilogueINS1G_31Sm100PtrArrayTmaWarpSpecializedILi4ELi2ELi16ELb1ELb0EEEJNS6_IJSI_SH_SI_EEENS6_IJNSW_ISI_SE_EENSW_INS6_IJNSC_ILi16EEESD_EEENS6_IJSE_SI_EEEEEEEENS_6half_tEPNS6_IJSE_lSL_EEES1S_S1U_NS1G_6fusion15FusionCallbacksIS1K_NS1V_17LinearCombinationIS1S_fS1S_fLNS_15FloatRoundStyleE2EEES1L_S1R_JEEENS5_5SM1004TMEM4LOAD26SM100_TMEM_LOAD_16dp256b2xENS5_13SM90_TMA_LOADENS14_IS16_S18_NSW_INS6_IJSI_S19_EEES1P_EEEENS5_17SM75_U16x8_LDSM_TENS5_14SM90_TMA_STOREES28_NS5_17SM90_U16x8_STSM_TENS5_39AutoVectorizingCopyWithAssumedAlignmentILi128EEEEEEvvEEEEvNT_6ParamsE --------------------------
	.section	.text._ZN7cutlass13device_kernelINS_4gemm6kernel13GemmUniversalINS1_17GroupProblemShapeIN4cute5tupleIJiiiEEEEENS1_10collective13CollectiveMmaINS1_40MainloopSm100ArrayTmaUmmaWarpSpecializedILi12ELi8ELi4ENS6_IJNS5_1CILi2EEENSC_ILi1EEESE_EEEEENS6_IJNSC_ILi128EEESH_NSC_ILi64EEEEEENS_10bfloat16_tEPNS6_IJlSE_NSC_ILi0EEEEEESK_SN_NS5_8TiledMMAINS5_8MMA_AtomIJNS5_26SM100_MMA_F16BF16_2x1SM_SSISK_SK_fLi128ELi128ELNS5_4UMMA5MajorE0ELSS_0ELNSR_7ScaleInE0ELST_0EEEEEENS5_6LayoutINS6_IJSE_SE_SE_EEENS6_IJSL_SL_SL_EEEEENS6_IJNS5_10UnderscoreES10_S10_EEEEENS5_18SM100_TMA_2SM_LOADENS5_14ComposedLayoutINS5_7SwizzleILi3ELi4ELi3EEENS5_18smem_ptr_flag_bitsILi16EEENSW_INS6_IJNSC_ILi8EEESI_EEENS6_IJSI_SE_EEEEEEEvNS5_8identityES13_S1D_vS1E_EENS_8epilogue10collective18CollectiveEpilogueINS1G_31Sm100PtrArrayTmaWarpSpecializedILi4ELi2ELi16ELb1ELb0EEEJNS6_IJSI_SH_SI_EEENS6_IJNSW_ISI_SE_EENSW_INS6_IJNSC_ILi16EEESD_EEENS6_IJSE_SI_EEEEEEEENS_6half_tEPNS6_IJSE_lSL_EEES1S_S1U_NS1G_6fusion15FusionCallbacksIS1K_NS1V_17LinearCombinationIS1S_fS1S_fLNS_15FloatRoundStyleE2EEES1L_S1R_JEEENS5_5SM1004TMEM4LOAD26SM100_TMEM_LOAD_16dp256b2xENS5_13SM90_TMA_LOADENS14_IS16_S18_NSW_INS6_IJSI_S19_EEES1P_EEEENS5_17SM75_U16x8_LDSM_TENS5_14SM90_TMA_STOREES28_NS5_17SM90_U16x8_STSM_TENS5_39AutoVectorizingCopyWithAssumedAlignmentILi128EEEEEEvvEEEEvNT_6ParamsE,"ax",@progbits
	.align	128
.text._ZN7cutlass13device_kernelINS_4gemm6kernel13GemmUniversalINS1_17GroupProblemShapeIN4cute5tupleIJiiiEEEEENS1_10collective13CollectiveMmaINS1_40MainloopSm100ArrayTmaUmmaWarpSpecializedILi12ELi8ELi4ENS6_IJNS5_1CILi2EEENSC_ILi1EEESE_EEEEENS6_IJNSC_ILi128EEESH_NSC_ILi64EEEEEENS_10bfloat16_tEPNS6_IJlSE_NSC_ILi0EEEEEESK_SN_NS5_8TiledMMAINS5_8MMA_AtomIJNS5_26SM100_MMA_F16BF16_2x1SM_SSISK_SK_fLi128ELi128ELNS5_4UMMA5MajorE0ELSS_0ELNSR_7ScaleInE0ELST_0EEEEEENS5_6LayoutINS6_IJSE_SE_SE_EEENS6_IJSL_SL_SL_EEEEENS6_IJNS5_10UnderscoreES10_S10_EEEEENS5_18SM100_TMA_2SM_LOADENS5_14ComposedLayoutINS5_7SwizzleILi3ELi4ELi3EEENS5_18smem_ptr_flag_bitsILi16EEENSW_INS6_IJNSC_ILi8EEESI_EEENS6_IJSI_SE_EEEEEEEvNS5_8identityES13_S1D_vS1E_EENS_8epilogue10collective18CollectiveEpilogueINS1G_31Sm100PtrArrayTmaWarpSpecializedILi4ELi2ELi16ELb1ELb0EEEJNS6_IJSI_SH_SI_EEENS6_IJNSW_ISI_SE_EENSW_INS6_IJNSC_ILi16EEESD_EEENS6_IJSE_SI_EEEEEEEENS_6half_tEPNS6_IJSE_lSL_EEES1S_S1U_NS1G_6fusion15FusionCallbacksIS1K_NS1V_17LinearCombinationIS1S_fS1S_fLNS_15FloatRoundStyleE2EEES1L_S1R_JEEENS5_5SM1004TMEM4LOAD26SM100_TMEM_LOAD_16dp256b2xENS5_13SM90_TMA_LOADENS14_IS16_S18_NSW_INS6_IJSI_S19_EEES1P_EEEENS5_17SM75_U16x8_LDSM_TENS5_14SM90_TMA_STOREES28_NS5_17SM90_U16x8_STSM_TENS5_39AutoVectorizingCopyWithAssumedAlignmentILi128EEEEEEvvEEEEvNT_6ParamsE:
        .type           _ZN7cutlass13device_kernelINS_4gemm6kernel13GemmUniversalINS1_17GroupProblemShapeIN4cute5tupleIJiiiEEEEENS1_10collective13CollectiveMmaINS1_40MainloopSm100ArrayTmaUmmaWarpSpecializedILi12ELi8ELi4ENS6_IJNS5_1CILi2EEENSC_ILi1EEESE_EEEEENS6_IJNSC_ILi128EEESH_NSC_ILi64EEEEEENS_10bfloat16_tEPNS6_IJlSE_NSC_ILi0EEEEEESK_SN_NS5_8TiledMMAINS5_8MMA_AtomIJNS5_26SM100_MMA_F16BF16_2x1SM_SSISK_SK_fLi128ELi128ELNS5_4UMMA5MajorE0ELSS_0ELNSR_7ScaleInE0ELST_0EEEEEENS5_6LayoutINS6_IJSE_SE_SE_EEENS6_IJSL_SL_SL_EEEEENS6_IJNS5_10UnderscoreES10_S10_EEEEENS5_18SM100_TMA_2SM_LOADENS5_14ComposedLayoutINS5_7SwizzleILi3ELi4ELi3EEENS5_18smem_ptr_flag_bitsILi16EEENSW_INS6_IJNSC_ILi8EEESI_EEENS6_IJSI_SE_EEEEEEEvNS5_8identityES13_S1D_vS1E_EENS_8epilogue10collective18CollectiveEpilogueINS1G_31Sm100PtrArrayTmaWarpSpecializedILi4ELi2ELi16ELb1ELb0EEEJNS6_IJSI_SH_SI_EEENS6_IJNSW_ISI_SE_EENSW_INS6_IJNSC_ILi16EEESD_EEENS6_IJSE_SI_EEEEEEEENS_6half_tEPNS6_IJSE_lSL_EEES1S_S1U_NS1G_6fusion15FusionCallbacksIS1K_NS1V_17LinearCombinationIS1S_fS1S_fLNS_15FloatRoundStyleE2EEES1L_S1R_JEEENS5_5SM1004TMEM4LOAD26SM100_TMEM_LOAD_16dp256b2xENS5_13SM90_TMA_LOADENS14_IS16_S18_NSW_INS6_IJSI_S19_EEES1P_EEEENS5_17SM75_U16x8_LDSM_TENS5_14SM90_TMA_STOREES28_NS5_17SM90_U16x8_STSM_TENS5_39AutoVectorizingCopyWithAssumedAlignmentILi128EEEEEEvvEEEEvNT_6ParamsE,@function
        .size           _ZN7cutlass13device_kernelINS_4gemm6kernel13GemmUniversalINS1_17GroupProblemShapeIN4cute5tupleIJiiiEEEEENS1_10collective13CollectiveMmaINS1_40MainloopSm100ArrayTmaUmmaWarpSpecializedILi12ELi8ELi4ENS6_IJNS5_1CILi2EEENSC_ILi1EEESE_EEEEENS6_IJNSC_ILi128EEESH_NSC_ILi64EEEEEENS_10bfloat16_tEPNS6_IJlSE_NSC_ILi0EEEEEESK_SN_NS5_8TiledMMAINS5_8MMA_AtomIJNS5_26SM100_MMA_F16BF16_2x1SM_SSISK_SK_fLi128ELi128ELNS5_4UMMA5MajorE0ELSS_0ELNSR_7ScaleInE0ELST_0EEEEEENS5_6LayoutINS6_IJSE_SE_SE_EEENS6_IJSL_SL_SL_EEEEENS6_IJNS5_10UnderscoreES10_S10_EEEEENS5_18SM100_TMA_2SM_LOADENS5_14ComposedLayoutINS5_7SwizzleILi3ELi4ELi3EEENS5_18smem_ptr_flag_bitsILi16EEENSW_INS6_IJNSC_ILi8EEESI_EEENS6_IJSI_SE_EEEEEEEvNS5_8identityES13_S1D_vS1E_EENS_8epilogue10collective18CollectiveEpilogueINS1G_31Sm100PtrArrayTmaWarpSpecializedILi4ELi2ELi16ELb1ELb0EEEJNS6_IJSI_SH_SI_EEENS6_IJNSW_ISI_SE_EENSW_INS6_IJNSC_ILi16EEESD_EEENS6_IJSE_SI_EEEEEEEENS_6half_tEPNS6_IJSE_lSL_EEES1S_S1U_NS1G_6fusion15FusionCallbacksIS1K_NS1V_17LinearCombinationIS1S_fS1S_fLNS_15FloatRoundStyleE2EEES1L_S1R_JEEENS5_5SM1004TMEM4LOAD26SM100_TMEM_LOAD_16dp256b2xENS5_13SM90_TMA_LOADENS14_IS16_S18_NSW_INS6_IJSI_S19_EEES1P_EEEENS5_17SM75_U16x8_LDSM_TENS5_14SM90_TMA_STOREES28_NS5_17SM90_U16x8_STSM_TENS5_39AutoVectorizingCopyWithAssumedAlignmentILi128EEEEEEvvEEEEvNT_6ParamsE,(.L_x_330 - _ZN7cutlass13device_kernelINS_4gemm6kernel13GemmUniversalINS1_17GroupProblemShapeIN4cute5tupleIJiiiEEEEENS1_10collective13CollectiveMmaINS1_40MainloopSm100ArrayTmaUmmaWarpSpecializedILi12ELi8ELi4ENS6_IJNS5_1CILi2EEENSC_ILi1EEESE_EEEEENS6_IJNSC_ILi128EEESH_NSC_ILi64EEEEEENS_10bfloat16_tEPNS6_IJlSE_NSC_ILi0EEEEEESK_SN_NS5_8TiledMMAINS5_8MMA_AtomIJNS5_26SM100_MMA_F16BF16_2x1SM_SSISK_SK_fLi128ELi128ELNS5_4UMMA5MajorE0ELSS_0ELNSR_7ScaleInE0ELST_0EEEEEENS5_6LayoutINS6_IJSE_SE_SE_EEENS6_IJSL_SL_SL_EEEEENS6_IJNS5_10UnderscoreES10_S10_EEEEENS5_18SM100_TMA_2SM_LOADENS5_14ComposedLayoutINS5_7SwizzleILi3ELi4ELi3EEENS5_18smem_ptr_flag_bitsILi16EEENSW_INS6_IJNSC_ILi8EEESI_EEENS6_IJSI_SE_EEEEEEEvNS5_8identityES13_S1D_vS1E_EENS_8epilogue10collective18CollectiveEpilogueINS1G_31Sm100PtrArrayTmaWarpSpecializedILi4ELi2ELi16ELb1ELb0EEEJNS6_IJSI_SH_SI_EEENS6_IJNSW_ISI_SE_EENSW_INS6_IJNSC_ILi16EEESD_EEENS6_IJSE_SI_EEEEEEEENS_6half_tEPNS6_IJSE_lSL_EEES1S_S1U_NS1G_6fusion15FusionCallbacksIS1K_NS1V_17LinearCombinationIS1S_fS1S_fLNS_15FloatRoundStyleE2EEES1L_S1R_JEEENS5_5SM1004TMEM4LOAD26SM100_TMEM_LOAD_16dp256b2xENS5_13SM90_TMA_LOADENS14_IS16_S18_NSW_INS6_IJSI_S19_EEES1P_EEEENS5_17SM75_U16x8_LDSM_TENS5_14SM90_TMA_STOREES28_NS5_17SM90_U16x8_STSM_TENS5_39AutoVectorizingCopyWithAssumedAlignmentILi128EEEEEEvvEEEEvNT_6ParamsE)
        .other          _ZN7cutlass13device_kernelINS_4gemm6kernel13GemmUniversalINS1_17GroupProblemShapeIN4cute5tupleIJiiiEEEEENS1_10collective13CollectiveMmaINS1_40MainloopSm100ArrayTmaUmmaWarpSpecializedILi12ELi8ELi4ENS6_IJNS5_1CILi2EEENSC_ILi1EEESE_EEEEENS6_IJNSC_ILi128EEESH_NSC_ILi64EEEEEENS_10bfloat16_tEPNS6_IJlSE_NSC_ILi0EEEEEESK_SN_NS5_8TiledMMAINS5_8MMA_AtomIJNS5_26SM100_MMA_F16BF16_2x1SM_SSISK_SK_fLi128ELi128ELNS5_4UMMA5MajorE0ELSS_0ELNSR_7ScaleInE0ELST_0EEEEEENS5_6LayoutINS6_IJSE_SE_SE_EEENS6_IJSL_SL_SL_EEEEENS6_IJNS5_10UnderscoreES10_S10_EEEEENS5_18SM100_TMA_2SM_LOADENS5_14ComposedLayoutINS5_7SwizzleILi3ELi4ELi3EEENS5_18smem_ptr_flag_bitsILi16EEENSW_INS6_IJNSC_ILi8EEESI_EEENS6_IJSI_SE_EEEEEEEvNS5_8identityES13_S1D_vS1E_EENS_8epilogue10collective18CollectiveEpilogueINS1G_31Sm100PtrArrayTmaWarpSpecializedILi4ELi2ELi16ELb1ELb0EEEJNS6_IJSI_SH_SI_EEENS6_IJNSW_ISI_SE_EENSW_INS6_IJNSC_ILi16EEESD_EEENS6_IJSE_SI_EEEEEEEENS_6half_tEPNS6_IJSE_lSL_EEES1S_S1U_NS1G_6fusion15FusionCallbacksIS1K_NS1V_17LinearCombinationIS1S_fS1S_fLNS_15FloatRoundStyleE2EEES1L_S1R_JEEENS5_5SM1004TMEM4LOAD26SM100_TMEM_LOAD_16dp256b2xENS5_13SM90_TMA_LOADENS14_IS16_S18_NSW_INS6_IJSI_S19_EEES1P_EEEENS5_17SM75_U16x8_LDSM_TENS5_14SM90_TMA_STOREES28_NS5_17SM90_U16x8_STSM_TENS5_39AutoVectorizingCopyWithAssumedAlignmentILi128EEEEEEvvEEEEvNT_6ParamsE,@"STO_CUDA_ENTRY STV_DEFAULT"
_ZN7cutlass13device_kernelINS_4gemm6kernel13GemmUniversalINS1_17GroupProblemShapeIN4cute5tupleIJiiiEEEEENS1_10collective13CollectiveMmaINS1_40MainloopSm100ArrayTmaUmmaWarpSpecializedILi12ELi8ELi4ENS6_IJNS5_1CILi2EEENSC_ILi1EEESE_EEEEENS6_IJNSC_ILi128EEESH_NSC_ILi64EEEEEENS_10bfloat16_tEPNS6_IJlSE_NSC_ILi0EEEEEESK_SN_NS5_8TiledMMAINS5_8MMA_AtomIJNS5_26SM100_MMA_F16BF16_2x1SM_SSISK_SK_fLi128ELi128ELNS5_4UMMA5MajorE0ELSS_0ELNSR_7ScaleInE0ELST_0EEEEEENS5_6LayoutINS6_IJSE_SE_SE_EEENS6_IJSL_SL_SL_EEEEENS6_IJNS5_10UnderscoreES10_S10_EEEEENS5_18SM100_TMA_2SM_LOADENS5_14ComposedLayoutINS5_7SwizzleILi3ELi4ELi3EEENS5_18smem_ptr_flag_bitsILi16EEENSW_INS6_IJNSC_ILi8EEESI_EEENS6_IJSI_SE_EEEEEEEvNS5_8identityES13_S1D_vS1E_EENS_8epilogue10collective18CollectiveEpilogueINS1G_31Sm100PtrArrayTmaWarpSpecializedILi4ELi2ELi16ELb1ELb0EEEJNS6_IJSI_SH_SI_EEENS6_IJNSW_ISI_SE_EENSW_INS6_IJNSC_ILi16EEESD_EEENS6_IJSE_SI_EEEEEEEENS_6half_tEPNS6_IJSE_lSL_EEES1S_S1U_NS1G_6fusion15FusionCallbacksIS1K_NS1V_17LinearCombinationIS1S_fS1S_fLNS_15FloatRoundStyleE2EEES1L_S1R_JEEENS5_5SM1004TMEM4LOAD26SM100_TMEM_LOAD_16dp256b2xENS5_13SM90_TMA_LOADENS14_IS16_S18_NSW_INS6_IJSI_S19_EEES1P_EEEENS5_17SM75_U16x8_LDSM_TENS5_14SM90_TMA_STOREES28_NS5_17SM90_U16x8_STSM_TENS5_39AutoVectorizingCopyWithAssumedAlignmentILi128EEEEEEvvEEEEvNT_6ParamsE:
[----:B------:R-:W1:Y:S01]  /*0000*/  LDC R1, c[0x0][0x37c] ;  /* 0x0000df00ff017b82 */ /* 0x000e620000000800 */
[----:B------:R-:W2:Y:S07]  /*0010*/  S2R R49, SR_TID.X ;  /* 0x0000000000317919 */ /* 0x000eae0000002100 */
[----:B------:R-:W3:Y:S01]  /*0020*/  S2UR UR31, SR_CgaCtaId ;  /* 0x00000000001f79c3 */ /* 0x000ee20000008800 */
[----:B------:R-:W-:Y:S01]  /*0030*/  UMOV UR37, 0x4 ;  /* 0x0000000400257882 */ /* 0x000fe20000000000 */
[----:B------:R-:W4:Y:S01]  /*0040*/  LDCU UR30, c[0x0][0x370] ;  /* 0x00006e00ff1e77ac */ /* 0x000f220008000800 */
[----:B------:R-:W-:-:S05]  /*0050*/  ELECT P3, URZ, PT ;  /* 0x0000000000ff782f */ /* 0x000fca0003860000 */
[----:B------:R-:W-:Y:S08]  /*0060*/  S2UR UR42, SR_CTAID.X ;  /* 0x00000000002a79c3 */ /* 0x000ff00000002500 */
[----:B------:R-:W4:Y:S01]  /*0070*/  S2UR UR58, SR_CTAID.Y ;  /* 0x00000000003a79c3 */ /* 0x000f220000002600 */
[----:B---3--:R-:W-:Y:S02]  /*0080*/  ULOP3.LUT UR44, UR31, 0x1, URZ, 0xc0, !UPT ;  /* 0x000000011f2c7892 */ /* 0x008fe4000f8ec0ff */
[----:B------:R-:W-:Y:S01]  /*0090*/  ULOP3.LUT UR43, UR31, 0x1, URZ, 0x3c, !UPT ;  /* 0x000000011f2b7892 */ /* 0x000fe2000f8e3cff */
[----:B--2---:R-:W-:-:S05]  /*00a0*/  SHF.R.U32.HI R48, RZ, 0x5, R49 ;  /* 0x00000005ff307819 */ /* 0x004fca0000011631 */
[----:B------:R-:W2:Y:S01]  /*00b0*/  SHFL.IDX PT, R0, R48, RZ, 0x1f ;  /* 0x00001fff30007589 */ /* 0x000ea200000e0000 */
[----:B----4-:R-:W-:Y:S01]  /*00c0*/  UIMAD UR28, UR58, UR30, UR42 ;  /* 0x0000001e3a1c72a4 */ /* 0x010fe2000f8e022a */
[----:B--2---:R-:W-:-:S13]  /*00d0*/  R2UR UR21, R0 ;  /* 0x00000000001572ca */ /* 0x004fda00000e0000 */
[----:B------:R-:W-:Y:S02]  /*00e0*/  UISETP.GE.AND UP0, UPT, UR21, 0x8, UPT ;  /* 0x000000081500788c */ /* 0x000fe4000bf06270 */
[----:B------:R-:W-:Y:S02]  /*00f0*/  UISETP.GT.AND UP1, UPT, UR21, 0x3, UPT ;  /* 0x000000031500788c */ /* 0x000fe4000bf24270 */
[----:B------:R-:W-:-:S04]  /*0100*/  USEL UR37, UR37, 0x8, !UP0 ;  /* 0x0000000825257887 */ /* 0x000fc8000c000000 */
[----:B------:R-:W-:Y:S02]  /*0110*/  USEL UR37, UR37, UR21, UP1 ;  /* 0x0000001525257287 */ /* 0x000fe40008800000 */
[----:B------:R-:W-:Y:S02]  /*0120*/  ULOP3.LUT UR21, UR21, 0xfffffffc, URZ, 0xc0, !UPT ;  /* 0xfffffffc15157892 */ /* 0x000fe4000f8ec0ff */
[----:B------:R-:W-:-:S09]  /*0130*/  UISETP.NE.AND UP0, UPT, UR37, 0x2, UPT ;  /* 0x000000022500788c */ /* 0x000fd2000bf05270 */
[----:B-1----:R-:W-:Y:S05]  /*0140*/  BRA.U UP0, `(.L_x_0) ;  /* 0x0000000100f87547 */ /* 0x002fea000b800000 */
[----:B------:R-:W1:Y:S01]  /*0150*/  LDCU UR34, c[0x0][0xc1c] ;  /* 0x00018380ff2277ac */ /* 0x000e620008000800 */
[----:B------:R-:W-:Y:S01]  /*0160*/  BSSY.RECONVERGENT B0, `(.L_x_1) ;  /* 0x000003b000007945 */ /* 0x000fe20003800200 */
[----:B------:R-:W2:Y:S01]  /*0170*/  LDCU.64 UR4, c[0x0][0x820] ;  /* 0x00010400ff0477ac */ /* 0x000ea20008000a00 */
[----:B------:R-:W-:Y:S01]  /*0180*/  ELECT P0, URZ, PT ;  /* 0x0000000000ff782f */ /* 0x000fe20003800000 */
[----:B------:R-:W-:Y:S02]  /*0190*/  UIMAD UR38, UR28, 0x16, URZ ;  /* 0x000000161c2678a4 */ /* 0x000fe4000f8e02ff */
[----:B-1----:R-:W-:-:S04]  /*01a0*/  UIADD3 UR34, UPT, UPT, UR28, UR34, URZ ;  /* 0x000000221c227290 */ /* 0x002fc8000fffe0ff */
[----:B------:R-:W-:Y:S02]  /*01b0*/  UIMAD UR34, UR34, 0x16, URZ ;  /* 0x00000016222278a4 */ /* 0x000fe4000f8e02ff */
[----:B--2---:R-:W-:Y:S02]  /*01c0*/  UIMAD.WIDE.U32 UR38, UR38, 0x80, UR4 ;  /* 0x00000080262678a5 */ /* 0x004fe4000f8e0004 */
[----:B------:R-:W-:Y:S02]  /*01d0*/  UIMAD.WIDE.U32 UR34, UR34, 0x80, UR4 ;  /* 0x00000080222278a5 */ /* 0x000fe4000f8e0004 */
[----:B------:R-:W-:Y:S10]  /*01e0*/  @!P0 BRA `(.L_x_2) ;  /* 0x0000000000c88947 */ /* 0x000ff40003800000 */
[----:B------:R-:W1:Y:S01]  /*01f0*/  LDC.64 R68, c[0x0][0x400] ;  /* 0x00010000ff447b82 */ /* 0x000e620000000a00 */
[----:B------:R-:W-:Y:S02]  /*0200*/  UMOV UR4, 0x400 ;  /* 0x0000040000047882 */ /* 0x000fe40000000000 */
[----:B------:R-:W-:-:S05]  /*0210*/  ULEA UR4, UR31, UR4, 0x18 ;  /* 0x000000041f047291 */ /* 0x000fca000f8ec0ff */
[----:B------:R-:W1:Y:S08]  /*0220*/  LDC.64 R70, c[0x0][0x408] ;  /* 0x00010200ff467b82 */ /* 0x000e700000000a00 */
[----:B------:R-:W2:Y:S08]  /*0230*/  LDC.64 R64, c[0x0][0x410] ;  /* 0x00010400ff407b82 */ /* 0x000eb00000000a00 */
[----:B------:R-:W2:Y:S08]  /*0240*/  LDC.64 R66, c[0x0][0x418] ;  /* 0x00010600ff427b82 */ /* 0x000eb00000000a00 */
[----:B------:R-:W3:Y:S01]  /*0250*/  LDC.64 R60, c[0x0][0x420] ;  /* 0x00010800ff3c7b82 */ /* 0x000ee20000000a00 */
[----:B-1----:R1:W-:Y:S07]  /*0260*/  STS.128 [UR4+0x500], R68 ;  /* 0x00050044ff007988 */ /* 0x0023ee0008000c04 */
[----:B------:R-:W3:Y:S08]  /*0270*/  LDC.64 R62, c[0x0][0x428] ;  /* 0x00010a00ff3e7b82 */ /* 0x000ef00000000a00 */
[----:B------:R-:W4:Y:S01]  /*0280*/  LDC.64 R56, c[0x0][0x430] ;  /* 0x00010c00ff387b82 */ /* 0x000f220000000a00 */
[----:B--2---:R1:W-:Y:S07]  /*0290*/  STS.128 [UR4+0x510], R64 ;  /* 0x00051040ff007988 */ /* 0x0043ee0008000c04 */
[----:B------:R-:W4:Y:S08]  /*02a0*/  LDC.64 R58, c[0x0][0x438] ;  /* 0x00010e00ff3a7b82 */ /* 0x000f300000000a00 */
[----:B------:R-:W2:Y:S01]  /*02b0*/  LDC.64 R52, c[0x0][0x440] ;  /* 0x00011000ff347b82 */ /* 0x000ea20000000a00 */
[----:B---3--:R1:W-:Y:S07]  /*02c0*/  STS.128 [UR4+0x520], R60 ;  /* 0x0005203cff007988 */ /* 0x0083ee0008000c04 */
[----:B------:R-:W2:Y:S08]  /*02d0*/  LDC.64 R54, c[0x0][0x448] ;  /* 0x00011200ff367b82 */ /* 0x000eb00000000a00 */
[----:B------:R-:W3:Y:S01]  /*02e0*/  LDC.64 R44, c[0x0][0x450] ;  /* 0x00011400ff2c7b82 */ /* 0x000ee20000000a00 */
[----:B----4-:R1:W-:Y:S07]  /*02f0*/  STS.128 [UR4+0x530], R56 ;  /* 0x00053038ff007988 */ /* 0x0103ee0008000c04 */
        /* <DEDUP_REMOVED lines=30> */
[----:B------:R-:W4:Y:S01]  /*04e0*/  LDC.64 R6, c[0x0][0x578] ;  /* 0x00015e00ff067b82 */ /* 0x000f220000000a00 */
[----:B---3--:R1:W-:Y:S04]  /*04f0*/  STS.128 [UR4+0x5e0], R8 ;  /* 0x0005e008ff007988 */ /* 0x0083e80008000c04 */
[----:B----4-:R1:W-:Y:S02]  /*0500*/  STS.128 [UR4+0x5f0], R4 ;  /* 0x0005f004ff007988 */ /* 0x0103e40008000c04 */
.L_x_2:
[----:B------:R-:W-:Y:S05]  /*0510*/  BSYNC.RECONVERGENT B0 ;  /* 0x0000000000007941 */ /* 0x000fea0003800200 */
.L_x_1:
[----:B------:R-:W-:Y:S01]  /*0520*/  NOP ;  /* 0x0000000000007918 */ /* 0x000fe20000000000 */
.L_x_0:
[----:B------:R-:W-:-:S09]  /*0530*/  UISETP.NE.AND UP0, UPT, UR37, 0x3, UPT ;  /* 0x000000032500788c */ /* 0x000fd2000bf05270 */
[----:B------:R-:W-:Y:S05]  /*0540*/  BRA.U UP0, `(.L_x_3) ;  /* 0x00000001007c7547 */ /* 0x000fea000b800000 */
[----:B-1----:R-:W1:Y:S01]  /*0550*/  LDC.64 R32, c[0x0][0x900] ;  /* 0x00024000ff207b82 */ /* 0x002e620000000a00 */
[----:B------:R-:W2:Y:S01]  /*0560*/  LDCU.64 UR6, c[0x0][0xb00] ;  /* 0x00016000ff0677ac */ /* 0x000ea20008000a00 */
[----:B------:R-:W-:Y:S01]  /*0570*/  ELECT P0, URZ, PT ;  /* 0x0000000000ff782f */ /* 0x000fe20003800000 */
[----:B------:R-:W-:-:S05]  /*0580*/  UMOV UR4, 0x400 ;  /* 0x0000040000047882 */ /* 0x000fca0000000000 */
[----:B------:R-:W1:Y:S01]  /*0590*/  LDC.64 R34, c[0x0][0x908] ;  /* 0x00024200ff227b82 */ /* 0x000e620000000a00 */
[----:B------:R-:W-:Y:S02]  /*05a0*/  ULEA UR4, UR31, UR4, 0x18 ;  /* 0x000000041f047291 */ /* 0x000fe4000f8ec0ff */
[----:B------:R-:W-:-:S05]  /*05b0*/  UIMAD UR22, UR28, 0xe, URZ ;  /* 0x0000000e1c1678a4 */ /* 0x000fca000f8e02ff */
[----:B------:R-:W3:Y:S01]  /*05c0*/  LDC.64 R28, c[0x0][0x910] ;  /* 0x00024400ff1c7b82 */ /* 0x000ee20000000a00 */
[----:B--2---:R-:W-:-:S07]  /*05d0*/  UIMAD.WIDE.U32 UR22, UR22, 0x80, UR6 ;  /* 0x00000080161678a5 */ /* 0x004fce000f8e0006 */
[----:B------:R-:W3:Y:S08]  /*05e0*/  LDC.64 R30, c[0x0][0x918] ;  /* 0x00024600ff1e7b82 */ /* 0x000ef00000000a00 */
[----:B------:R-:W2:Y:S01]  /*05f0*/  LDC.64 R24, c[0x0][0x920] ;  /* 0x00024800ff187b82 */ /* 0x000ea20000000a00 */
[----:B-1----:R4:W-:Y:S07]  /*0600*/  @P0 STS.128 [UR4+0x400], R32 ;  /* 0x00040020ff000988 */ /* 0x0029ee0008000c04 */
[----:B------:R-:W2:Y:S08]  /*0610*/  LDC.64 R26, c[0x0][0x928] ;  /* 0x00024a00ff1a7b82 */ /* 0x000eb00000000a00 */
[----:B------:R-:W1:Y:S01]  /*0620*/  LDC.64 R20, c[0x0][0x930] ;  /* 0x00024c00ff147b82 */ /* 0x000e620000000a00 */
[----:B---3--:R4:W-:Y:S07]  /*0630*/  @P0 STS.128 [UR4+0x410], R28 ;  /* 0x0004101cff000988 */ /* 0x0089ee0008000c04 */
[----:B------:R-:W1:Y:S08]  /*0640*/  LDC.64 R22, c[0x0][0x938] ;  /* 0x00024e00ff167b82 */ /* 0x000e700000000a00 */
[----:B------:R-:W3:Y:S01]  /*0650*/  LDC.64 R16, c[0x0][0x940] ;  /* 0x00025000ff107b82 */ /* 0x000ee20000000a00 */
[----:B--2---:R4:W-:Y:S07]  /*0660*/  @P0 STS.128 [UR4+0x420], R24 ;  /* 0x00042018ff000988 */ /* 0x0049ee0008000c04 */
        /* <DEDUP_REMOVED lines=9> */
[----:B------:R-:W3:Y:S01]  /*0700*/  LDC.64 R6, c[0x0][0x978] ;  /* 0x00025e00ff067b82 */ /* 0x000ee20000000a00 */
[----:B-1----:R4:W-:Y:S04]  /*0710*/  @P0 STS.128 [UR4+0x460], R8 ;  /* 0x00046008ff000988 */ /* 0x0029e80008000c04 */
[----:B---3--:R4:W-:Y:S01]  /*0720*/  @P0 STS.128 [UR4+0x470], R4 ;  /* 0x00047004ff000988 */ /* 0x0089e20008000c04 */
[----:B------:R-:W-:Y:S01]  /*0730*/  NOP ;  /* 0x0000000000007918 */ /* 0x000fe20000000000 */
.L_x_3:
[----:B------:R-:W2:Y:S01]  /*0740*/  SHFL.IDX PT, R0, R48, RZ, 0x1f ;  /* 0x00001fff30007589 */ /* 0x000ea200000e0000 */
[----:B------:R-:W-:Y:S02]  /*0750*/  UISETP.NE.AND UP1, UPT, UR37, 0x2, UPT ;  /* 0x000000022500788c */ /* 0x000fe4000bf25270 */
[----:B------:R-:W-:Y:S02]  /*0760*/  UISETP.NE.AND UP0, UPT, UR37, URZ, UPT ;  /* 0x000000ff2500728c */ /* 0x000fe4000bf05270 */
[----:B------:R-:W-:Y:S02]  /*0770*/  UISETP.EQ.AND UP2, UPT, UR44, URZ, !UP1 ;  /* 0x000000ff2c00728c */ /* 0x000fe4000cf42270 */
[----:B------:R-:W-:-:S04]  /*0780*/  USEL UR20, URZ, 0x1, UP1 ;  /* 0x00000001ff147887 */ /* 0x000fc80008800000 */
[----:B------:R-:W-:Y:S01]  /*0790*/  USEL UR29, UR20, 0x2, UP0 ;  /* 0x00000002141d7887 */ /* 0x000fe20008000000 */
[----:B------:R-:W-:Y:S02]  /*07a0*/  PLOP3.LUT P2, PT, P3, PT, UP2, 0x80, 0x8 ;  /* 0x000000000008781c */ /* 0x000fe40001f4f028 */
[----:B--2---:R-:W-:-:S13]  /*07b0*/  ISETP.NE.AND P0, PT, R0, RZ, PT ;  /* 0x000000ff0000720c */ /* 0x004fda0003f05270 */
[----:B------:R-:W-:Y:S05]  /*07c0*/  @P0 BRA `(.L_x_4) ;  /* 0x0000000000900947 */ /* 0x000fea0003800000 */
[----:B------:R-:W-:Y:S01]  /*07d0*/  ELECT P0, URZ, PT ;  /* 0x0000000000ff782f */ /* 0x000fe20003800000 */
[----:B------:R-:W-:-:S12]  /*07e0*/  BSSY.RECONVERGENT B0, `(.L_x_4) ;  /* 0x0000022000007945 */ /* 0x000fd80003800200 */
[----:B------:R-:W-:Y:S05]  /*07f0*/  @!P0 BRA `(.L_x_5) ;  /* 0x0000000000808947 */ /* 0x000fea0003800000 */
[----:B------:R-:W-:Y:S01]  /*0800*/  UMOV UR5, 0x400 ;  /* 0x0000040000057882 */ /* 0x000fe20000000000 */
[----:B------:R-:W-:Y:S01]  /*0810*/  UMOV UR4, 0x1 ;  /* 0x0000000100047882 */ /* 0x000fe20000000000 */
[----:B------:R-:W-:Y:S02]  /*0820*/  ULEA UR5, UR31, UR5, 0x18 ;  /* 0x000000051f057291 */ /* 0x000fe4000f8ec0ff */
[----:B------:R-:W-:-:S04]  /*0830*/  UIADD3 UR6, UPT, UPT, -UR4, 0x100000, URZ ;  /* 0x0010000004067890 */ /* 0x000fc8000fffe1ff */
[----:B------:R-:W-:Y:S02]  /*0840*/  USHF.L.U32 UR7, UR6, 0xb, URZ ;  /* 0x0000000b06077899 */ /* 0x000fe400080006ff */
[----:B------:R-:W-:Y:S01]  /*0850*/  USHF.L.U32 UR6, UR6, 0x1, URZ ;  /* 0x0000000106067899 */ /* 0x000fe200080006ff */
[----:B------:R-:W2:Y:S11]  /*0860*/  FENCE.VIEW.ASYNC.S ;  /* 0x00000000000073c6 */ /* 0x000eb60000000000 */
[----:B--2---:R2:W3:Y:S01]  /*0870*/  SYNCS.EXCH.64 URZ, [UR5], UR6 ;  /* 0x0000000605ff75b2 */ /* 0x0044e20008000100 */
[----:B------:R2:W1:Y:S01]  /*0880*/  SYNCS.EXCH.64 URZ, [UR5+0x60], UR6 ;  /* 0x0000600605ff75b2 */ /* 0x0004620008000100 */
        /* <DEDUP_REMOVED lines=21> */
[----:B------:R2:W1:Y:S02]  /*09e0*/  SYNCS.EXCH.64 URZ, [UR5+0xb8], UR6 ;  /* 0x0000b80605ff75b2 */ /* 0x0004640008000100 */
[----:B--23--:R-:W-:Y:S01]  /*09f0*/  NOP ;  /* 0x0000000000007918 */ /* 0x00cfe20000000000 */
.L_x_5:
[----:B------:R-:W-:Y:S05]  /*0a00*/  BSYNC.RECONVERGENT B0 ;  /* 0x0000000000007941 */ /* 0x000fea0003800200 */
.L_x_4:
[----:B------:R-:W2:Y:S01]  /*0a10*/  SHFL.IDX PT, R0, R48, RZ, 0x1f ;  /* 0x00001fff30007589 */ /* 0x000ea200000e0000 */
[----:B------:R-:W-:Y:S01]  /*0a20*/  NOP ;  /* 0x0000000000007918 */ /* 0x000fe20000000000 */
[----:B--2---:R-:W-:-:S13]  /*0a30*/  ISETP.NE.AND P0, PT, R0, 0x1, PT ;  /* 0x000000010000780c */ /* 0x004fda0003f05270 */
[----:B------:R-:W-:Y:S05]  /*0a40*/  @P0 BRA `(.L_x_6) ;  /* 0x0000000000540947 */ /* 0x000fea0003800000 */
[----:B------:R-:W-:Y:S01]  /*0a50*/  UMOV UR6, 0x400 ;  /* 0x0000040000067882 */ /* 0x000fe20000000000 */
[----:B------:R-:W-:Y:S01]  /*0a60*/  UMOV UR5, 0x20 ;  /* 0x0000002000057882 */ /* 0x000fe20000000000 */
[----:B------:R-:W-:Y:S01]  /*0a70*/  UMOV UR4, 0x80 ;  /* 0x0000008000047882 */ /* 0x000fe20000000000 */
[----:B------:R-:W-:Y:S02]  /*0a80*/  ULEA UR6, UR31, UR6, 0x18 ;  /* 0x000000061f067291 */ /* 0x000fe4000f8ec0ff */
[----:B------:R-:W-:-:S04]  /*0a90*/  UIADD3 UR8, UPT, UPT, -UR5, 0x100000, URZ ;  /* 0x0010000005087890 */ /* 0x000fc8000fffe1ff */
[----:B------:R-:W-:Y:S02]  /*0aa0*/  USHF.L.U32 UR9, UR8, 0xb, URZ ;  /* 0x0000000b08097899 */ /* 0x000fe400080006ff */
[----:B------:R-:W-:Y:S02]  /*0ab0*/  USHF.L.U32 UR8, UR8, 0x1, URZ ;  /* 0x0000000108087899 */ /* 0x000fe400080006ff */
[----:B------:R-:W-:-:S04]  /*0ac0*/  UIADD3 UR4, UPT, UPT, -UR4, 0x100000, URZ ;  /* 0x0010000004047890 */ /* 0x000fc8000fffe1ff */
[----:B------:R-:W-:Y:S02]  /*0ad0*/  USHF.L.U32 UR5, UR4, 0xb, URZ ;  /* 0x0000000b04057899 */ /* 0x000fe400080006ff */
[----:B------:R-:W-:Y:S01]  /*0ae0*/  USHF.L.U32 UR4, UR4, 0x1, URZ ;  /* 0x0000000104047899 */ /* 0x000fe200080006ff */
[----:B------:R-:W-:Y:S01]  /*0af0*/  ELECT P0, URZ, PT ;  /* 0x0000000000ff782f */ /* 0x000fe20003800000 */
[----:B------:R-:W2:Y:S02]  /*0b00*/  FENCE.VIEW.ASYNC.S ;  /* 0x00000000000073c6 */ /* 0x000ea40000000000 */
[----:B--2---:R2:W3:Y:S08]  /*0b10*/  SYNCS.EXCH.64 URZ, [UR6+0xc0], UR8 ;  /* 0x0000c00806ff75b2 */ /* 0x0044f00008000100 */
[----:B------:R2:W1:Y:S01]  /*0b20*/  SYNCS.EXCH.64 URZ, [UR6+0xe0], UR4 ;  /* 0x0000e00406ff75b2 */ /* 0x0004620008000100 */
[----:B------:R2:W1:Y:S01]  /*0b30*/  SYNCS.EXCH.64 URZ, [UR6+0xc8], UR8 ;  /* 0x0000c80806ff75b2 */ /* 0x0004620008000100 */
[----:B------:R2:W1:Y:S01]  /*0b40*/  SYNCS.EXCH.64 URZ, [UR6+0xe8], UR4 ;  /* 0x0000e80406ff75b2 */ /* 0x0004620008000100 */
[----:B------:R2:W1:Y:S01]  /*0b50*/  SYNCS.EXCH.64 URZ, [UR6+0xd0], UR8 ;  /* 0x0000d00806ff75b2 */ /* 0x0004620008000100 */
[----:B------:R2:W1:Y:S01]  /*0b60*/  SYNCS.EXCH.64 URZ, [UR6+0xf0], UR4 ;  /* 0x0000f00406ff75b2 */ /* 0x0004620008000100 */
[----:B------:R2:W1:Y:S01]  /*0b70*/  SYNCS.EXCH.64 URZ, [UR6+0xd8], UR8 ;  /* 0x0000d80806ff75b2 */ /* 0x0004620008000100 */
[----:B------:R2:W1:Y:S01]  /*0b80*/  SYNCS.EXCH.64 URZ, [UR6+0xf8], UR4 ;  /* 0x0000f80406ff75b2 */ /* 0x0004620008000100 */
[----:B------:R-:W-:Y:S01]  /*0b90*/  NOP ;  /* 0x0000000000007918 */ /* 0x000fe20000000000 */
.L_x_6:
[----:B------:R-:W5:Y:S01]  /*0ba0*/  SHFL.IDX PT, R0, R48, RZ, 0x1f ;  /* 0x00001fff30007589 */ /* 0x000f6200000e0000 */
[----:B------:R-:W-:Y:S01]  /*0bb0*/  NOP ;  /* 0x0000000000007918 */ /* 0x000fe20000000000 */
[----:B-----5:R-:W-:-:S13]  /*0bc0*/  ISETP.NE.AND P0, PT, R0, 0x3, PT ;  /* 0x000000030000780c */ /* 0x020fda0003f05270 */
[----:B------:R-:W-:Y:S05]  /*0bd0*/  @P0 BRA `(.L_x_7) ;  /* 0x00000000002c0947 */ /* 0x000fea0003800000 */
[----:B--2---:R-:W-:Y:S01]  /*0be0*/  UMOV UR5, 0x400 ;  /* 0x0000040000057882 */ /* 0x004fe20000000000 */
[----:B------:R-:W-:Y:S01]  /*0bf0*/  UMOV UR4, 0x20 ;  /* 0x0000002000047882 */ /* 0x000fe20000000000 */
[----:B------:R-:W-:Y:S02]  /*0c00*/  ULEA UR5, UR31, UR5, 0x18 ;  /* 0x000000051f057291 */ /* 0x000fe4000f8ec0ff */
[----:B------:R-:W-:-:S04]  /*0c10*/  UIADD3 UR6, UPT, UPT, -UR4, 0x100000, URZ ;  /* 0x0010000004067890 */ /* 0x000fc8000fffe1ff */
[----:B------:R-:W-:Y:S02]  /*0c20*/  USHF.L.U32 UR7, UR6, 0xb, URZ ;  /* 0x0000000b06077899 */ /* 0x000fe400080006ff */
[----:B------:R-:W-:Y:S01]  /*0c30*/  USHF.L.U32 UR6, UR6, 0x1, URZ ;  /* 0x0000000106067899 */ /* 0x000fe200080006ff */
[----:B------:R-:W-:Y:S01]  /*0c40*/  ELECT P0, URZ, PT ;  /* 0x0000000000ff782f */ /* 0x000fe20003800000 */
[----:B------:R-:W2:Y:S10]  /*0c50*/  FENCE.VIEW.ASYNC.S ;  /* 0x00000000000073c6 */ /* 0x000eb40000000000 */
[----:B--2---:R2:W1:Y:S01]  /*0c60*/  SYNCS.EXCH.64 URZ, [UR5+0x100], UR6 ;  /* 0x0001000605ff75b2 */ /* 0x0044620008000100 */
[----:B------:R2:W1:Y:S01]  /*0c70*/  SYNCS.EXCH.64 URZ, [UR5+0x108], UR6 ;  /* 0x0001080605ff75b2 */ /* 0x0004620008000100 */
[----:B------:R-:W-:Y:S01]  /*0c80*/  NOP ;  /* 0x0000000000007918 */ /* 0x000fe20000000000 */
.L_x_7:
[----:B------:R-:W5:Y:S01]  /*0c90*/  SHFL.IDX PT, R0, R48, RZ, 0x1f ;  /* 0x00001fff30007589 */ /* 0x000f6200000e0000 */
[----:B------:R-:W-:Y:S01]  /*0ca0*/  NOP ;  /* 0x0000000000007918 */ /* 0x000fe20000000000 */
[----:B-----5:R-:W-:-:S13]  /*0cb0*/  ISETP.NE.AND P0, PT, R0, 0x4, PT ;  /* 0x000000040000780c */ /* 0x020fda0003f05270 */
[----:B------:R-:W-:Y:S05]  /*0cc0*/  @P0 BRA `(.L_x_8) ;  /* 0x0000000000740947 */ /* 0x000fea0003800000 */
[----:B--2---:R-:W-:Y:S01]  /*0cd0*/  UMOV UR6, 0x400 ;  /* 0x0000040000067882 */ /* 0x004fe20000000000 */
        /* <DEDUP_REMOVED lines=11> */
[----:B--2---:R2:W1:Y:S08]  /*0d90*/  SYNCS.EXCH.64 URZ, [UR6+0x110], UR8 ;  /* 0x0001100806ff75b2 */ /* 0x0044700008000100 */
        /* <DEDUP_REMOVED lines=15> */
[----:B--2---:R-:W-:Y:S01]  /*0e90*/  NOP ;  /* 0x0000000000007918 */ /* 0x004fe20000000000 */
.L_x_8:
        /* <DEDUP_REMOVED lines=33> */
.L_x_9:
[----:B------:R-:W5:Y:S01]  /*10b0*/  SHFL.IDX PT, R0, R48, RZ, 0x1f ;  /* 0x00001fff30007589 */ /* 0x000f6200000e0000 */
[----:B------:R-:W-:Y:S01]  /*10c0*/  ISETP.NE.OR P0, PT, RZ, UR37, !P3 ;  /* 0x00000025ff007c0c */ /* 0x000fe2000df05670 */
        /* <DEDUP_REMOVED lines=24> */
.L_x_10:
[----:B------:R-:W-:Y:S01]  /*1250*/  VOTEU.ALL UP0, P0 ;  /* 0x0000000000ff7886 */ /* 0x000fe20000000000 */
[----:B--2---:R-:W-:Y:S01]  /*1260*/  UMOV UR4, 0x20 ;  /* 0x0000002000047882 */ /* 0x004fe20000000000 */
[----:B------:R-:W-:-:S03]  /*1270*/  NOP ;  /* 0x0000000000007918 */ /* 0x000fc60000000000 */
[----:B------:R-:W-:-:S04]  /*1280*/  @!UP0 UIADD3 UR6, UPT, UPT, -UR4, 0x100000, URZ ;  /* 0x0010000004068890 */ /* 0x000fc8000fffe1ff */
[----:B------:R-:W-:Y:S02]  /*1290*/  @!UP0 USHF.L.U32 UR7, UR6, 0xb, URZ ;  /* 0x0000000b06078899 */ /* 0x000fe400080006ff */
[----:B------:R-:W-:Y:S01]  /*12a0*/  @!UP0 USHF.L.U32 UR6, UR6, 0x1, URZ ;  /* 0x0000000106068899 */ /* 0x000fe200080006ff */
[----:B------:R-:W2:Y:S01]  /*12b0*/  LDCU UR4, c[0x0][0x36c] ;  /* 0x00006d80ff0477ac */ /* 0x000ea20008000800 */
[----:B------:R-:W-:Y:S02]  /*12c0*/  @!UP0 UMOV UR5, 0x400 ;  /* 0x0000040000058882 */ /* 0x000fe40000000000 */
[----:B------:R-:W-:Y:S01]  /*12d0*/  @!UP0 ULEA UR5, UR31, UR5, 0x18 ;  /* 0x000000051f058291 */ /* 0x000fe2000f8ec0ff */
[----:B------:R-:W-:Y:S01]  /*12e0*/  VOTEU.ALL UP0, P0 ;  /* 0x0000000000ff7886 */ /* 0x000fe20000000000 */
[----:B------:R-:W5:Y:S10]  /*12f0*/  FENCE.VIEW.ASYNC.S ;  /* 0x00000000000073c6 */ /* 0x000f740000000000 */
[----:B-----5:R1:W1:Y:S01]  /*1300*/  @!UP0 SYNCS.EXCH.64 URZ, [UR5+0x1e0], UR6 ;  /* 0x0001e00605ff85b2 */ /* 0x0202620008000100 */
[----:B--2---:R-:W-:-:S09]  /*1310*/  UISETP.EQ.U32.AND UP0, UPT, UR4, 0x1, UPT ;  /* 0x000000010400788c */ /* 0x004fd2000bf02070 */
[----:B------:R-:W-:Y:S05]  /*1320*/  BRA.U !UP0, `(.L_x_11) ;  /* 0x0000000108087547 */ /* 0x000fea000b800000 */
[----:B-1-3--:R-:W-:Y:S01]  /*1330*/  UCGABAR_ARV ;  /* 0x00000000000079c7 */ /* 0x00afe20008000000 */
[----:B------:R-:W-:Y:S05]  /*1340*/  BRA `(.L_x_12) ;  /* 0x0000000000047947 */ /* 0x000fea0003800000 */
.L_x_11:
[----:B-1-3--:R-:W-:Y:S01]  /*1350*/  NOP ;  /* 0x0000000000007918 */ /* 0x00afe20000000000 */
.L_x_12:
[----:B----4-:R-:W1:Y:S01]  /*1360*/  LDC.64 R14, c[0x0][0xbf0] ;  /* 0x0002fc00ff0e7b82 */ /* 0x010e620000000a00 */
[----:B------:R-:W1:Y:S01]  /*1370*/  LDCU.64 UR50, c[0x0][0x358] ;  /* 0x00006b00ff3277ac */ /* 0x000e620008000a00 */
[----:B------:R-:W2:Y:S01]  /*1380*/  LDCU UR27, c[0x0][0xc0c] ;  /* 0x00018180ff1b77ac */ /* 0x000ea20008000800 */
[----:B------:R-:W2:Y:S01]  /*1390*/  LDCU UR4, c[0x0][0xbdc] ;  /* 0x00017b80ff0477ac */ /* 0x000ea20008000800 */
[----:B------:R-:W3:Y:S01]  /*13a0*/  LDCU UR26, c[0x0][0xc10] ;  /* 0x00018200ff1a77ac */ /* 0x000ee20008000800 */
[----:B------:R-:W4:Y:S01]  /*13b0*/  LDCU.128 UR12, c[0x0][0xba0] ;  /* 0x00017400ff0c77ac */ /* 0x000f220008000c00 */
[----:B------:R-:W4:Y:S01]  /*13c0*/  LDCU.128 UR8, c[0x0][0xbb0] ;  /* 0x00017600ff0877ac */ /* 0x000f220008000c00 */
[----:B-1----:R-:W4:Y:S01]  /*13d0*/  LDG.E R8, desc[UR50][R14.64] ;  /* 0x000000320e087981 */ /* 0x002f22000c1e1900 */
[----:B------:R-:W1:Y:S03]  /*13e0*/  LDCU UR45, c[0x0][0xbe8] ;  /* 0x00017d00ff2d77ac */ /* 0x000e660008000800 */
[----:B------:R1:W4:Y:S01]  /*13f0*/  LDG.E R3, desc[UR50][R14.64+0x4] ;  /* 0x000004320e037981 */ /* 0x000322000c1e1900 */
[----:B--2---:R-:W-:Y:S01]  /*1400*/  USHF.L.U32 UR27, UR27, UR4, URZ ;  /* 0x000000041b1b7299 */ /* 0x004fe200080006ff */
[----:B------:R-:W-:Y:S01]  /*1410*/  LOP3.LUT R7, R49, 0x1f, RZ, 0xc0, !PT ;  /* 0x0000001f31077812 */ /* 0x000fe200078ec0ff */
[----:B---3--:R-:W-:Y:S01]  /*1420*/  USHF.L.U32 UR26, UR26, UR4, URZ ;  /* 0x000000041a1a7299 */ /* 0x008fe200080006ff */
[----:B------:R-:W-:Y:S01]  /*1430*/  IMAD.MOV.U32 R5, RZ, RZ, RZ ;  /* 0x000000ffff057224 */ /* 0x000fe200078e00ff */
[----:B------:R-:W2:Y:S01]  /*1440*/  LDCU.128 UR4, c[0x0][0xbc0] ;  /* 0x00017800ff0477ac */ /* 0x000ea20008000c00 */
[----:B------:R-:W-:-:S02]  /*1450*/  IMAD.MOV.U32 R6, RZ, RZ, RZ ;  /* 0x000000ffff067224 */ /* 0x000fc400078e00ff */
[----:B------:R-:W-:Y:S01]  /*1460*/  IMAD.U32 R4, RZ, RZ, UR27 ;  /* 0x0000001bff047e24 */ /* 0x000fe2000f8e00ff */
[----:B------:R-:W-:Y:S01]  /*1470*/  UMOV UR36, 0x400 ;  /* 0x0000040000247882 */ /* 0x000fe20000000000 */
[----:B------:R-:W-:Y:S01]  /*1480*/  IMAD.U32 R0, RZ, RZ, UR26 ;  /* 0x0000001aff007e24 */ /* 0x000fe2000f8e00ff */
[----:B------:R-:W-:Y:S02]  /*1490*/  UISETP.NE.AND UP5, UPT, UR37, 0x8, UPT ;  /* 0x000000082500788c */ /* 0x000fe4000bfa5270 */
[----:B------:R-:W-:Y:S01]  /*14a0*/  IABS R2, R4 ;  /* 0x0000000400027213 */ /* 0x000fe20000000000 */
[----:B----4-:R-:W-:Y:S01]  /*14b0*/  UISETP.NE.U32.AND UP3, UPT, UR14, URZ, UPT ;  /* 0x000000ff0e00728c */ /* 0x010fe2000bf65070 */
[----:B-1----:R-:W-:Y:S01]  /*14c0*/  ISETP.GE.AND P0, PT, R7, UR45, PT ;  /* 0x0000002d07007c0c */ /* 0x002fe2000bf06270 */
[----:B------:R-:W1:Y:S01]  /*14d0*/  LDCU UR40, c[0x0][0xbe0] ;  /* 0x00017c00ff2877ac */ /* 0x000e620008000800 */
[----:B------:R-:W-:Y:S02]  /*14e0*/  R2UR UR48, R2 ;  /* 0x00000000023072ca */ /* 0x000fe400000e0000 */
[----:B------:R-:W-:Y:S01]  /*14f0*/  IABS R2, R0 ;  /* 0x0000000000027213 */ /* 0x000fe20000000000 */
[----:B------:R-:W-:Y:S01]  /*1500*/  UISETP.NE.AND UP1, UPT, UR37, 0x1, UPT ;  /* 0x000000012500788c */ /* 0x000fe2000bf25270 */
[----:B------:R-:W-:-:S05]  /*1510*/  CS2R.32 R23, SR_CgaSize ;  /* 0x0000000000177805 */ /* 0x000fca0000008a00 */
[----:B------:R-:W-:-:S05]  /*1520*/  IMAD R23, R23, -0xa0, RZ ;  /* 0xffffff6017177824 */ /* 0x000fca00078e02ff */
[----:B------:R-:W-:-:S14]  /*1530*/  R2UR UR33, R23 ;  /* 0x00000000172172ca */ /* 0x000fdc00000e0000 */
[----:B------:R-:W3:Y:S01]  /*1540*/  LDCU UR33, c[0x0][UR33+0x2b0] ;  /* 0x00005600212177ac */ /* 0x000ee20008000800 */
[----:B------:R-:W-:Y:S01]  /*1550*/  R2UR UR47, R2 ;  /* 0x00000000022f72ca */ /* 0x000fe200000e0000 */
[----:B------:R-:W-:Y:S02]  /*1560*/  UISETP.NE.AND.EX UP3, UPT, UR15, URZ, UPT, UP3 ;  /* 0x000000ff0f00728c */ /* 0x000fe4000bf65330 */
[----:B------:R-:W-:Y:S01]  /*1570*/  ULEA UR36, UR31, UR36, 0x18 ;  /* 0x000000241f247291 */ /* 0x000fe2000f8ec0ff */
[----:B------:R-:W4:Y:S01]  /*1580*/  @!P0 LDC.64 R12, c[0x0][0xbf0] ;  /* 0x0002fc00ff0c8b82 */ /* 0x000f220000000a00 */
[----:B------:R-:W2:Y:S01]  /*1590*/  I2F.RP R2, UR48 ;  /* 0x0000003000027d06 */ /* 0x000ea20008209400 */
[----:B------:R-:W-:-:S05]  /*15a0*/  CS2R.32 R23, SR_CgaSize ;  /* 0x0000000000177805 */ /* 0x000fca0000008a00 */
[----:B------:R-:W-:-:S05]  /*15b0*/  IMAD R23, R23, -0xa0, RZ ;  /* 0xffffff6017177824 */ /* 0x000fca00078e02ff */
[----:B------:R-:W-:-:S14]  /*15c0*/  R2UR UR24, R23 ;  /* 0x00000000171872ca */ /* 0x000fdc00000e0000 */
[----:B------:R-:W1:Y:S01]  /*15d0*/  LDCU UR24, c[0x0][UR24+0x2b4] ;  /* 0x00005680181877ac */ /* 0x000e620008000800 */
[----:B------:R-:W1:Y:S01]  /*15e0*/  LDCU UR17, c[0x0][0x374] ;  /* 0x00006e80ff1177ac */ /* 0x000e620008000800 */
[----:B------:R-:W1:Y:S01]  /*15f0*/  LDCU.U8 UR16, c[0x0][0xbd8] ;  /* 0x00017b00ff1077ac */ /* 0x000e620008000000 */
[----:B--2---:R-:W2:Y:S01]  /*1600*/  MUFU.RCP R2, R2 ;  /* 0x0000000200027308 */ /* 0x004ea20000001000 */
[----:B------:R-:W-:Y:S01]  /*1610*/  I2FP.F32.U32 R9, UR42 ;  /* 0x0000002a00097c45 */ /* 0x000fe20008201000 */
[----:B----4-:R-:W-:-:S04]  /*1620*/  @!P0 IMAD.WIDE.U32 R12, R7, 0xc, R12 ;  /* 0x0000000c070c8825 */ /* 0x010fc800078e000c */
[----:B--2---:R-:W-:Y:S02]  /*1630*/  VIADD R2, R2, 0xffffffe ;  /* 0x0ffffffe02027836 */ /* 0x004fe40000000000 */
[----:B---3--:R-:W-:Y:S01]  /*1640*/  FMUL R9, R9, UR33 ;  /* 0x0000002109097c20 */ /* 0x008fe20008400000 */
[----:B------:R2:W5:Y:S03]  /*1650*/  @!P0 LDG.E R5, desc[UR50][R12.64] ;  /* 0x000000320c058981 */ /* 0x000566000c1e1900 */
[----:B------:R-:W-:Y:S01]  /*1660*/  F2I.FTZ.U32.TRUNC.NTZ R2, R2 ;  /* 0x0000000200027305 */ /* 0x000fe2000021f000 */
[----:B------:R-:W-:Y:S01]  /*1670*/  UMOV UR33, URZ ;  /* 0x000000ff00217c82 */ /* 0x000fe20008000000 */
[----:B------:R2:W5:Y:S01]  /*1680*/  @!P0 LDG.E R6, desc[UR50][R12.64+0x4] ;  /* 0x000004320c068981 */ /* 0x000562000c1e1900 */
[----:B------:R-:W-:-:S05]  /*1690*/  CS2R.32 R23, SR_CgaSize ;  /* 0x0000000000177805 */ /* 0x000fca0000008a00 */
[----:B------:R-:W-:-:S05]  /*16a0*/  IMAD R23, R23, -0xa0, RZ ;  /* 0xffffff6017177824 */ /* 0x000fca00078e02ff */
[----:B------:R-:W-:-:S14]  /*16b0*/  R2UR UR56, R23 ;  /* 0x00000000173872ca */ /* 0x000fdc00000e0000 */
[----:B------:R-:W3:Y:S01]  /*16c0*/  LDCU UR56, c[0x0][UR56+0x2a0] ;  /* 0x00005400383877ac */ /* 0x000ee20008000800 */
[----:B------:R-:W-:Y:S01]  /*16d0*/  LOP3.LUT R10, R10, 0xfffffffd, RZ, 0xc0, !PT ;  /* 0xfffffffd0a0a7812 */ /* 0x000fe200078ec0ff */
[----:B------:R-:W-:Y:S01]  /*16e0*/  IMAD.MOV.U32 R14, RZ, RZ, RZ ;  /* 0x000000ffff0e7224 */ /* 0x000fe200078e00ff */
[----:B-1----:R-:W-:Y:S02]  /*16f0*/  ISETP.NE.AND P3, PT, RZ, UR16, PT ;  /* 0x00000010ff007c0c */ /* 0x002fe4000bf65270 */
[----:B------:R-:W-:-:S05]  /*1700*/  CS2R.32 R23, SR_CgaSize ;  /* 0x0000000000177805 */ /* 0x000fca0000008a00 */
[----:B------:R-:W-:-:S05]  /*1710*/  IMAD R23, R23, -0xa0, RZ ;  /* 0xffffff6017177824 */ /* 0x000fca00078e02ff */
[----:B------:R-:W-:-:S14]  /*1720*/  R2UR UR54, R23 ;  /* 0x00000000173672ca */ /* 0x000fdc00000e0000 */
[----:B------:R-:W1:Y:S01]  /*1730*/  LDCU UR54, c[0x0][UR54+0x2a4] ;  /* 0x00005480363677ac */ /* 0x000e620008000800 */
[----:B------:R-:W-:Y:S01]  /*1740*/  F2I.U32.TRUNC.NTZ R9, R9 ;  /* 0x0000000900097305 */ /* 0x000fe2000020f000 */
[----:B------:R-:W-:Y:S01]  /*1750*/  IMAD.MOV.U32 R23, RZ, RZ, -0x1 ;  /* 0xffffffffff177424 */ /* 0x000fe200078e00ff */
[----:B------:R-:W-:Y:S01]  /*1760*/  UISETP.NE.AND UP0, UPT, UR37, URZ, UPT ;  /* 0x000000ff2500728c */ /* 0x000fe2000bf05270 */
[----:B------:R-:W-:Y:S02]  /*1770*/  R2UR UR59, R8 ;  /* 0x00000000083b72ca */ /* 0x000fe400000e0000 */
[----:B------:R-:W-:Y:S02]  /*1780*/  I2FP.F32.U32 R8, UR58 ;  /* 0x0000003a00087c45 */ /* 0x000fe40008201000 */
[----:B------:R-:W-:Y:S02]  /*1790*/  R2UR UR19, R3 ;  /* 0x00000000031372ca */ /* 0x000fe400000e0000 */
[----:B------:R-:W4:Y:S01]  /*17a0*/  I2F.RP R3, UR47 ;  /* 0x0000002f00037d06 */ /* 0x000f220008209400 */
[----:B------:R-:W-:-:S06]  /*17b0*/  FMUL R8, R8, UR24 ;  /* 0x0000001808087c20 */ /* 0x000fcc0008400000 */
[----:B------:R-:W-:Y:S01]  /*17c0*/  UIADD3 UR32, UP2, UPT, UR59, UR12, URZ ;  /* 0x0000000c3b207290 */ /* 0x000fe2000ff5e0ff */
[----:B------:R-:W-:Y:S03]  /*17d0*/  F2I.U32.TRUNC.NTZ R8, R8 ;  /* 0x0000000800087305 */ /* 0x000fe6000020f000 */
[----:B------:R-:W-:Y:S02]  /*17e0*/  ULEA.HI.X.SX32 UR59, UR59, UR13, 0x1, UP2 ;  /* 0x0000000d3b3b7291 */ /* 0x000fe400090f0eff */
[----:B------:R-:W-:Y:S02]  /*17f0*/  UIADD3 UR32, UP2, UPT, UR32, -0x1, URZ ;  /* 0xffffffff20207890 */ /* 0x000fe4000ff5e0ff */
[----:B------:R-:W-:Y:S01]  /*1800*/  UIADD3 UR25, UP4, UPT, UR19, UR10, URZ ;  /* 0x0000000a13197290 */ /* 0x000fe2000ff9e0ff */
[----:B----4-:R-:W4:Y:S01]  /*1810*/  MUFU.RCP R3, R3 ;  /* 0x0000000300037308 */ /* 0x010f220000001000 */
[----:B------:R-:W-:-:S02]  /*1820*/  UIADD3.X UR59, UPT, UPT, UR59, -0x1, URZ, UP2, !UPT ;  /* 0xffffffff3b3b7890 */ /* 0x000fc400097fe4ff */
[----:B------:R-:W-:Y:S02]  /*1830*/  UIADD3 UR18, UP6, UPT, UR32, UR9, URZ ;  /* 0x0000000920127290 */ /* 0x000fe4000ffde0ff */
[----:B------:R-:W-:Y:S02]  /*1840*/  ULEA.HI.X.SX32 UR19, UR19, UR11, 0x1, UP4 ;  /* 0x0000000b13137291 */ /* 0x000fe4000a0f0eff */
[----:B------:R-:W-:Y:S02]  /*1850*/  UIADD3.X UR41, UPT, UPT, URZ, UR59, URZ, UP6, !UPT ;  /* 0x0000003bff297290 */ /* 0x000fe4000b7fe4ff */
[----:B------:R-:W-:Y:S02]  /*1860*/  UIADD3 UR25, UP4, UPT, UR25, -0x1, URZ ;  /* 0xffffffff19197890 */ /* 0x000fe4000ff9e0ff */
[----:B------:R-:W-:Y:S02]  /*1870*/  UIMAD.WIDE.U32 UR62, UR41, UR14, URZ ;  /* 0x0000000e293e72a5 */ /* 0x000fe4000f8e00ff */
[----:B------:R-:W-:-:S02]  /*1880*/  UIADD3.X UR19, UPT, UPT, UR19, -0x1, URZ, UP4, !UPT ;  /* 0xffffffff13137890 */ /* 0x000fc4000a7fe4ff */
[----:B------:R-:W-:Y:S02]  /*1890*/  UIADD3 UR46, UP4, UPT, UR25, UR7, URZ ;  /* 0x00000007192e7290 */ /* 0x000fe4000ff9e0ff */
[----:B------:R-:W-:Y:S01]  /*18a0*/  UIMAD.WIDE.U32 UR52, UR18, UR14, URZ ;  /* 0x0000000e123472a5 */ /* 0x000fe2000f8e00ff */
[----:B----4-:R-:W-:Y:S01]  /*18b0*/  VIADD R3, R3, 0xffffffe ;  /* 0x0ffffffe03037836 */ /* 0x010fe20000000000 */
[----:B------:R-:W-:Y:S02]  /*18c0*/  UIMAD.WIDE.U32 UR62, UP6, UR18, UR15, UR62 ;  /* 0x0000000f123e72a5 */ /* 0x000fe4000f8c003e */
[----:B------:R-:W-:Y:S02]  /*18d0*/  UIADD3.X UR18, UPT, UPT, URZ, UR19, URZ, UP4, !UPT ;  /* 0x00000013ff127290 */ /* 0x000fe4000a7fe4ff */
[----:B------:R-:W-:Y:S01]  /*18e0*/  UIADD3.X UR61, UPT, UPT, URZ, URZ, URZ, UP6, !UPT ;  /* 0x000000ffff3d7290 */ /* 0x000fe2000b7fe4ff */
[----:B------:R-:W4:Y:S01]  /*18f0*/  F2I.FTZ.U32.TRUNC.NTZ R3, R3 ;  /* 0x0000000300037305 */ /* 0x000f22000021f000 */
[----:B------:R-:W-:-:S02]  /*1900*/  UIMAD.WIDE.U32 UR64, UR18, UR4, URZ ;  /* 0x00000004124072a5 */ /* 0x000fc4000f8e00ff */
[----:B------:R-:W-:Y:S01]  /*1910*/  UIADD3 URZ, UP6, UPT, UR53, UR62, URZ ;  /* 0x0000003e35ff7290 */ /* 0x000fe2000ffde0ff */
[----:B------:R-:W-:Y:S01]  /*1920*/  UMOV UR60, UR63 ;  /* 0x0000003f003c7c82 */ /* 0x000fe20008000000 */
[----:B------:R-:W-:Y:S02]  /*1930*/  UIMAD.WIDE.U32 UR52, UP4, UR46, UR5, UR64 ;  /* 0x000000052e3472a5 */ /* 0x000fe4000f880040 */
[----:B------:R-:W-:Y:S02]  /*1940*/  UIMAD.WIDE.U32.X UR64, UR41, UR15, UR60, UP6 ;  /* 0x0000000f294072a5 */ /* 0x000fe4000b0e043c */
[----:B------:R-:W-:Y:S02]  /*1950*/  UIMAD.WIDE.U32 UR62, UR46, UR4, URZ ;  /* 0x000000042e3e72a5 */ /* 0x000fe4000f8e00ff */
[----:B------:R-:W-:Y:S02]  /*1960*/  USEL UR32, UR32, UR64, !UP3 ;  /* 0x0000004020207287 */ /* 0x000fe4000d800000 */
[----:B------:R-:W-:Y:S01]  /*1970*/  USEL UR59, UR59, UR65, !UP3 ;  /* 0x000000413b3b7287 */ /* 0x000fe2000d800000 */
[----:B------:R-:W-:Y:S01]  /*1980*/  R2UR UR65, R2 ;  /* 0x00000000024172ca */ /* 0x000fe200000e0000 */
[----:B------:R-:W-:Y:S01]  /*1990*/  UIADD3.X UR61, UPT, UPT, URZ, URZ, URZ, UP4, !UPT ;  /* 0x000000ffff3d7290 */ /* 0x000fe2000a7fe4ff */
[----:B------:R-:W-:Y:S01]  /*19a0*/  IABS R2, R4 ;  /* 0x0000000400027213 */ /* 0x000fe20000000000 */
[----:B------:R-:W-:-:S02]  /*19b0*/  UISETP.NE.U32.AND UP2, UPT, UR4, URZ, UPT ;  /* 0x000000ff0400728c */ /* 0x000fc4000bf45070 */
[----:B------:R-:W-:Y:S02]  /*19c0*/  UIADD3 URZ, UP4, UPT, UR63, UR52, URZ ;  /* 0x000000343fff7290 */ /* 0x000fe4000ff9e0ff */
[----:B------:R-:W-:Y:S01]  /*19d0*/  USHF.R.U64 UR59, UR32, UR8, UR59 ;  /* 0x00000008203b7299 */ /* 0x000fe2000800123b */
[----:B------:R-:W-:Y:S01]  /*19e0*/  IMAD.MOV R2, RZ, RZ, -R2 ;  /* 0x000000ffff027224 */ /* 0x000fe200078e0a02 */
[----:B------:R-:W-:Y:S01]  /*19f0*/  UMOV UR60, UR53 ;  /* 0x00000035003c7c82 */ /* 0x000fe20008000000 */
[----:B------:R-:W-:Y:S01]  /*1a00*/  UISETP.NE.AND.EX UP2, UPT, UR5, URZ, UPT, UP2 ;  /* 0x000000ff0500728c */ /* 0x000fe2000bf45320 */
[----:B----4-:R-:W-:Y:S01]  /*1a10*/  R2UR UR53, R3 ;  /* 0x00000000033572ca */ /* 0x010fe200000e0000 */
[----:B------:R-:W-:Y:S02]  /*1a20*/  UIMAD.WIDE.U32.X UR60, UR18, UR5, UR60, UP4 ;  /* 0x00000005123c72a5 */ /* 0x000fe4000a0e043c */
[----:B------:R-:W-:Y:S02]  /*1a30*/  UIADD3 UR59, UPT, UPT, UR27, -0x1, UR59 ;  /* 0xffffffff1b3b7890 */ /* 0x000fe4000fffe03b */
[----:B------:R-:W-:-:S02]  /*1a40*/  USEL UR25, UR25, UR60, !UP2 ;  /* 0x0000003c19197287 */ /* 0x000fc4000d000000 */
[----:B------:R-:W-:Y:S01]  /*1a50*/  USEL UR19, UR19, UR61, !UP2 ;  /* 0x0000003d13137287 */ /* 0x000fe2000d000000 */
[----:B------:R-:W-:Y:S01]  /*1a60*/  R2UR UR60, R2 ;  /* 0x00000000023c72ca */ /* 0x000fe200000e0000 */
[----:B------:R-:W-:Y:S01]  /*1a70*/  IMAD.U32 R3, RZ, RZ, UR59 ;  /* 0x0000003bff037e24 */ /* 0x000fe2000f8e00ff */
[----:B------:R-:W-:Y:S01]  /*1a80*/  UIADD3 UR32, UPT, UPT, URZ, -UR65, URZ ;  /* 0x80000041ff207290 */ /* 0x000fe2000fffe0ff */
[----:B------:R-:W-:Y:S01]  /*1a90*/  IABS R2, R0 ;  /* 0x0000000000027213 */ /* 0x000fe20000000000 */
[----:B------:R-:W-:Y:S02]  /*1aa0*/  USHF.R.U64 UR19, UR25, UR6, UR19 ;  /* 0x0000000619137299 */ /* 0x000fe40008001213 */
[----:B------:R-:W-:Y:S01]  /*1ab0*/  IABS R3, R3 ;  /* 0x0000000300037213 */ /* 0x000fe20000000000 */
[----:B------:R-:W-:Y:S01]  /*1ac0*/  UIMAD UR32, UR32, UR48, URZ ;  /* 0x00000030202072a4 */ /* 0x000fe2000f8e02ff */
[----:B------:R-:W-:Y:S01]  /*1ad0*/  IMAD.MOV R2, RZ, RZ, -R2 ;  /* 0x000000ffff027224 */ /* 0x000fe200078e0a02 */
[----:B------:R-:W-:Y:S01]  /*1ae0*/  UIADD3 UR57, UPT, UPT, UR26, -0x1, UR19 ;  /* 0xffffffff1a397890 */ /* 0x000fe2000fffe013 */
[----:B------:R-:W-:Y:S01]  /*1af0*/  R2UR UR25, R3 ;  /* 0x00000000031972ca */ /* 0x000fe200000e0000 */
[----:B------:R-:W-:Y:S01]  /*1b00*/  UMOV UR64, URZ ;  /* 0x000000ff00407c82 */ /* 0x000fe20008000000 */
[----:B------:R-:W-:Y:S01]  /*1b10*/  UIADD3 UR19, UPT, UPT, URZ, -UR53, URZ ;  /* 0x80000035ff137290 */ /* 0x000fe2000fffe0ff */
[----:B------:R-:W-:Y:S01]  /*1b20*/  R2UR UR46, R2 ;  /* 0x00000000022e72ca */ /* 0x000fe200000e0000 */
[----:B------:R-:W-:Y:S01]  /*1b30*/  UIMAD.WIDE.U32 UR62, UR65, UR32, UR64 ;  /* 0x00000020413e72a5 */ /* 0x000fe2000f8e0040 */
[----:B------:R-:W-:Y:S01]  /*1b40*/  IMAD.U32 R3, RZ, RZ, UR57 ;  /* 0x00000039ff037e24 */ /* 0x000fe2000f8e00ff */
[----:B------:R-:W-:Y:S01]  /*1b50*/  UIMAD UR19, UR19, UR47, URZ ;  /* 0x0000002f131372a4 */ /* 0x000fe2000f8e02ff */
[----:B------:R-:W-:Y:S01]  /*1b60*/  UMOV UR52, URZ ;  /* 0x000000ff00347c82 */ /* 0x000fe20008000000 */
[----:B------:R-:W-:-:S02]  /*1b70*/  UISETP.NE.AND UP4, UPT, UR40, 0x1, UPT ;  /* 0x000000012800788c */ /* 0x000fc4000bf85270 */
[----:B------:R-:W-:Y:S01]  /*1b80*/  IABS R3, R3 ;  /* 0x0000000300037213 */ /* 0x000fe20000000000 */
[----:B------:R-:W-:Y:S01]  /*1b90*/  UMOV UR49, UR63 ;  /* 0x0000003f00317c82 */ /* 0x000fe20008000000 */
[----:B------:R-:W-:Y:S01]  /*1ba0*/  UIMAD.WIDE.U32 UR52, UR53, UR19, UR52 ;  /* 0x00000013353472a5 */ /* 0x000fe2000f8e0034 */
[----:B------:R-:W-:Y:S01]  /*1bb0*/  R2UR UR40, R9 ;  /* 0x00000000092872ca */ /* 0x000fe200000e0000 */
[----:B------:R-:W-:Y:S01]  /*1bc0*/  UIMAD.WIDE.U32 UR62, UR49, UR25, URZ ;  /* 0x00000019313e72a5 */ /* 0x000fe2000f8e00ff */
[----:B------:R-:W-:Y:S01]  /*1bd0*/  R2UR UR55, R3 ;  /* 0x00000000033772ca */ /* 0x000fe200000e0000 */
[----:B------:R-:W-:Y:S01]  /*1be0*/  USEL UR32, UR42, UR58, !UP4 ;  /* 0x0000003a2a207287 */ /* 0x000fe2000e000000 */
[----:B------:R-:W4:Y:S01]  /*1bf0*/  LDC.64 R2, c[0x0][0xbd0] ;  /* 0x0002f400ff027b82 */ /* 0x000f220000000a00 */
[----:B------:R-:W-:Y:S01]  /*1c00*/  ULOP3.LUT UR52, URZ, UR27, URZ, 0x33, !UPT ;  /* 0x0000001bff347292 */ /* 0x000fe2000f8e33ff */
[----:B------:R-:W-:Y:S01]  /*1c10*/  PRMT R9, RZ, 0x7610, R9 ;  /* 0x00007610ff097816 */ /* 0x000fe20000000009 */
[----:B------:R-:W-:Y:S01]  /*1c20*/  ULOP3.LUT UR49, URZ, UR26, URZ, 0x33, !UPT ;  /* 0x0000001aff317292 */ /* 0x000fe2000f8e33ff */
[----:B------:R-:W-:Y:S01]  /*1c30*/  UMOV UR19, UR63 ;  /* 0x0000003f00137c82 */ /* 0x000fe20008000000 */
[----:B------:R-:W-:-:S02]  /*1c40*/  UIMAD.WIDE.U32 UR62, UR30, UR17, URZ ;  /* 0x000000111e3e72a5 */ /* 0x000fc4000f8e00ff */
[----:B------:R-:W-:Y:S02]  /*1c50*/  UIMAD UR60, UR19, UR60, UR25 ;  /* 0x0000003c133c72a4 */ /* 0x000fe4000f8e0219 */
[----:B------:R-:W-:Y:S02]  /*1c60*/  UIADD3 UR19, UPT, UPT, UR36, 0x310, URZ ;  /* 0x0000031024137890 */ /* 0x000fe4000fffe0ff */
[----:B------:R-:W-:Y:S02]  /*1c70*/  UIMAD.WIDE.U32 UR66, UR53, UR55, URZ ;  /* 0x00000037354272a5 */ /* 0x000fe4000f8e00ff */
[----:B------:R-:W-:Y:S02]  /*1c80*/  UISETP.GT.U32.AND UP6, UPT, UR48, UR60, UPT ;  /* 0x0000003c3000728c */ /* 0x000fe4000bfc4070 */
[----:B------:R-:W-:Y:S01]  /*1c90*/  UIADD3 UR36, UPT, UPT, UR36, 0x270, URZ ;  /* 0x0000027024247890 */ /* 0x000fe2000fffe0ff */
[----:B------:R-:W2:Y:S03]  /*1ca0*/  LDCU UR25, c[0x0][0x378] ;  /* 0x00006f00ff1977ac */ /* 0x000ea60008000800 */
[----:B------:R-:W-:-:S02]  /*1cb0*/  @UP5 USEL UR36, UR36, UR19, !UP1 ;  /* 0x0000001324245287 */ /* 0x000fc4000c800000 */
[----:B------:R-:W-:Y:S01]  /*1cc0*/  UISETP.GE.AND UP1, UPT, UR59, URZ, UPT ;  /* 0x000000ff3b00728c */ /* 0x000fe2000bf26270 */
[----:B------:R-:W-:Y:S02]  /*1cd0*/  UMOV UR19, UR67 ;  /* 0x0000004300137c82 */ /* 0x000fe40008000000 */
[----:B------:R-:W-:Y:S02]  /*1ce0*/  @!UP6 UIADD3 UR60, UPT, UPT, UR60, -UR48, URZ ;  /* 0x800000303c3ce290 */ /* 0x000fe4000fffe0ff */
[----:B------:R-:W-:Y:S02]  /*1cf0*/  UIMAD UR55, UR19, UR46, UR55 ;  /* 0x0000002e133772a4 */ /* 0x000fe4000f8e0237 */
[----:B------:R-:W-:Y:S02]  /*1d00*/  UISETP.GT.U32.AND UP6, UPT, UR48, UR60, UPT ;  /* 0x0000003c3000728c */ /* 0x000fe4000bfc4070 */
[----:B------:R-:W-:Y:S02]  /*1d10*/  UISETP.GT.U32.AND UP5, UPT, UR47, UR55, UPT ;  /* 0x000000372f00728c */ /* 0x000fe4000bfa4070 */
[----:B------:R-:W-:-:S02]  /*1d20*/  USEL UR19, UR58, UR42, !UP4 ;  /* 0x0000002a3a137287 */ /* 0x000fc4000e000000 */
[----:B------:R-:W-:Y:S02]  /*1d30*/  USEL UR17, UR30, UR17, !UP4 ;  /* 0x000000111e117287 */ /* 0x000fe4000e000000 */
[----:B--2---:R-:W-:Y:S02]  /*1d40*/  UIMAD.WIDE.U32 UR30, UR62, UR25, URZ ;  /* 0x000000193e1e72a5 */ /* 0x004fe4000f8e00ff */
[----:B------:R-:W-:Y:S02]  /*1d50*/  UIMAD UR25, UR63, UR25, URZ ;  /* 0x000000193f1972a4 */ /* 0x000fe4000f8e02ff */
[----:B------:R-:W-:Y:S02]  /*1d60*/  @!UP6 UIADD3 UR60, UPT, UPT, UR60, -UR48, URZ ;  /* 0x800000303c3ce290 */ /* 0x000fe4000fffe0ff */
[----:B------:R-:W-:Y:S02]  /*1d70*/  @!UP5 UIADD3 UR55, UPT, UPT, UR55, -UR47, URZ ;  /* 0x8000002f3737d290 */ /* 0x000fe4000fffe0ff */
[----:B------:R-:W-:Y:S01]  /*1d80*/  UIMAD.WIDE.U32 UR62, UR19, UR17, UR32 ;  /* 0x00000011133e72a5 */ /* 0x000fe2000f8e0020 */
[----:B------:R-:W-:Y:S01]  /*1d90*/  R2UR UR19, R8 ;  /* 0x00000000081372ca */ /* 0x000fe200000e0000 */
[----:B------:R-:W-:Y:S01]  /*1da0*/  UISETP.GT.U32.AND UP5, UPT, UR47, UR55, UPT ;  /* 0x000000372f00728c */ /* 0x000fe2000bfa4070 */
[----:B------:R-:W-:Y:S01]  /*1db0*/  PRMT R8, RZ, 0x7610, R8 ;  /* 0x00007610ff087816 */ /* 0x000fe20000000008 */
[----:B------:R-:W-:-:S02]  /*1dc0*/  @!UP1 UIADD3 UR60, UPT, UPT, -UR60, URZ, URZ ;  /* 0x000000ff3c3c9290 */ /* 0x000fc4000fffe1ff */
[----:B------:R-:W-:Y:S01]  /*1dd0*/  UISETP.GE.AND UP1, UPT, UR57, URZ, UPT ;  /* 0x000000ff3900728c */ /* 0x000fe2000bf26270 */
[----:B------:R-:W-:Y:S01]  /*1de0*/  UMOV UR24, UR62 ;  /* 0x0000003e00187c82 */ /* 0x000fe20008000000 */
[----:B------:R-:W-:Y:S01]  /*1df0*/  UMOV UR17, UR63 ;  /* 0x0000003f00117c82 */ /* 0x000fe20008000000 */
[----:B----4-:R-:W-:Y:S01]  /*1e00*/  ISETP.LE.U32.AND P0, PT, R2, UR24, PT ;  /* 0x0000001802007c0c */ /* 0x010fe2000bf03070 */
[----:B------:R-:W-:Y:S01]  /*1e10*/  IMAD.U32 R2, RZ, RZ, UR17 ;  /* 0x00000011ff027e24 */ /* 0x000fe2000f8e00ff */
[----:B------:R-:W-:Y:S02]  /*1e20*/  UISETP.NE.AND UP6, UPT, UR27, URZ, UPT ;  /* 0x000000ff1b00728c */ /* 0x000fe4000bfc5270 */
[----:B------:R-:W-:Y:S02]  /*1e30*/  @!UP5 UIADD3 UR55, UPT, UPT, UR55, -UR47, URZ ;  /* 0x8000002f3737d290 */ /* 0x000fe4000fffe0ff */
[----:B------:R-:W-:Y:S01]  /*1e40*/  UISETP.NE.AND UP5, UPT, UR26, URZ, UPT ;  /* 0x000000ff1a00728c */ /* 0x000fe2000bfa5270 */
[----:B------:R-:W-:Y:S01]  /*1e50*/  ISETP.GE.U32.AND.EX P1, PT, R2, R3, PT, P0 ;  /* 0x000000030200720c */ /* 0x000fe20003f26100 */
[----:B------:R-:W-:Y:S01]  /*1e60*/  @!UP1 UIADD3 UR55, UPT, UPT, -UR55, URZ, URZ ;  /* 0x000000ff37379290 */ /* 0x000fe2000fffe1ff */
[----:B------:R-:W-:Y:S01]  /*1e70*/  PLOP3.LUT P0, PT, PT, PT, PT, 0x80, 0x8 ;  /* 0x000000000008781c */ /* 0x000fe20003f0f070 */
[----:B------:R-:W-:-:S02]  /*1e80*/  USEL UR60, UR52, UR60, !UP6 ;  /* 0x0000003c343c7287 */ /* 0x000fc4000f000000 */
[----:B------:R-:W-:Y:S02]  /*1e90*/  USEL UR55, UR49, UR55, !UP5 ;  /* 0x0000003731377287 */ /* 0x000fe4000e800000 */
[----:B------:R-:W-:Y:S02]  /*1ea0*/  UIADD3 UR60, UPT, UPT, UR59, -UR60, URZ ;  /* 0x8000003c3b3c7290 */ /* 0x000fe4000fffe0ff */
[----:B------:R-:W-:Y:S02]  /*1eb0*/  UIADD3 UR55, UPT, UPT, UR57, -UR55, URZ ;  /* 0x8000003739377290 */ /* 0x000fe4000fffe0ff */
[----:B------:R-:W-:Y:S02]  /*1ec0*/  UIADD3 UR40, UPT, UPT, -UR40, URZ, URZ ;  /* 0x000000ff28287290 */ /* 0x000fe4000fffe1ff */
[----:B------:R-:W-:Y:S02]  /*1ed0*/  UIMAD UR62, UR60, UR55, URZ ;  /* 0x000000373c3e72a4 */ /* 0x000fe4000f8e02ff */
[----:B------:R-:W-:Y:S01]  /*1ee0*/  USEL UR60, UR55, UR60, !UP4 ;  /* 0x0000003c373c7287 */ /* 0x000fe2000e000000 */
[----:B------:R-:W-:Y:S01]  /*1ef0*/  @P0 LOP3.LUT R10, R10, 0x2, RZ, 0xfc, !PT ;  /* 0x000000020a0a0812 */ /* 0x000fe200078efcff */
[----:B------:R-:W-:Y:S01]  /*1f00*/  UIADD3 UR19, UPT, UPT, -UR19, URZ, URZ ;  /* 0x000000ff13137290 */ /* 0x000fe2000fffe1ff */
[----:B------:R-:W-:Y:S01]  /*1f10*/  UMOV UR18, 0xffffffff ;  /* 0xffffffff00127882 */ /* 0x000fe20000000000 */
[----:B------:R-:W-:Y:S01]  /*1f20*/  UMOV UR41, URZ ;  /* 0x000000ff00297c82 */ /* 0x000fe20008000000 */
[----:B------:R-:W-:-:S02]  /*1f30*/  UIADD3 UR25, UPT, UPT, UR31, UR25, URZ ;  /* 0x000000191f197290 */ /* 0x000fc4000fffe0ff */
[----:B------:R-:W-:Y:S02]  /*1f40*/  USHF.R.S32.HI UR57, URZ, 0x1f, UR62 ;  /* 0x0000001fff397899 */ /* 0x000fe4000801143e */
[----:B------:R-:W-:Y:S02]  /*1f50*/  USHF.R.S32.HI UR55, URZ, 0x1f, UR60 ;  /* 0x0000001fff377899 */ /* 0x000fe4000801143c */
[----:B---3--:R-:W-:Y:S02]  /*1f60*/  UIMAD UR40, UR56, UR40, UR42 ;  /* 0x00000028382872a4 */ /* 0x008fe4000f8e022a */
[----:B-1----:R-:W-:Y:S01]  /*1f70*/  UIMAD UR19, UR54, UR19, UR58 ;  /* 0x00000013361372a4 */ /* 0x002fe2000f8e023a */
[----:B------:R-:W-:Y:S11]  /*1f80*/  BRA.U UP0, `(.L_x_13) ;  /* 0x0000000100347547 */ /* 0x000ff6000b800000 */
[----:B------:R-:W-:Y:S02]  /*1f90*/  UISETP.NE.AND UP0, UPT, UR21, 0x4, UPT ;  /* 0x000000041500788c */ /* 0x000fe4000bf05270 */
[----:B------:R-:W-:-:S04]  /*1fa0*/  UISETP.NE.AND UP1, UPT, UR19, URZ, UPT ;  /* 0x000000ff1300728c */ /* 0x000fc8000bf25270 */
[----:B------:R-:W-:Y:S01]  /*1fb0*/  PLOP3.LUT P0, PT, PT, PT, UP0, 0x80, 0x8 ;  /* 0x000000000008781c */ /* 0x000fe20003f0f008 */
[----:B------:R-:W-:-:S04]  /*1fc0*/  UISETP.LT.U32.OR UP1, UPT, UR40, 0x2, !UP1 ;  /* 0x000000022800788c */ /* 0x000fc8000cf21470 */
[----:B------:R-:W-:Y:S01]  /*1fd0*/  @UP0 ULOP3.LUT UR40, UR40, 0xfffffffe, URZ, 0xc0, !UPT ;  /* 0xfffffffe28280892 */ /* 0x000fe2000f8ec0ff */
[----:B------:R-:W-:Y:S01]  /*1fe0*/  @UP0 UMOV UR19, 0x3 ;  /* 0x0000000300130882 */ /* 0x000fe20000000000 */
[----:B------:R-:W-:Y:S02]  /*1ff0*/  USEL UR56, URZ, 0x1, !UP1 ;  /* 0x00000001ff387887 */ /* 0x000fe4000c800000 */
[----:B------:R-:W-:Y:S02]  /*2000*/  @UP0 USHF.L.U32 UR19, UR19, UR40, URZ ;  /* 0x0000002813130299 */ /* 0x000fe400080006ff */
[----:B------:R-:W-:-:S04]  /*2010*/  USEL UR54, URZ, 0x2, !UP1 ;  /* 0x00000002ff367887 */ /* 0x000fc8000c800000 */
[----:B------:R-:W-:Y:S01]  /*2020*/  UIADD3 UR54, UPT, UPT, UR56, UR54, URZ ;  /* 0x0000003638367290 */ /* 0x000fe2000fffe0ff */
[----:B------:R-:W-:-:S05]  /*2030*/  @P0 IMAD.U32 R2, RZ, RZ, UR19 ;  /* 0x00000013ff020e24 */ /* 0x000fca000f8e00ff */
[----:B------:R-:W-:Y:S01]  /*2040*/  IMAD.U32 R9, RZ, RZ, UR54 ;  /* 0x00000036ff097e24 */ /* 0x000fe2000f8e00ff */
[----:B------:R-:W-:-:S07]  /*2050*/  @P0 PRMT R8, R2, 0x7610, R8 ;  /* 0x0000761002080816 */ /* 0x000fce0000000008 */
.L_x_13:
[----:B------:R-:W-:Y:S01]  /*2060*/  UMOV UR63, UR57 ;  /* 0x00000039003f7c82 */ /* 0x000fe20008000000 */
[----:B------:R-:W-:Y:S01]  /*2070*/  UMOV UR61, UR55 ;  /* 0x00000037003d7c82 */ /* 0x000fe20008000000 */
[----:B------:R-:W-:Y:S01]  /*2080*/  IMAD.U32 R16, RZ, RZ, UR62 ;  /* 0x0000003eff107e24 */ /* 0x000fe2000f8e00ff */
[----:B------:R-:W-:Y:S01]  /*2090*/  MOV R12, UR60 ;  /* 0x0000003c000c7c02 */ /* 0x000fe20008000f00 */
[----:B------:R-:W-:Y:S01]  /*20a0*/  IMAD.U32 R17, RZ, RZ, UR63 ;  /* 0x0000003fff117e24 */ /* 0x000fe2000f8e00ff */
[----:B------:R-:W-:Y:S01]  /*20b0*/  MOV R13, UR61 ;  /* 0x0000003d000d7c02 */ /* 0x000fe20008000f00 */
[----:B------:R-:W-:Y:S01]  /*20c0*/  UMOV UR40, URZ ;  /* 0x000000ff00287c82 */ /* 0x000fe20008000000 */
[----:B------:R-:W-:Y:S01]  /*20d0*/  UMOV UR19, 0xffffffff ;  /* 0xffffffff00137882 */ /* 0x000fe20000000000 */
[----:B------:R-:W-:Y:S05]  /*20e0*/  @P1 BRA P3, `(.L_x_14) ;  /* 0x0000001400f01947 */ /* 0x000fea0001800000 */
[----:B------:R-:W-:Y:S01]  /*20f0*/  IMAD.U32 R3, RZ, RZ, UR17 ;  /* 0x00000011ff037e24 */ /* 0x000fe2000f8e00ff */
[----:B------:R-:W-:Y:S01]  /*2100*/  ISETP.LE.U32.AND P0, PT, R16, UR24, PT ;  /* 0x0000001810007c0c */ /* 0x000fe2000bf03070 */
[----:B------:R-:W-:Y:S01]  /*2110*/  UMOV UR41, URZ ;  /* 0x000000ff00297c82 */ /* 0x000fe20008000000 */
[----:B------:R-:W-:Y:S01]  /*2120*/  UMOV UR40, URZ ;  /* 0x000000ff00287c82 */ /* 0x000fe20008000000 */
[----:B------:R-:W-:Y:S01]  /*2130*/  IMAD.MOV.U32 R14, RZ, RZ, RZ ;  /* 0x000000ffff0e7224 */ /* 0x000fe200078e00ff */
[----:B------:R-:W-:-:S13]  /*2140*/  ISETP.GE.U32.AND.EX P0, PT, R3, R17, PT, P0 ;  /* 0x000000110300720c */ /* 0x000fda0003f06100 */
[----:B------:R-:W-:Y:S05]  /*2150*/  @!P0 BRA `(.L_x_15) ;  /* 0x0000001000b48947 */ /* 0x000fea0003800000 */
[----:B------:R-:W-:Y:S02]  /*2160*/  VIADD R2, R7, 0x20 ;  /* 0x0000002007027836 */ /* 0x000fe40000000000 */
[----:B------:R-:W-:Y:S02]  /*2170*/  IMAD.MOV.U32 R14, RZ, RZ, R7 ;  /* 0x000000ffff0e7224 */ /* 0x000fe400078e0007 */
[----:B-----5:R-:W-:Y:S01]  /*2180*/  IMAD.MOV.U32 R11, RZ, RZ, R6 ;  /* 0x000000ffff0b7224 */ /* 0x020fe200078e0006 */
[----:B------:R-:W-:Y:S02]  /*2190*/  ISETP.GE.AND P0, PT, R2, UR45, PT ;  /* 0x0000002d02007c0c */ /* 0x000fe4000bf06270 */
[----:B------:R-:W-:-:S11]  /*21a0*/  MOV R2, R5 ;  /* 0x0000000500027202 */ /* 0x000fd60000000f00 */
[----:B------:R-:W1:Y:S01]  /*21b0*/  @!P0 LDC.64 R18, c[0x0][0xbf0] ;  /* 0x0002fc00ff128b82 */ /* 0x000e620000000a00 */
[----:B------:R-:W-:Y:S02]  /*21c0*/  UIADD3 UR19, UP1, UPT, UR10, -0x1, URZ ;  /* 0xffffffff0a137890 */ /* 0x000fe4000ff3e0ff */
[----:B------:R-:W-:Y:S01]  /*21d0*/  UIADD3 UR12, UP0, UPT, UR12, -0x1, URZ ;  /* 0xffffffff0c0c7890 */ /* 0x000fe2000ff1e0ff */
[----:B------:R-:W-:Y:S01]  /*21e0*/  BSSY.RECONVERGENT B0, `(.L_x_16) ;  /* 0x0000051000007945 */ /* 0x000fe20003800200 */
[----:B------:R-:W-:Y:S01]  /*21f0*/  UIADD3.X UR40, UPT, UPT, UR11, -0x1, URZ, UP1, !UPT ;  /* 0xffffffff0b287890 */ /* 0x000fe20008ffe4ff */
[----:B-1----:R-:W-:-:S05]  /*2200*/  @!P0 IMAD.WIDE.U32 R18, R14, 0xc, R18 ;  /* 0x0000000c0e128825 */ /* 0x002fca00078e0012 */
[----:B------:R1:W5:Y:S04]  /*2210*/  @!P0 LDG.E R5, desc[UR50][R18.64+0x180] ;  /* 0x0001803212058981 */ /* 0x000368000c1e1900 */
[----:B------:R1:W5:Y:S01]  /*2220*/  @!P0 LDG.E R6, desc[UR50][R18.64+0x184] ;  /* 0x0001843212068981 */ /* 0x000362000c1e1900 */
[----:B------:R-:W-:Y:S01]  /*2230*/  ISETP.GE.AND P0, PT, R14, UR45, PT ;  /* 0x0000002d0e007c0c */ /* 0x000fe2000bf06270 */
[----:B------:R-:W-:Y:S01]  /*2240*/  UIADD3.X UR13, UPT, UPT, UR13, -0x1, URZ, UP0, !UPT ;  /* 0xffffffff0d0d7890 */ /* 0x000fe200087fe4ff */
[----:B------:R-:W-:Y:S01]  /*2250*/  HFMA2 R17, -RZ, RZ, 0, 0 ;  /* 0x00000000ff117431 */ /* 0x000fe200000001ff */
[----:B------:R-:W-:-:S10]  /*2260*/  MOV R16, 0x7fffffff ;  /* 0x7fffffff00107802 */ /* 0x000fd40000000f00 */
[----:B------:R-:W-:Y:S05]  /*2270*/  @P0 BRA `(.L_x_17) ;  /* 0x00000004001c0947 */ /* 0x000fea0003800000 */
[C---:B------:R-:W-:Y:S01]  /*2280*/  IADD3 R3, P1, PT, R2.reuse, UR12, RZ ;  /* 0x0000000c02037c10 */ /* 0x040fe2000ff3e0ff */
[----:B------:R-:W-:Y:S01]  /*2290*/  UIADD3 UR10, UPT, UPT, URZ, -UR65, URZ ;  /* 0x80000041ff0a7290 */ /* 0x000fe2000fffe0ff */
[----:B------:R-:W-:Y:S01]  /*22a0*/  IADD3 R13, P0, PT, R11, UR19, RZ ;  /* 0x000000130b0d7c10 */ /* 0x000fe2000ff1e0ff */
[----:B------:R-:W-:Y:S01]  /*22b0*/  UMOV UR54, URZ ;  /* 0x000000ff00367c82 */ /* 0x000fe20008000000 */
[----:B------:R-:W-:Y:S01]  /*22c0*/  LEA.HI.X.SX32 R2, R2, UR13, 0x1, P1 ;  /* 0x0000000d02027c11 */ /* 0x000fe200088f0eff */
[----:B------:R-:W-:Y:S01]  /*22d0*/  UIMAD UR10, UR10, UR48, URZ ;  /* 0x000000300a0a72a4 */ /* 0x000fe2000f8e02ff */
[----:B------:R-:W-:Y:S01]  /*22e0*/  IADD3 R22, P1, PT, R3, UR9, RZ ;  /* 0x0000000903167c10 */ /* 0x000fe2000ff3e0ff */
[----:B------:R-:W-:Y:S01]  /*22f0*/  UMOV UR55, UR65 ;  /* 0x0000004100377c82 */ /* 0x000fe20008000000 */
[----:B------:R-:W-:Y:S01]  /*2300*/  LEA.HI.X.SX32 R12, R11, UR40, 0x1, P0 ;  /* 0x000000280b0c7c11 */ /* 0x000fe200080f0eff */
[----:B------:R-:W-:Y:S01]  /*2310*/  UIMAD.WIDE.U32 UR10, UR65, UR10, UR54 ;  /* 0x0000000a410a72a5 */ /* 0x000fe2000f8e0036 */
[----:B------:R-:W-:Y:S01]  /*2320*/  IADD3 R16, P0, PT, R13, UR7, RZ ;  /* 0x000000070d107c10 */ /* 0x000fe2000ff1e0ff */
[----:B------:R-:W-:-:S04]  /*2330*/  IMAD.X R11, RZ, RZ, R2, P1 ;  /* 0x000000ffff0b7224 */ /* 0x000fc800008e0602 */
[----:B------:R-:W-:Y:S02]  /*2340*/  IMAD.X R15, RZ, RZ, R12, P0 ;  /* 0x000000ffff0f7224 */ /* 0x000fe400000e060c */
[----:B------:R-:W-:-:S04]  /*2350*/  IMAD.WIDE.U32 R20, R11, UR14, RZ ;  /* 0x0000000e0b147c25 */ /* 0x000fc8000f8e00ff */
[----:B-1----:R-:W-:-:S04]  /*2360*/  IMAD.WIDE.U32 R18, R15, UR4, RZ ;  /* 0x000000040f127c25 */ /* 0x002fc8000f8e00ff */
[----:B------:R-:W-:-:S04]  /*2370*/  IMAD.WIDE.U32 R20, P1, R22, UR15, R20 ;  /* 0x0000000f16147c25 */ /* 0x000fc8000f820014 */
[----:B------:R-:W-:-:S04]  /*2380*/  IMAD.WIDE.U32 R22, R22, UR14, RZ ;  /* 0x0000000e16167c25 */ /* 0x000fc8000f8e00ff */
[----:B------:R-:W-:-:S04]  /*2390*/  IMAD.WIDE.U32 R18, P0, R16, UR5, R18 ;  /* 0x0000000510127c25 */ /* 0x000fc8000f800012 */
[----:B------:R-:W-:-:S04]  /*23a0*/  IMAD.WIDE.U32 R16, R16, UR4, RZ ;  /* 0x0000000410107c25 */ /* 0x000fc8000f8e00ff */
[----:B------:R-:W-:Y:S01]  /*23b0*/  IMAD.X R25, RZ, RZ, RZ, P1 ;  /* 0x000000ffff197224 */ /* 0x000fe200008e06ff */
[----:B------:R-:W-:Y:S01]  /*23c0*/  IADD3 RZ, P1, PT, R23, R20, RZ ;  /* 0x0000001417ff7210 */ /* 0x000fe20007f3e0ff */
[----:B------:R-:W-:Y:S02]  /*23d0*/  IMAD.MOV.U32 R24, RZ, RZ, R21 ;  /* 0x000000ffff187224 */ /* 0x000fe400078e0015 */
[----:B------:R-:W-:Y:S01]  /*23e0*/  IMAD.X R23, RZ, RZ, RZ, P0 ;  /* 0x000000ffff177224 */ /* 0x000fe200000e06ff */
[----:B------:R-:W-:Y:S01]  /*23f0*/  IADD3 RZ, P0, PT, R17, R18, RZ ;  /* 0x0000001211ff7210 */ /* 0x000fe20007f1e0ff */
[----:B------:R-:W-:Y:S02]  /*2400*/  IMAD.MOV.U32 R22, RZ, RZ, R19 ;  /* 0x000000ffff167224 */ /* 0x000fe400078e0013 */
[----:B------:R-:W-:Y:S01]  /*2410*/  IMAD.WIDE.U32.X R24, R11, UR15, R24, P1 ;  /* 0x0000000f0b187c25 */ /* 0x000fe200088e0418 */
[----:B------:R-:W-:-:S03]  /*2420*/  PLOP3.LUT P1, PT, PT, PT, UP3, 0x80, 0x8 ;  /* 0x000000000008781c */ /* 0x000fc60003f2f038 */
[----:B------:R-:W-:Y:S01]  /*2430*/  IMAD.WIDE.U32.X R22, R15, UR5, R22, P0 ;  /* 0x000000050f167c25 */ /* 0x000fe200080e0416 */
[----:B------:R-:W-:Y:S02]  /*2440*/  PLOP3.LUT P0, PT, PT, PT, UP2, 0x80, 0x8 ;  /* 0x000000000008781c */ /* 0x000fe40003f0f028 */
[----:B------:R-:W-:Y:S02]  /*2450*/  SEL R3, R3, R24, !P1 ;  /* 0x0000001803037207 */ /* 0x000fe40004800000 */
[----:B------:R-:W-:Y:S02]  /*2460*/  SEL R2, R2, R25, !P1 ;  /* 0x0000001902027207 */ /* 0x000fe40004800000 */
[----:B------:R-:W-:Y:S02]  /*2470*/  SEL R13, R13, R22, !P0 ;  /* 0x000000160d0d7207 */ /* 0x000fe40004000000 */
[----:B------:R-:W-:Y:S02]  /*2480*/  SEL R12, R12, R23, !P0 ;  /* 0x000000170c0c7207 */ /* 0x000fe40004000000 */
[----:B------:R-:W-:-:S02]  /*2490*/  SHF.R.U64 R3, R3, UR8, R2 ;  /* 0x0000000803037c19 */ /* 0x000fc40008001202 */
[----:B------:R-:W-:Y:S02]  /*24a0*/  SHF.R.U64 R13, R13, UR6, R12 ;  /* 0x000000060d0d7c19 */ /* 0x000fe4000800120c */
[----:B------:R-:W-:Y:S02]  /*24b0*/  IADD3 R11, PT, PT, R4, -0x1, R3 ;  /* 0xffffffff040b7810 */ /* 0x000fe40007ffe003 */
[----:B------:R-:W-:Y:S02]  /*24c0*/  IADD3 R3, PT, PT, R0, -0x1, R13 ;  /* 0xffffffff00037810 */ /* 0x000fe40007ffe00d */
[----:B------:R-:W-:Y:S02]  /*24d0*/  IABS R2, R4 ;  /* 0x0000000400027213 */ /* 0x000fe40000000000 */
[----:B------:R-:W-:Y:S02]  /*24e0*/  IABS R13, R11 ;  /* 0x0000000b000d7213 */ /* 0x000fe40000000000 */
[----:B------:R-:W-:Y:S01]  /*24f0*/  IABS R12, R3 ;  /* 0x00000003000c7213 */ /* 0x000fe20000000000 */
[----:B------:R-:W-:Y:S01]  /*2500*/  IMAD.MOV R2, RZ, RZ, -R2 ;  /* 0x000000ffff027224 */ /* 0x000fe200078e0a02 */
[----:B------:R-:W-:Y:S01]  /*2510*/  ISETP.GE.AND P4, PT, R11, RZ, PT ;  /* 0x000000ff0b00720c */ /* 0x000fe20003f86270 */
[----:B------:R-:W-:Y:S01]  /*2520*/  IMAD.HI.U32 R16, R13, UR11, RZ ;  /* 0x0000000b0d107c27 */ /* 0x000fe2000f8e00ff */
[----:B------:R-:W-:-:S03]  /*2530*/  ISETP.GE.AND P3, PT, R3, RZ, PT ;  /* 0x000000ff0300720c */ /* 0x000fc60003f66270 */
[----:B------:R-:W-:-:S04]  /*2540*/  IMAD.HI.U32 R15, R12, UR53, RZ ;  /* 0x000000350c0f7c27 */ /* 0x000fc8000f8e00ff */
[----:B------:R-:W-:Y:S02]  /*2550*/  IMAD R2, R16, R2, R13 ;  /* 0x0000000210027224 */ /* 0x000fe400078e020d */
[----:B------:R-:W-:Y:S02]  /*2560*/  IMAD R13, R15, UR46, R12 ;  /* 0x0000002e0f0d7c24 */ /* 0x000fe4000f8e020c */
[----:B------:R-:W-:Y:S01]  /*2570*/  IMAD.U32 R12, RZ, RZ, UR52 ;  /* 0x00000034ff0c7e24 */ /* 0x000fe2000f8e00ff */
[----:B------:R-:W-:Y:S02]  /*2580*/  ISETP.LT.U32.AND P1, PT, R2, UR48, PT ;  /* 0x0000003002007c0c */ /* 0x000fe4000bf21070 */
[----:B------:R-:W-:-:S11]  /*2590*/  ISETP.LT.U32.AND P0, PT, R13, UR47, PT ;  /* 0x0000002f0d007c0c */ /* 0x000fd6000bf01070 */
[----:B------:R-:W-:Y:S02]  /*25a0*/  @!P1 VIADD R2, R2, -UR48 ;  /* 0x8000003002029c36 */ /* 0x000fe40008000000 */
[----:B------:R-:W-:-:S03]  /*25b0*/  @!P0 VIADD R13, R13, -UR47 ;  /* 0x8000002f0d0d8c36 */ /* 0x000fc60008000000 */
[----:B------:R-:W-:Y:S02]  /*25c0*/  ISETP.LT.U32.AND P1, PT, R2, UR48, PT ;  /* 0x0000003002007c0c */ /* 0x000fe4000bf21070 */
[----:B------:R-:W-:-:S11]  /*25d0*/  ISETP.LT.U32.AND P0, PT, R13, UR47, PT ;  /* 0x0000002f0d007c0c */ /* 0x000fd6000bf01070 */
[----:B------:R-:W-:Y:S01]  /*25e0*/  @!P1 VIADD R2, R2, -UR48 ;  /* 0x8000003002029c36 */ /* 0x000fe20008000000 */
[----:B------:R-:W-:Y:S01]  /*25f0*/  PLOP3.LUT P1, PT, PT, PT, UP6, 0x80, 0x8 ;  /* 0x000000000008781c */ /* 0x000fe20003f2f068 */
[----:B------:R-:W-:Y:S01]  /*2600*/  @!P0 VIADD R13, R13, -UR47 ;  /* 0x8000002f0d0d8c36 */ /* 0x000fe20008000000 */
[----:B------:R-:W-:Y:S01]  /*2610*/  PLOP3.LUT P0, PT, PT, PT, UP5, 0x80, 0x8 ;  /* 0x000000000008781c */ /* 0x000fe20003f0f058 */
[----:B------:R-:W-:Y:S02]  /*2620*/  IMAD.MOV.U32 R15, RZ, RZ, R2 ;  /* 0x000000ffff0f7224 */ /* 0x000fe400078e0002 */
[----:B------:R-:W-:Y:S02]  /*2630*/  IMAD.U32 R2, RZ, RZ, UR49 ;  /* 0x00000031ff027e24 */ /* 0x000fe4000f8e00ff */
[----:B------:R-:W-:Y:S02]  /*2640*/  @!P4 IMAD.MOV R15, RZ, RZ, -R15 ;  /* 0x000000ffff0fc224 */ /* 0x000fe400078e0a0f */
[----:B------:R-:W-:-:S03]  /*2650*/  @!P3 IMAD.MOV R13, RZ, RZ, -R13 ;  /* 0x000000ffff0db224 */ /* 0x000fc600078e0a0d */
[----:B------:R-:W-:Y:S02]  /*2660*/  SEL R12, R12, R15, !P1 ;  /* 0x0000000f0c0c7207 */ /* 0x000fe40004800000 */
[----:B------:R-:W-:Y:S02]  /*2670*/  SEL R2, R2, R13, !P0 ;  /* 0x0000000d02027207 */ /* 0x000fe40004000000 */
[----:B------:R-:W-:Y:S01]  /*2680*/  PLOP3.LUT P0, PT, PT, PT, UP4, 0x80, 0x8 ;  /* 0x000000000008781c */ /* 0x000fe20003f0f048 */
[----:B------:R-:W-:Y:S02]  /*2690*/  IMAD.IADD R11, R11, 0x1, -R12 ;  /* 0x000000010b0b7824 */ /* 0x000fe400078e0a0c */
[----:B------:R-:W-:-:S04]  /*26a0*/  IMAD.IADD R2, R3, 0x1, -R2 ;  /* 0x0000000103027824 */ /* 0x000fc800078e0a02 */
[----:B------:R-:W-:Y:S01]  /*26b0*/  IMAD R16, R11, R2, RZ ;  /* 0x000000020b107224 */ /* 0x000fe200078e02ff */
[----:B------:R-:W-:-:S04]  /*26c0*/  SEL R12, R2, R11, !P0 ;  /* 0x0000000b020c7207 */ /* 0x000fc80004000000 */
[----:B------:R-:W-:Y:S02]  /*26d0*/  SHF.R.S32.HI R13, RZ, 0x1f, R12 ;  /* 0x0000001fff0d7819 */ /* 0x000fe4000001140c */
[----:B------:R-:W-:Y:S02]  /*26e0*/  SHF.R.S32.HI R17, RZ, 0x1f, R16 ;  /* 0x0000001fff117819 */ /* 0x000fe40000011410 */
.L_x_17:
[----:B------:R-:W-:Y:S05]  /*26f0*/  BSYNC.RECONVERGENT B0 ;  /* 0x0000000000007941 */ /* 0x000fea0003800200 */
.L_x_16:
[----:B------:R-:W2:Y:S01]  /*2700*/  SHFL.UP PT, R3, R16, 0x1, RZ ;  /* 0x0420000010037989 */ /* 0x000ea200000e00ff */
[C---:B------:R-:W-:Y:S02]  /*2710*/  ISETP.NE.AND P6, PT, R7.reuse, RZ, PT ;  /* 0x000000ff0700720c */ /* 0x040fe40003fc5270 */
[C---:B------:R-:W-:Y:S01]  /*2720*/  ISETP.GE.U32.AND P1, PT, R7.reuse, 0x2, PT ;  /* 0x000000020700780c */ /* 0x040fe20003f26070 */
[----:B------:R-:W3:Y:S01]  /*2730*/  SHFL.UP PT, R2, R17, 0x1, RZ ;  /* 0x0420000011027989 */ /* 0x000ee200000e00ff */
[C---:B------:R-:W-:Y:S02]  /*2740*/  ISETP.GE.U32.AND P3, PT, R7.reuse, 0x4, PT ;  /* 0x000000040700780c */ /* 0x040fe40003f66070 */
[C---:B------:R-:W-:Y:S02]  /*2750*/  ISETP.GE.U32.AND P4, PT, R7.reuse, 0x8, PT ;  /* 0x000000080700780c */ /* 0x040fe40003f86070 */
[----:B------:R-:W-:Y:S02]  /*2760*/  ISETP.GE.U32.AND P5, PT, R7, 0x10, PT ;  /* 0x000000100700780c */ /* 0x000fe40003fa6070 */
[----:B--2---:R-:W-:-:S02]  /*2770*/  SEL R3, R3, RZ, P6 ;  /* 0x000000ff03037207 */ /* 0x004fc40003000000 */
[----:B---3--:R-:W-:Y:S02]  /*2780*/  SEL R2, R2, RZ, P6 ;  /* 0x000000ff02027207 */ /* 0x008fe40003000000 */
[----:B------:R-:W-:-:S05]  /*2790*/  IADD3 R3, P0, PT, R3, R16, RZ ;  /* 0x0000001003037210 */ /* 0x000fca0007f1e0ff */
[----:B------:R-:W-:Y:S01]  /*27a0*/  IMAD.X R2, R2, 0x1, R17, P0 ;  /* 0x0000000102027824 */ /* 0x000fe200000e0611 */
[----:B-1----:R-:W1:Y:S04]  /*27b0*/  SHFL.UP PT, R18, R3, 0x2, RZ ;  /* 0x0440000003127989 */ /* 0x002e6800000e00ff */
[----:B------:R-:W2:Y:S01]  /*27c0*/  SHFL.UP PT, R11, R2, 0x2, RZ ;  /* 0x04400000020b7989 */ /* 0x000ea200000e00ff */
[----:B-1----:R-:W-:-:S04]  /*27d0*/  SEL R18, R18, RZ, P1 ;  /* 0x000000ff12127207 */ /* 0x002fc80000800000 */
[----:B------:R-:W-:Y:S02]  /*27e0*/  IADD3 R18, P0, PT, R18, R3, RZ ;  /* 0x0000000312127210 */ /* 0x000fe40007f1e0ff */
[----:B--2---:R-:W-:-:S03]  /*27f0*/  SEL R11, R11, RZ, P1 ;  /* 0x000000ff0b0b7207 */ /* 0x004fc60000800000 */
[----:B------:R-:W1:Y:S02]  /*2800*/  SHFL.UP PT, R15, R18, 0x4, RZ ;  /* 0x04800000120f7989 */ /* 0x000e6400000e00ff */
[----:B------:R-:W-:-:S05]  /*2810*/  IMAD.X R11, R11, 0x1, R2, P0 ;  /* 0x000000010b0b7824 */ /* 0x000fca00000e0602 */
        /* <DEDUP_REMOVED lines=9> */
[----:B--2---:R-:W-:-:S05]  /*28b0*/  SEL R3, R3, RZ, P4 ;  /* 0x000000ff03037207 */ /* 0x004fca0002000000 */
[----:B------:R-:W-:Y:S02]  /*28c0*/  IMAD.X R11, R3, 0x1, R2, P0 ;  /* 0x00000001030b7824 */ /* 0x000fe400000e0602 */
[----:B------:R-:W1:Y:S01]  /*28d0*/  SHFL.UP PT, R3, R18, 0x10, RZ ;  /* 0x0600000012037989 */ /* 0x000e6200000e00ff */
[----:B------:R-:W-:-:S03]  /*28e0*/  IMAD.U32 R2, RZ, RZ, UR17 ;  /* 0x00000011ff027e24 */ /* 0x000fc6000f8e00ff */
[----:B------:R-:W2:Y:S01]  /*28f0*/  SHFL.UP PT, R22, R11, 0x10, RZ ;  /* 0x060000000b167989 */ /* 0x000ea200000e00ff */
[----:B-1----:R-:W-:Y:S02]  /*2900*/  SEL R3, R3, RZ, P5 ;  /* 0x000000ff03037207 */ /* 0x002fe40002800000 */
[----:B--2---:R-:W-:Y:S02]  /*2910*/  SEL R22, R22, RZ, P5 ;  /* 0x000000ff16167207 */ /* 0x004fe40002800000 */
[----:B------:R-:W-:-:S05]  /*2920*/  IADD3 R20, P0, PT, R3, R18, RZ ;  /* 0x0000001203147210 */ /* 0x000fca0007f1e0ff */
[----:B------:R-:W-:Y:S01]  /*2930*/  IMAD.X R19, R22, 0x1, R11, P0 ;  /* 0x0000000116137824 */ /* 0x000fe200000e060b */
[----:B------:R-:W-:Y:S01]  /*2940*/  ISETP.LE.U32.AND P0, PT, R20, UR24, PT ;  /* 0x0000001814007c0c */ /* 0x000fe2000bf03070 */
[----:B------:R-:W-:Y:S02]  /*2950*/  IMAD.MOV.U32 R18, RZ, RZ, R20 ;  /* 0x000000ffff127224 */ /* 0x000fe400078e0014 */
[----:B------:R-:W-:Y:S01]  /*2960*/  IMAD.MOV.U32 R15, RZ, RZ, R19 ;  /* 0x000000ffff0f7224 */ /* 0x000fe200078e0013 */
[----:B------:R-:W-:Y:S02]  /*2970*/  ISETP.GE.U32.AND.EX P0, PT, R2, R19, PT, P0 ;  /* 0x000000130200720c */ /* 0x000fe40003f06100 */
[----:B------:R-:W-:-:S11]  /*2980*/  CS2R R2, SRZ ;  /* 0x0000000000027805 */ /* 0x000fd6000001ff00 */
[----:B------:R-:W-:-:S04]  /*2990*/  VOTE.ANY R21, PT, !P0 ;  /* 0x0000000000157806 */ /* 0x000fc800040e0100 */
[----:B------:R-:W-:-:S13]  /*29a0*/  ISETP.NE.AND P0, PT, R21, RZ, PT ;  /* 0x000000ff1500720c */ /* 0x000fda0003f05270 */
[----:B------:R-:W-:Y:S05]  /*29b0*/  @P0 BRA `(.L_x_18) ;  /* 0x0000000800500947 */ /* 0x000fea0003800000 */
[----:B------:R-:W1:Y:S01]  /*29c0*/  LDC R11, c[0x0][0xbe0] ;  /* 0x0002f800ff0b7b82 */ /* 0x000e620000000800 */
[----:B------:R-:W-:Y:S01]  /*29d0*/  LOP3.LUT R10, R10, 0xfffffffe, RZ, 0xc0, !PT ;  /* 0xfffffffe0a0a7812 */ /* 0x000fe200078ec0ff */
[----:B------:R-:W2:Y:S01]  /*29e0*/  LDCU UR45, c[0x0][0xbe8] ;  /* 0x00017d00ff2d77ac */ /* 0x000ea20008000800 */
[----:B------:R-:W3:Y:S01]  /*29f0*/  LDCU.64 UR10, c[0x0][0xba8] ;  /* 0x00017500ff0a77ac */ /* 0x000ee20008000a00 */
[----:B------:R-:W4:Y:S01]  /*2a00*/  LDCU.64 UR8, c[0x0][0xbb0] ;  /* 0x00017600ff0877ac */ /* 0x000f220008000a00 */
[----:B------:R-:W1:Y:S02]  /*2a10*/  LDCU.128 UR4, c[0x0][0xbc0] ;  /* 0x00017800ff0477ac */ /* 0x000e640008000c00 */
[----:B-1----:R-:W-:-:S13]  /*2a20*/  ISETP.NE.AND P0, PT, R11, 0x1, PT ;  /* 0x000000010b00780c */ /* 0x002fda0003f05270 */
[----:B--234-:R-:W-:-:S07]  /*2a30*/  @P0 LOP3.LUT R10, R10, 0x1, RZ, 0xfc, !PT ;  /* 0x000000010a0a0812 */ /* 0x01cfce00078efcff */
.L_x_21:
[C---:B------:R-:W-:Y:S01]  /*2a40*/  VIADD R2, R14.reuse, 0x40 ;  /* 0x000000400e027836 */ /* 0x040fe20000000000 */
[----:B-----5:R-:W-:Y:S01]  /*2a50*/  MOV R18, R5 ;  /* 0x0000000500127202 */ /* 0x020fe20000000f00 */
[----:B------:R-:W-:Y:S02]  /*2a60*/  VIADD R14, R14, 0x20 ;  /* 0x000000200e0e7836 */ /* 0x000fe40000000000 */
[----:B------:R-:W-:Y:S01]  /*2a70*/  IMAD.MOV.U32 R15, RZ, RZ, R6 ;  /* 0x000000ffff0f7224 */ /* 0x000fe200078e0006 */
[----:B------:R-:W-:-:S13]  /*2a80*/  ISETP.GE.AND P0, PT, R2, UR45, PT ;  /* 0x0000002d02007c0c */ /* 0x000fda000bf06270 */
[----:B------:R-:W1:Y:S01]  /*2a90*/  @!P0 LDC.64 R22, c[0x0][0xbf0] ;  /* 0x0002fc00ff168b82 */ /* 0x000e620000000a00 */
[----:B------:R2:W3:Y:S01]  /*2aa0*/  SHFL.IDX PT, R2, R19, 0x1f, 0x1f ;  /* 0x03e01f0013027f89 */ /* 0x0004e200000e0000 */
[----:B------:R-:W-:Y:S01]  /*2ab0*/  BSSY.RECONVERGENT B0, `(.L_x_19) ;  /* 0x000005e000007945 */ /* 0x000fe20003800200 */
[----:B------:R-:W-:Y:S02]  /*2ac0*/  HFMA2 R17, -RZ, RZ, 0, 0 ;  /* 0x00000000ff117431 */ /* 0x000fe400000001ff */
[----:B------:R2:W4:Y:S01]  /*2ad0*/  SHFL.IDX PT, R3, R20, 0x1f, 0x1f ;  /* 0x03e01f0014037f89 */ /* 0x00052200000e0000 */
[----:B-1----:R-:W-:-:S05]  /*2ae0*/  @!P0 IMAD.WIDE.U32 R22, R14, 0xc, R22 ;  /* 0x0000000c0e168825 */ /* 0x002fca00078e0016 */
[----:B------:R2:W5:Y:S04]  /*2af0*/  @!P0 LDG.E R5, desc[UR50][R22.64+0x180] ;  /* 0x0001803216058981 */ /* 0x000568000c1e1900 */
[----:B------:R2:W5:Y:S01]  /*2b00*/  @!P0 LDG.E R6, desc[UR50][R22.64+0x184] ;  /* 0x0001843216068981 */ /* 0x000562000c1e1900 */
[----:B------:R-:W-:Y:S02]  /*2b10*/  ISETP.GE.AND P0, PT, R14, UR45, PT ;  /* 0x0000002d0e007c0c */ /* 0x000fe4000bf06270 */
[----:B------:R-:W-:-:S11]  /*2b20*/  MOV R16, 0x7fffffff ;  /* 0x7fffffff00107802 */ /* 0x000fd60000000f00 */
[----:B---34-:R-:W-:Y:S05]  /*2b30*/  @P0 BRA `(.L_x_20) ;  /* 0x0000000400540947 */ /* 0x018fea0003800000 */
[----:B------:R-:W-:-:S04]  /*2b40*/  IADD3 R13, P0, PT, R18, UR12, RZ ;  /* 0x0000000c120d7c10 */ /* 0x000fc8000ff1e0ff */
[----:B------:R-:W-:Y:S02]  /*2b50*/  LEA.HI.X.SX32 R12, R18, UR13, 0x1, P0 ;  /* 0x0000000d120c7c11 */ /* 0x000fe400080f0eff */
[----:B------:R-:W-:-:S04]  /*2b60*/  IADD3 R18, P0, PT, R15, UR19, RZ ;  /* 0x000000130f127c10 */ /* 0x000fc8000ff1e0ff */
[----:B------:R-:W-:Y:S02]  /*2b70*/  LEA.HI.X.SX32 R17, R15, UR40, 0x1, P0 ;  /* 0x000000280f117c11 */ /* 0x000fe400080f0eff */
[----:B------:R-:W-:-:S05]  /*2b80*/  IADD3 R16, P0, PT, R13, UR9, RZ ;  /* 0x000000090d107c10 */ /* 0x000fca000ff1e0ff */
[----:B------:R-:W-:Y:S01]  /*2b90*/  IMAD.X R15, RZ, RZ, R12, P0 ;  /* 0x000000ffff0f7224 */ /* 0x000fe200000e060c */
[----:B--2---:R-:W-:Y:S01]  /*2ba0*/  IADD3 R20, P0, PT, R18, UR7, RZ ;  /* 0x0000000712147c10 */ /* 0x004fe2000ff1e0ff */
[----:B------:R-:W-:-:S04]  /*2bb0*/  IMAD.WIDE.U32 R28, R16, UR10, RZ ;  /* 0x0000000a101c7c25 */ /* 0x000fc8000f8e00ff */
[----:B------:R-:W-:-:S04]  /*2bc0*/  IMAD.WIDE.U32 R26, R15, UR10, RZ ;  /* 0x0000000a0f1a7c25 */ /* 0x000fc8000f8e00ff */
[----:B------:R-:W-:Y:S02]  /*2bd0*/  IMAD.X R19, RZ, RZ, R17, P0 ;  /* 0x000000ffff137224 */ /* 0x000fe400000e0611 */
[----:B------:R-:W-:-:S04]  /*2be0*/  IMAD.WIDE.U32 R26, P0, R16, UR11, R26 ;  /* 0x0000000b101a7c25 */ /* 0x000fc8000f80001a */
[----:B------:R-:W-:-:S04]  /*2bf0*/  IMAD.WIDE.U32 R22, R19, UR4, RZ ;  /* 0x0000000413167c25 */ /* 0x000fc8000f8e00ff */
[----:B------:R-:W-:Y:S02]  /*2c00*/  IMAD.X R25, RZ, RZ, RZ, P0 ;  /* 0x000000ffff197224 */ /* 0x000fe400000e06ff */
[----:B------:R-:W-:-:S04]  /*2c10*/  IMAD.WIDE.U32 R22, P0, R20, UR5, R22 ;  /* 0x0000000514167c25 */ /* 0x000fc8000f800016 */
[----:B------:R-:W-:Y:S01]  /*2c20*/  IMAD.X R21, RZ, RZ, RZ, P0 ;  /* 0x000000ffff157224 */ /* 0x000fe200000e06ff */
[----:B------:R-:W-:Y:S01]  /*2c30*/  IADD3 RZ, P0, PT, R29, R26, RZ ;  /* 0x0000001a1dff7210 */ /* 0x000fe20007f1e0ff */
[----:B------:R-:W-:Y:S02]  /*2c40*/  IMAD.MOV.U32 R24, RZ, RZ, R27 ;  /* 0x000000ffff187224 */ /* 0x000fe400078e001b */
[----:B------:R-:W-:-:S04]  /*2c50*/  IMAD.WIDE.U32 R26, R20, UR4, RZ ;  /* 0x00000004141a7c25 */ /* 0x000fc8000f8e00ff */
[----:B------:R-:W-:Y:S01]  /*2c60*/  IMAD.WIDE.U32.X R24, R15, UR11, R24, P0 ;  /* 0x0000000b0f187c25 */ /* 0x000fe200080e0418 */
[----:B------:R-:W-:-:S03]  /*2c70*/  IADD3 RZ, P0, PT, R27, R22, RZ ;  /* 0x000000161bff7210 */ /* 0x000fc60007f1e0ff */
[----:B------:R-:W-:-:S04]  /*2c80*/  IMAD.MOV.U32 R20, RZ, RZ, R23 ;  /* 0x000000ffff147224 */ /* 0x000fc800078e0017 */
[----:B------:R-:W-:Y:S01]  /*2c90*/  IMAD.WIDE.U32.X R20, R19, UR5, R20, P0 ;  /* 0x0000000513147c25 */ /* 0x000fe200080e0414 */
[----:B------:R-:W-:-:S04]  /*2ca0*/  ISETP.NE.U32.AND P0, PT, RZ, UR10, PT ;  /* 0x0000000aff007c0c */ /* 0x000fc8000bf05070 */
[----:B------:R-:W-:-:S04]  /*2cb0*/  ISETP.NE.AND.EX P0, PT, RZ, UR11, PT, P0 ;  /* 0x0000000bff007c0c */ /* 0x000fc8000bf05300 */
[----:B------:R-:W-:Y:S02]  /*2cc0*/  SEL R15, R13, R24, !P0 ;  /* 0x000000180d0f7207 */ /* 0x000fe40004000000 */
[----:B------:R-:W-:Y:S02]  /*2cd0*/  SEL R12, R12, R25, !P0 ;  /* 0x000000190c0c7207 */ /* 0x000fe40004000000 */
[----:B------:R-:W-:Y:S02]  /*2ce0*/  ISETP.NE.U32.AND P0, PT, RZ, UR4, PT ;  /* 0x00000004ff007c0c */ /* 0x000fe4000bf05070 */
[----:B------:R-:W-:Y:S02]  /*2cf0*/  SHF.R.U64 R15, R15, UR8, R12 ;  /* 0x000000080f0f7c19 */ /* 0x000fe4000800120c */
[----:B------:R-:W-:Y:S02]  /*2d00*/  ISETP.NE.AND.EX P0, PT, RZ, UR5, PT, P0 ;  /* 0x00000005ff007c0c */ /* 0x000fe4000bf05300 */
[----:B------:R-:W-:-:S02]  /*2d10*/  IADD3 R19, PT, PT, R4, -0x1, R15 ;  /* 0xffffffff04137810 */ /* 0x000fc40007ffe00f */
[----:B------:R-:W-:Y:S02]  /*2d20*/  SEL R13, R17, R21, !P0 ;  /* 0x00000015110d7207 */ /* 0x000fe40004000000 */
[----:B------:R-:W-:Y:S02]  /*2d30*/  IABS R17, R4 ;  /* 0x0000000400117213 */ /* 0x000fe40000000000 */
[----:B------:R-:W-:Y:S02]  /*2d40*/  SEL R18, R18, R20, !P0 ;  /* 0x0000001412127207 */ /* 0x000fe40004000000 */
[----:B------:R-:W1:Y:S01]  /*2d50*/  I2F.RP R22, R17 ;  /* 0x0000001100167306 */ /* 0x000e620000209400 */
[----:B------:R-:W-:Y:S02]  /*2d60*/  IABS R15, R19 ;  /* 0x00000013000f7213 */ /* 0x000fe40000000000 */
[----:B------:R-:W-:Y:S02]  /*2d70*/  IABS R12, R4 ;  /* 0x00000004000c7213 */ /* 0x000fe40000000000 */
[----:B------:R-:W-:-:S03]  /*2d80*/  SHF.R.U64 R13, R18, UR6, R13 ;  /* 0x00000006120d7c19 */ /* 0x000fc6000800120d */
[----:B------:R-:W-:Y:S01]  /*2d90*/  IMAD.MOV R12, RZ, RZ, -R12 ;  /* 0x000000ffff0c7224 */ /* 0x000fe200078e0a0c */
[----:B------:R-:W-:-:S04]  /*2da0*/  IADD3 R18, PT, PT, R0, -0x1, R13 ;  /* 0xffffffff00127810 */ /* 0x000fc80007ffe00d */
[----:B------:R-:W-:Y:S01]  /*2db0*/  IABS R13, R18 ;  /* 0x00000012000d7213 */ /* 0x000fe20000000000 */
[----:B-1----:R-:W1:Y:S02]  /*2dc0*/  MUFU.RCP R20, R22 ;  /* 0x0000001600147308 */ /* 0x002e640000001000 */
[----:B-1----:R-:W-:-:S06]  /*2dd0*/  VIADD R20, R20, 0xffffffe ;  /* 0x0ffffffe14147836 */ /* 0x002fcc0000000000 */
[----:B------:R-:W1:Y:S02]  /*2de0*/  F2I.FTZ.U32.TRUNC.NTZ R21, R20 ;  /* 0x0000001400157305 */ /* 0x000e64000021f000 */
[----:B-1----:R-:W-:Y:S02]  /*2df0*/  IMAD.MOV R16, RZ, RZ, -R21 ;  /* 0x000000ffff107224 */ /* 0x002fe400078e0a15 */
[----:B------:R-:W-:Y:S02]  /*2e00*/  IMAD.MOV.U32 R20, RZ, RZ, RZ ;  /* 0x000000ffff147224 */ /* 0x000fe400078e00ff */
[----:B------:R-:W-:Y:S01]  /*2e10*/  IMAD R23, R16, R17, RZ ;  /* 0x0000001110177224 */ /* 0x000fe200078e02ff */
[----:B------:R-:W-:-:S03]  /*2e20*/  IABS R16, R0 ;  /* 0x0000000000107213 */ /* 0x000fc60000000000 */
[----:B------:R-:W-:Y:S02]  /*2e30*/  IMAD.HI.U32 R23, R21, R23, R20 ;  /* 0x0000001715177227 */ /* 0x000fe400078e0014 */
[----:B------:R-:W1:Y:S04]  /*2e40*/  I2F.RP R21, R16 ;  /* 0x0000001000157306 */ /* 0x000e680000209400 */
[----:B------:R-:W-:-:S04]  /*2e50*/  IMAD.HI.U32 R23, R23, R15, RZ ;  /* 0x0000000f17177227 */ /* 0x000fc800078e00ff */
[----:B------:R-:W-:-:S05]  /*2e60*/  IMAD R20, R23, R12, R15 ;  /* 0x0000000c17147224 */ /* 0x000fca00078e020f */
[----:B------:R-:W-:Y:S01]  /*2e70*/  ISETP.GT.U32.AND P0, PT, R17, R20, PT ;  /* 0x000000141100720c */ /* 0x000fe20003f04070 */
[----:B-1----:R-:W1:-:S12]  /*2e80*/  MUFU.RCP R22, R21 ;  /* 0x0000001500167308 */ /* 0x002e580000001000 */
[----:B------:R-:W-:Y:S02]  /*2e90*/  @!P0 IMAD.IADD R20, R20, 0x1, -R17 ;  /* 0x0000000114148824 */ /* 0x000fe400078e0a11 */
[----:B-1----:R-:W-:-:S04]  /*2ea0*/  VIADD R22, R22, 0xffffffe ;  /* 0x0ffffffe16167836 */ /* 0x002fc80000000000 */
[----:B------:R-:W1:Y:S02]  /*2eb0*/  F2I.FTZ.U32.TRUNC.NTZ R23, R22 ;  /* 0x0000001600177305 */ /* 0x000e64000021f000 */
[----:B-1----:R-:W-:Y:S02]  /*2ec0*/  IMAD.MOV R12, RZ, RZ, -R23 ;  /* 0x000000ffff0c7224 */ /* 0x002fe400078e0a17 */
[----:B------:R-:W-:Y:S02]  /*2ed0*/  IMAD.MOV.U32 R22, RZ, RZ, RZ ;  /* 0x000000ffff167224 */ /* 0x000fe400078e00ff */
[----:B------:R-:W-:Y:S01]  /*2ee0*/  IMAD R15, R12, R16, RZ ;  /* 0x000000100c0f7224 */ /* 0x000fe200078e02ff */
[----:B------:R-:W-:-:S03]  /*2ef0*/  IABS R12, R0 ;  /* 0x00000000000c7213 */ /* 0x000fc60000000000 */
[----:B------:R-:W-:-:S04]  /*2f00*/  IMAD.HI.U32 R15, R23, R15, R22 ;  /* 0x0000000f170f7227 */ /* 0x000fc800078e0016 */
[----:B------:R-:W-:Y:S02]  /*2f10*/  IMAD.MOV R12, RZ, RZ, -R12 ;  /* 0x000000ffff0c7224 */ /* 0x000fe400078e0a0c */
[----:B------:R-:W-:-:S04]  /*2f20*/  IMAD.HI.U32 R15, R15, R13, RZ ;  /* 0x0000000d0f0f7227 */ /* 0x000fc800078e00ff */
[----:B------:R-:W-:-:S05]  /*2f30*/  IMAD R13, R15, R12, R13 ;  /* 0x0000000c0f0d7224 */ /* 0x000fca00078e020d */
[----:B------:R-:W-:-:S13]  /*2f40*/  ISETP.GT.U32.AND P0, PT, R16, R13, PT ;  /* 0x0000000d1000720c */ /* 0x000fda0003f04070 */
[----:B------:R-:W-:Y:S01]  /*2f50*/  @!P0 IMAD.IADD R13, R13, 0x1, -R16 ;  /* 0x000000010d0d8824 */ /* 0x000fe200078e0a10 */
[----:B------:R-:W-:-:S13]  /*2f60*/  ISETP.GT.U32.AND P0, PT, R17, R20, PT ;  /* 0x000000141100720c */ /* 0x000fda0003f04070 */
[----:B------:R-:W-:Y:S01]  /*2f70*/  @!P0 IMAD.IADD R20, R20, 0x1, -R17 ;  /* 0x0000000114148824 */ /* 0x000fe200078e0a11 */
[----:B------:R-:W-:-:S13]  /*2f80*/  ISETP.GT.U32.AND P0, PT, R16, R13, PT ;  /* 0x0000000d1000720c */ /* 0x000fda0003f04070 */
[----:B------:R-:W-:Y:S01]  /*2f90*/  @!P0 IMAD.IADD R13, R13, 0x1, -R16 ;  /* 0x000000010d0d8824 */ /* 0x000fe200078e0a10 */
[----:B------:R-:W-:-:S13]  /*2fa0*/  ISETP.GE.AND P0, PT, R19, RZ, PT ;  /* 0x000000ff1300720c */ /* 0x000fda0003f06270 */
[----:B------:R-:W-:Y:S01]  /*2fb0*/  @!P0 IMAD.MOV R20, RZ, RZ, -R20 ;  /* 0x000000ffff148224 */ /* 0x000fe200078e0a14 */
[----:B------:R-:W-:-:S13]  /*2fc0*/  ISETP.GE.AND P0, PT, R18, RZ, PT ;  /* 0x000000ff1200720c */ /* 0x000fda0003f06270 */
[----:B------:R-:W-:Y:S01]  /*2fd0*/  @!P0 IMAD.MOV R13, RZ, RZ, -R13 ;  /* 0x000000ffff0d8224 */ /* 0x000fe200078e0a0d */
[----:B------:R-:W-:-:S13]  /*2fe0*/  ISETP.NE.AND P0, PT, RZ, UR27, PT ;  /* 0x0000001bff007c0c */ /* 0x000fda000bf05270 */
[----:B------:R-:W-:Y:S02]  /*2ff0*/  @!P0 LOP3.LUT R20, RZ, UR27, RZ, 0x33, !PT ;  /* 0x0000001bff148c12 */ /* 0x000fe4000f8e33ff */
[----:B------:R-:W-:-:S03]  /*3000*/  ISETP.NE.AND P0, PT, RZ, UR26, PT ;  /* 0x0000001aff007c0c */ /* 0x000fc6000bf05270 */
[----:B------:R-:W-:-:S10]  /*3010*/  IMAD.IADD R16, R19, 0x1, -R20 ;  /* 0x0000000113107824 */ /* 0x000fd400078e0a14 */
[----:B------:R-:W-:Y:S02]  /*3020*/  @!P0 LOP3.LUT R13, RZ, UR26, RZ, 0x33, !PT ;  /* 0x0000001aff0d8c12 */ /* 0x000fe4000f8e33ff */
[----:B------:R-:W-:-:S03]  /*3030*/  ISETP.NE.AND P0, PT, R11, 0x1, PT ;  /* 0x000000010b00780c */ /* 0x000fc60003f05270 */
[----:B------:R-:W-:-:S05]  /*3040*/  IMAD.IADD R13, R18, 0x1, -R13 ;  /* 0x00000001120d7824 */ /* 0x000fca00078e0a0d */
[CC--:B------:R-:W-:Y:S01]  /*3050*/  SEL R12, R13.reuse, R16.reuse, !P0 ;  /* 0x000000100d0c7207 */ /* 0x0c0fe20004000000 */
[----:B------:R-:W-:-:S03]  /*3060*/  IMAD R16, R13, R16, RZ ;  /* 0x000000100d107224 */ /* 0x000fc600078e02ff */
[----:B------:R-:W-:Y:S02]  /*3070*/  SHF.R.S32.HI R13, RZ, 0x1f, R12 ;  /* 0x0000001fff0d7819 */ /* 0x000fe4000001140c */
[----:B------:R-:W-:Y:S02]  /*3080*/  SHF.R.S32.HI R17, RZ, 0x1f, R16 ;  /* 0x0000001fff117819 */ /* 0x000fe40000011410 */
.L_x_20:
[----:B------:R-:W-:Y:S05]  /*3090*/  BSYNC.RECONVERGENT B0 ;  /* 0x0000000000007941 */ /* 0x000fea0003800200 */
.L_x_19:
[----:B------:R-:W1:Y:S04]  /*30a0*/  SHFL.UP PT, R15, R16, 0x1, RZ ;  /* 0x04200000100f7989 */ /* 0x000e6800000e00ff */
[----:B--2---:R-:W2:Y:S01]  /*30b0*/  SHFL.UP PT, R20, R17, 0x1, RZ ;  /* 0x0420000011147989 */ /* 0x004ea200000e00ff */
[----:B-1----:R-:W-:Y:S02]  /*30c0*/  SEL R15, R15, RZ, P6 ;  /* 0x000000ff0f0f7207 */ /* 0x002fe40003000000 */
[----:B--2---:R-:W-:Y:S02]  /*30d0*/  SEL R20, R20, RZ, P6 ;  /* 0x000000ff14147207 */ /* 0x004fe40003000000 */
[----:B------:R-:W-:-:S05]  /*30e0*/  IADD3 R18, P0, PT, R15, R16, RZ ;  /* 0x000000100f127210 */ /* 0x000fca0007f1e0ff */
[----:B------:R-:W-:Y:S01]  /*30f0*/  IMAD.X R15, R20, 0x1, R17, P0 ;  /* 0x00000001140f7824 */ /* 0x000fe200000e0611 */
[----:B------:R-:W1:Y:S04]  /*3100*/  SHFL.UP PT, R19, R18, 0x2, RZ ;  /* 0x0440000012137989 */ /* 0x000e6800000e00ff */
[----:B------:R-:W2:Y:S01]  /*3110*/  SHFL.UP PT, R20, R15, 0x2, RZ ;  /* 0x044000000f147989 */ /* 0x000ea200000e00ff */
        /* <DEDUP_REMOVED lines=14> */
[----:B------:R-:W-:Y:S01]  /*3200*/  IADD3 R23, P0, PT, R15, R22, RZ ;  /* 0x000000160f177210 */ /* 0x000fe20007f1e0ff */
[----:B------:R-:W-:-:S04]  /*3210*/  IMAD.U32 R22, RZ, RZ, UR17 ;  /* 0x00000011ff167e24 */ /* 0x000fc8000f8e00ff */
[----:B------:R-:W-:Y:S02]  /*3220*/  IMAD.X R24, R18, 0x1, R21, P0 ;  /* 0x0000000112187824 */ /* 0x000fe400000e0615 */
[----:B------:R-:W1:Y:S04]  /*3230*/  SHFL.UP PT, R18, R23, 0x10, RZ ;  /* 0x0600000017127989 */ /* 0x000e6800000e00ff */
[----:B------:R-:W2:Y:S01]  /*3240*/  SHFL.UP PT, R15, R24, 0x10, RZ ;  /* 0x06000000180f7989 */ /* 0x000ea200000e00ff */
[----:B-1----:R-:W-:Y:S02]  /*3250*/  SEL R18, R18, RZ, P5 ;  /* 0x000000ff12127207 */ /* 0x002fe40002800000 */
[----:B--2---:R-:W-:Y:S02]  /*3260*/  SEL R15, R15, RZ, P5 ;  /* 0x000000ff0f0f7207 */ /* 0x004fe40002800000 */
[----:B------:R-:W-:-:S05]  /*3270*/  IADD3 R18, P0, PT, R18, R23, RZ ;  /* 0x0000001712127210 */ /* 0x000fca0007f1e0ff */
[----:B------:R-:W-:Y:S01]  /*3280*/  IMAD.X R15, R15, 0x1, R24, P0 ;  /* 0x000000010f0f7824 */ /* 0x000fe200000e0618 */
[----:B------:R-:W-:-:S05]  /*3290*/  IADD3 R20, P0, PT, R18, R3, RZ ;  /* 0x0000000312147210 */ /* 0x000fca0007f1e0ff */
[----:B------:R-:W-:Y:S01]  /*32a0*/  IMAD.X R19, R15, 0x1, R2, P0 ;  /* 0x000000010f137824 */ /* 0x000fe200000e0602 */
[----:B------:R-:W-:-:S04]  /*32b0*/  ISETP.LE.U32.AND P0, PT, R20, UR24, PT ;  /* 0x0000001814007c0c */ /* 0x000fc8000bf03070 */
[----:B------:R-:W-:-:S13]  /*32c0*/  ISETP.GE.U32.AND.EX P0, PT, R22, R19, PT, P0 ;  /* 0x000000131600720c */ /* 0x000fda0003f06100 */
[----:B------:R-:W-:-:S04]  /*32d0*/  VOTE.ANY R21, PT, !P0 ;  /* 0x0000000000157806 */ /* 0x000fc800040e0100 */
[----:B------:R-:W-:-:S13]  /*32e0*/  ISETP.NE.AND P0, PT, R21, RZ, PT ;  /* 0x000000ff1500720c */ /* 0x000fda0003f05270 */
[----:B------:R-:W-:Y:S05]  /*32f0*/  @!P0 BRA `(.L_x_21) ;  /* 0xfffffff400d08947 */ /* 0x000fea000383ffff */
.L_x_18:
[----:B------:R-:W1:Y:S08]  /*3300*/  BREV R11, R21 ;  /* 0x00000015000b7301 */ /* 0x000e700000000000 */
[----:B-1----:R-:W1:Y:S02]  /*3310*/  FLO.U32.SH R11, R11 ;  /* 0x0000000b000b7300 */ /* 0x002e6400000e0400 */
[----:B-1----:R-:W1:Y:S02]  /*3320*/  SHFL.IDX PT, R14, R14, R11, 0x1f ;  /* 0x00001f0b0e0e7589 */ /* 0x002e6400000e0000 */
[----:B-1----:R-:W-:-:S05]  /*3330*/  IMAD.IADD R19, R7, 0x1, R14 ;  /* 0x0000000107137824 */ /* 0x002fca00078e020e */
[----:B------:R-:W-:-:S13]  /*3340*/  ISETP.GE.AND P0, PT, R19, UR45, PT ;  /* 0x0000002d13007c0c */ /* 0x000fda000bf06270 */
[----:B------:R-:W1:Y:S02]  /*3350*/  @!P0 LDC.64 R22, c[0x0][0xbf0] ;  /* 0x0002fc00ff168b82 */ /* 0x000e640000000a00 */
[----:B-1----:R-:W-:-:S05]  /*3360*/  @!P0 IMAD.WIDE R22, R19, 0xc, R22 ;  /* 0x0000000c13168825 */ /* 0x002fca00078e0216 */
[----:B-----5:R1:W5:Y:S04]  /*3370*/  @!P0 LDG.E R5, desc[UR50][R22.64] ;  /* 0x0000003216058981 */ /* 0x020368000c1e1900 */
[----:B------:R1:W5:Y:S01]  /*3380*/  @!P0 LDG.E R6, desc[UR50][R22.64+0x4] ;  /* 0x0000043216068981 */ /* 0x000362000c1e1900 */
[----:B------:R-:W-:-:S03]  /*3390*/  IADD3 R18, P1, P0, R3, R18, -R16 ;  /* 0x0000001203127210 */ /* 0x000fc6000783e810 */
[----:B------:R-:W-:Y:S01]  /*33a0*/  SHFL.IDX PT, R16, R16, R11, 0x1f ;  /* 0x00001f0b10107589 */ /* 0x000fe200000e0000 */
[----:B------:R-:W-:-:S03]  /*33b0*/  IADD3.X R2, PT, PT, R2, R15, ~R17, P1, P0 ;  /* 0x0000000f02027210 */ /* 0x000fc60000fe0c11 */
[----:B------:R-:W2:Y:S04]  /*33c0*/  SHFL.IDX PT, R18, R18, R11, 0x1f ;  /* 0x00001f0b12127589 */ /* 0x000ea800000e0000 */
[----:B------:R-:W3:Y:S04]  /*33d0*/  SHFL.IDX PT, R2, R2, R11, 0x1f ;  /* 0x00001f0b02027589 */ /* 0x000ee800000e0000 */
[----:B------:R1:W4:Y:S04]  /*33e0*/  SHFL.IDX PT, R17, R17, R11, 0x1f ;  /* 0x00001f0b11117589 */ /* 0x00032800000e0000 */
[----:B------:R1:W1:Y:S04]  /*33f0*/  SHFL.IDX PT, R13, R13, R11, 0x1f ;  /* 0x00001f0b0d0d7589 */ /* 0x00026800000e0000 */
[----:B------:R1:W1:Y:S01]  /*3400*/  SHFL.IDX PT, R12, R12, R11, 0x1f ;  /* 0x00001f0b0c0c7589 */ /* 0x00026200000e0000 */
[----:B--2---:R-:W-:-:S02]  /*3410*/  R2UR UR41, R18 ;  /* 0x00000000122972ca */ /* 0x004fc400000e0000 */
[----:B---3--:R-:W-:-:S15]  /*3420*/  R2UR UR40, R2 ;  /* 0x00000000022872ca */ /* 0x008fde00000e0000 */
.L_x_15:
[----:B------:R-:W-:Y:S01]  /*3430*/  ISETP.GE.AND P0, PT, R14, UR45, PT ;  /* 0x0000002d0e007c0c */ /* 0x000fe2000bf06270 */
[----:B------:R-:W-:Y:S01]  /*3440*/  UMOV UR19, 0xffffffff ;  /* 0xffffffff00137882 */ /* 0x000fe20000000000 */
[----:B-1----:R-:W-:-:S11]  /*3450*/  MOV R23, 0xffffffff ;  /* 0xffffffff00177802 */ /* 0x002fd60000000f00 */
[----:B------:R-:W-:Y:S05]  /*3460*/  @P0 BRA `(.L_x_14) ;  /* 0x0000000400100947 */ /* 0x000fea0003800000 */
[----:B------:R-:W1:Y:S01]  /*3470*/  LDCU UR8, c[0x0][0xb98] ;  /* 0x00017300ff0877ac */ /* 0x000e620008000800 */
[----:B------:R-:W-:Y:S02]  /*3480*/  R2UR UR4, R12 ;  /* 0x000000000c0472ca */ /* 0x000fe400000e0000 */
[----:B------:R-:W-:Y:S01]  /*3490*/  R2UR UR5, R13 ;  /* 0x000000000d0572ca */ /* 0x000fe200000e0000 */
[----:B------:R-:W2:Y:S01]  /*34a0*/  LDCU UR7, c[0x0][0xb88] ;  /* 0x00017100ff0777ac */ /* 0x000ea20008000800 */
[----:B------:R-:W3:Y:S01]  /*34b0*/  LDCU UR6, c[0x0][0xbdc] ;  /* 0x00017b80ff0677ac */ /* 0x000ee20008000800 */
[----:B------:R-:W-:-:S04]  /*34c0*/  UIADD3 UR10, UP0, UPT, -UR41, UR24, URZ ;  /* 0x00000018290a7290 */ /* 0x000fc8000ff1e1ff */
[----:B------:R-:W-:-:S04]  /*34d0*/  UIADD3.X UR9, UPT, UPT, ~UR40, UR17, URZ, UP0, !UPT ;  /* 0x0000001128097290 */ /* 0x000fc800087fe5ff */
[----:B-1----:R-:W-:Y:S02]  /*34e0*/  USHF.R.U32.HI UR4, URZ, UR8, UR9 ;  /* 0x00000008ff047299 */ /* 0x002fe40008011609 */
[----:B------:R-:W-:Y:S01]  /*34f0*/  USHF.R.U64 UR8, UR10, UR8, UR9 ;  /* 0x000000080a087299 */ /* 0x000fe20008001209 */
[----:B--2---:R-:W-:Y:S01]  /*3500*/  SHF.R.U64 R2, R12, UR7, R13 ;  /* 0x000000070c027c19 */ /* 0x004fe2000800120d */
[----:B------:R-:W-:Y:S02]  /*3510*/  USHF.R.U32.HI UR11, URZ, UR7, UR4 ;  /* 0x00000007ff0b7299 */ /* 0x000fe40008011604 */
[----:B------:R-:W-:Y:S02]  /*3520*/  USHF.R.U32.HI UR5, URZ, UR7, UR5 ;  /* 0x00000007ff057299 */ /* 0x000fe40008011605 */
[----:B---3--:R-:W-:Y:S02]  /*3530*/  USHF.R.U32.HI UR9, URZ, UR6, UR11 ;  /* 0x00000006ff097299 */ /* 0x008fe4000801160b */
[----:B------:R-:W-:Y:S01]  /*3540*/  USHF.R.U64 UR7, UR8, UR7, UR4 ;  /* 0x0000000708077299 */ /* 0x000fe20008001204 */
[----:B------:R-:W-:Y:S01]  /*3550*/  R2UR UR4, R2 ;  /* 0x00000000020472ca */ /* 0x000fe200000e0000 */
[----:B------:R-:W-:-:S02]  /*3560*/  ULOP3.LUT UR10, UR9, UR5, URZ, 0xfc, !UPT ;  /* 0x00000005090a7292 */ /* 0x000fc4000f8efcff */
[----:B------:R-:W-:Y:S02]  /*3570*/  USHF.R.U64 UR6, UR7, UR6, UR11 ;  /* 0x0000000607067299 */ /* 0x000fe4000800120b */
[----:B------:R-:W-:-:S09]  /*3580*/  UISETP.NE.U32.AND UP0, UPT, UR10, URZ, UPT ;  /* 0x000000ff0a00728c */ /* 0x000fd2000bf05070 */
[----:B------:R-:W-:Y:S05]  /*3590*/  BRA.U UP0, `(.L_x_22) ;  /* 0x0000000100607547 */ /* 0x000fea000b800000 */
[----:B------:R-:W1:Y:S01]  /*35a0*/  I2F.U32.RP R3, UR4 ;  /* 0x0000000400037d06 */ /* 0x000e620008209000 */
[----:B------:R-:W-:Y:S01]  /*35b0*/  UMOV UR10, URZ ;  /* 0x000000ff000a7c82 */ /* 0x000fe20008000000 */
[----:B------:R-:W-:-:S06]  /*35c0*/  UISETP.NE.U32.AND UP0, UPT, UR4, URZ, UPT ;  /* 0x000000ff0400728c */ /* 0x000fcc000bf05070 */
[----:B-1----:R-:W1:Y:S02]  /*35d0*/  MUFU.RCP R2, R3 ;  /* 0x0000000300027308 */ /* 0x002e640000001000 */
[----:B-1----:R-:W-:-:S06]  /*35e0*/  IADD3 R2, PT, PT, R2, 0xffffffe, RZ ;  /* 0x0ffffffe02027810 */ /* 0x002fcc0007ffe0ff */
[----:B------:R-:W1:Y:S02]  /*35f0*/  F2I.FTZ.U32.TRUNC.NTZ R2, R2 ;  /* 0x0000000200027305 */ /* 0x000e64000021f000 */
[----:B-1----:R-:W-:-:S13]  /*3600*/  R2UR UR11, R2 ;  /* 0x00000000020b72ca */ /* 0x002fda00000e0000 */
[----:B------:R-:W-:-:S04]  /*3610*/  UIADD3 UR5, UPT, UPT, URZ, -UR11, URZ ;  /* 0x8000000bff057290 */ /* 0x000fc8000fffe0ff */
[----:B------:R-:W-:-:S04]  /*3620*/  UIMAD UR5, UR5, UR4, URZ ;  /* 0x00000004050572a4 */ /* 0x000fc8000f8e02ff */
[----:B------:R-:W-:-:S07]  /*3630*/  UIMAD.WIDE.U32 UR10, UR11, UR5, UR10 ;  /* 0x000000050b0a72a5 */ /* 0x000fce000f8e000a */
[----:B------:R-:W-:Y:S02]  /*3640*/  UMOV UR5, UR11 ;  /* 0x0000000b00057c82 */ /* 0x000fe40008000000 */
[----:B------:R-:W-:-:S07]  /*3650*/  UIMAD.WIDE.U32 UR12, UR5, UR6, URZ ;  /* 0x00000006050c72a5 */ /* 0x000fce000f8e00ff */
[----:B------:R-:W-:Y:S02]  /*3660*/  UMOV UR12, UR13 ;  /* 0x0000000d000c7c82 */ /* 0x000fe40008000000 */
[----:B------:R-:W-:-:S04]  /*3670*/  UIADD3 UR5, UPT, UPT, -UR12, URZ, URZ ;  /* 0x000000ff0c057290 */ /* 0x000fc8000fffe1ff */
[----:B------:R-:W-:-:S04]  /*3680*/  UIMAD UR5, UR4, UR5, UR6 ;  /* 0x00000005040572a4 */ /* 0x000fc8000f8e0206 */
[----:B------:R-:W-:-:S11]  /*3690*/  UISETP.GE.U32.AND UP2, UPT, UR5, UR4, UPT ;  /* 0x000000040500728c */ /* 0x000fd6000bf46070 */
[----:B------:R-:W-:Y:S02]  /*36a0*/  @UP2 UIADD3 UR5, UPT, UPT, UR5, -UR4, URZ ;  /* 0x8000000405052290 */ /* 0x000fe4000fffe0ff */
[----:B------:R-:W-:Y:S02]  /*36b0*/  @UP2 UIADD3 UR12, UPT, UPT, UR12, 0x1, URZ ;  /* 0x000000010c0c2890 */ /* 0x000fe4000fffe0ff */
[----:B------:R-:W-:-:S11]  /*36c0*/  UISETP.GE.U32.AND UP1, UPT, UR5, UR4, UPT ;  /* 0x000000040500728c */ /* 0x000fd6000bf26070 */
[----:B------:R-:W-:Y:S02]  /*36d0*/  @UP1 UIADD3 UR12, UPT, UPT, UR12, 0x1, URZ ;  /* 0x000000010c0c1890 */ /* 0x000fe4000fffe0ff */
[----:B------:R-:W-:-:S04]  /*36e0*/  @!UP0 ULOP3.LUT UR12, URZ, UR4, URZ, 0x33, !UPT ;  /* 0x00000004ff0c8292 */ /* 0x000fc8000f8e33ff */
[----:B------:R-:W-:-:S04]  /*36f0*/  UIADD3 UR11, UPT, UPT, -UR12, URZ, URZ ;  /* 0x000000ff0c0b7290 */ /* 0x000fc8000fffe1ff */
[----:B------:R-:W-:Y:S01]  /*3700*/  UIMAD UR11, UR4, UR11, UR6 ;  /* 0x0000000b040b72a4 */ /* 0x000fe2000f8e0206 */
[----:B------:R-:W-:Y:S11]  /*3710*/  BRA `(.L_x_23) ;  /* 0x0000000000107947 */ /* 0x000ff60003800000 */
.L_x_22:
[----:B------:R-:W-:Y:S02]  /*3720*/  MOV R2, 0x3740 ;  /* 0x0000374000027802 */ /* 0x000fe40000000f00 */
[----:B----45:R-:W-:Y:S05]  /*3730*/  CALL.REL.NOINC `($__internal_3_$__cuda_sm20_div_u64) ;  /* 0x000000e400e47944 */ /* 0x030fea0003c00000 */
[----:B------:R-:W-:-:S04]  /*3740*/  UIADD3 UR11, UPT, UPT, -UR12, URZ, URZ ;  /* 0x000000ff0c0b7290 */ /* 0x000fc8000fffe1ff */
[----:B------:R-:W-:-:S12]  /*3750*/  UIMAD UR11, UR4, UR11, UR6 ;  /* 0x0000000b040b72a4 */ /* 0x000fd8000f8e0206 */
.L_x_23:
[----:B------:R-:W1:Y:S01]  /*3760*/  LDCU UR4, c[0x0][0xbdc] ;  /* 0x00017b80ff0477ac */ /* 0x000e620008000800 */
[----:B------:R-:W-:Y:S01]  /*3770*/  PLOP3.LUT P0, PT, PT, PT, PT, 0x8, 0x80 ;  /* 0x000000000080781c */ /* 0x000fe20003f0e170 */
[----:B------:R-:W-:Y:S01]  /*3780*/  IMAD.MOV.U32 R23, RZ, RZ, R14 ;  /* 0x000000ffff177224 */ /* 0x000fe200078e000e */
[----:B------:R-:W-:Y:S01]  /*3790*/  LOP3.LUT R10, R10, 0xfffffffd, RZ, 0xc0, !PT ;  /* 0xfffffffd0a0a7812 */ /* 0x000fe200078ec0ff */
[----:B------:R-:W2:Y:S01]  /*37a0*/  LDCU UR6, c[0x0][0xb80] ;  /* 0x00017000ff0677ac */ /* 0x000ea20008000800 */
[----:B------:R-:W3:Y:S01]  /*37b0*/  LDCU UR5, c[0x0][0xbe0] ;  /* 0x00017c00ff0577ac */ /* 0x000ee20008000800 */
[----:B------:R-:W-:Y:S01]  /*37c0*/  UMOV UR10, 0xffffffff ;  /* 0xffffffff000a7882 */ /* 0x000fe20000000000 */
[----:B------:R-:W4:Y:S07]  /*37d0*/  LDCU UR9, c[0x0][0xb90] ;  /* 0x00017200ff0977ac */ /* 0x000f2e0008000800 */
[----:B------:R-:W-:Y:S01]  /*37e0*/  @P0 LOP3.LUT R10, R10, 0x2, RZ, 0xfc, !PT ;  /* 0x000000020a0a0812 */ /* 0x000fe200078efcff */
[----:B-1----:R-:W-:-:S02]  /*37f0*/  USHF.L.U32 UR10, UR10, UR4, URZ ;  /* 0x000000040a0a7299 */ /* 0x002fc400080006ff */
[----:B------:R-:W-:Y:S02]  /*3800*/  USHF.L.U32 UR12, UR12, UR4, URZ ;  /* 0x000000040c0c7299 */ /* 0x000fe400080006ff */
[----:B------:R-:W-:Y:S02]  /*3810*/  ULOP3.LUT UR10, URZ, UR10, URZ, 0x33, !UPT ;  /* 0x0000000aff0a7292 */ /* 0x000fe4000f8e33ff */
[----:B--2---:R-:W-:Y:S02]  /*3820*/  UIADD3 UR4, UPT, UPT, UR6, -0x1, URZ ;  /* 0xffffffff06047890 */ /* 0x004fe4000fffe0ff */
[----:B------:R-:W-:Y:S02]  /*3830*/  ULOP3.LUT UR10, UR7, UR10, URZ, 0xc0, !UPT ;  /* 0x0000000a070a7292 */ /* 0x000fe4000f8ec0ff */
[----:B------:R-:W-:Y:S02]  /*3840*/  ULOP3.LUT UR4, UR4, UR8, URZ, 0xc0, !UPT ;  /* 0x0000000804047292 */ /* 0x000fe4000f8ec0ff */
[----:B------:R-:W-:-:S02]  /*3850*/  UIADD3 UR10, UPT, UPT, UR10, UR12, URZ ;  /* 0x0000000c0a0a7290 */ /* 0x000fc4000fffe0ff */
[----:B---3--:R-:W-:Y:S02]  /*3860*/  UISETP.NE.AND UP0, UPT, UR5, 0x1, UPT ;  /* 0x000000010500788c */ /* 0x008fe4000bf05270 */
[----:B------:R-:W-:Y:S02]  /*3870*/  UIMAD UR4, UR11, UR6, UR4 ;  /* 0x000000060b0472a4 */ /* 0x000fe4000f8e0204 */
[----:B----4-:R-:W-:-:S04]  /*3880*/  UIMAD UR9, UR10, UR9, UR32 ;  /* 0x000000090a0972a4 */ /* 0x010fc8000f8e0220 */
[----:B------:R-:W-:Y:S02]  /*3890*/  USEL UR18, UR9, UR4, !UP0 ;  /* 0x0000000409127287 */ /* 0x000fe4000c000000 */
[----:B------:R-:W-:-:S12]  /*38a0*/  USEL UR19, UR4, UR9, !UP0 ;  /* 0x0000000904137287 */ /* 0x000fd8000c000000 */
.L_x_14:
[----:B------:R-:W1:Y:S02]  /*38b0*/  LDCU UR4, c[0x0][0x36c] ;  /* 0x00006d80ff0477ac */ /* 0x000e640008000800 */
[----:B-1----:R-:W-:-:S09]  /*38c0*/  UISETP.EQ.U32.AND UP0, UPT, UR4, 0x1, UPT ;  /* 0x000000010400788c */ /* 0x002fd2000bf02070 */
[----:B------:R-:W-:Y:S05]  /*38d0*/  BRA.U !UP0, `(.L_x_24) ;  /* 0x00000001080c7547 */ /* 0x000fea000b800000 */
[----:B------:R-:W-:Y:S01]  /*38e0*/  UCGABAR_WAIT ;  /* 0x0000000000007dc7 */ /* 0x000fe20008000000 */
[----:B------:R-:W-:Y:S01]  /*38f0*/  CCTL.IVALL ;  /* 0x00000000ff00798f */ /* 0x000fe20002000000 */
[----:B------:R-:W-:Y:S05]  /*3900*/  BRA `(.L_x_25) ;  /* 0x0000000000047947 */ /* 0x000fea0003800000 */
.L_x_24:
[----:B------:R-:W-:Y:S06]  /*3910*/  BAR.SYNC.DEFER_BLOCKING 0x0 ;  /* 0x0000000000007b1d */ /* 0x000fec0000010000 */
.L_x_25:
[----:B------:R-:W-:-:S13]  /*3920*/  LOP3.LUT P0, RZ, R10, 0x2, RZ, 0xc0, !PT ;  /* 0x000000020aff7812 */ /* 0x000fda000780c0ff */
[----:B------:R-:W-:Y:S05]  /*3930*/  @P0 EXIT ;  /* 0x000000000000094d */ /* 0x000fea0003800000 */
[----:B------:R-:W1:Y:S01]  /*3940*/  S2UR UR5, SR_CgaCtaId ;  /* 0x00000000000579c3 */ /* 0x000e620000008800 */
[----:B------:R-:W-:-:S09]  /*3950*/  UISETP.NE.AND UP0, UPT, UR37, 0x2, UPT ;  /* 0x000000022500788c */ /* 0x000fd2000bf05270 */
[----:B------:R-:W-:Y:S05]  /*3960*/  BRA.U UP0, `(.L_x_26) ;  /* 0x0000001900447547 */ /* 0x000fea000b800000 */
[----:B------:R-:W-:-:S04]  /*3970*/  USHF.L.U32 UR16, UR42, 0x6, URZ ;  /* 0x000000062a107899 */ /* 0x000fc800080006ff */
[----:B------:R-:W-:-:S04]  /*3980*/  ULOP3.LUT UR16, UR16, 0x40, URZ, 0xc0, !UPT ;  /* 0x0000004010107892 */ /* 0x000fc8000f8ec0ff */
[----:B----45:R-:W2:-:S00]  /*3990*/  USETMAXREG.DEALLOC.CTAPOOL 0x88 ;  /* 0x00000088000079c8 */ /* 0x030e8000080e0500 */
[----:B--2---:R-:W-:Y:S01]  /*39a0*/  ISETP.NE.AND P1, PT, R7, RZ, P2 ;  /* 0x000000ff0700720c */ /* 0x004fe20001725270 */
[----:B------:R-:W-:Y:S01]  /*39b0*/  IMAD.MOV.U32 R16, RZ, RZ, 0x1 ;  /* 0x00000001ff107424 */ /* 0x000fe200078e00ff */
[----:B------:R-:W-:Y:S01]  /*39c0*/  PLOP3.LUT P4, PT, PT, PT, PT, 0x8, 0x80 ;  /* 0x000000000080781c */ /* 0x000fe20003f8e170 */
[----:B------:R-:W-:Y:S01]  /*39d0*/  IMAD.MOV.U32 R14, RZ, RZ, RZ ;  /* 0x000000ffff0e7224 */ /* 0x000fe200078e00ff */
[----:B------:R-:W-:Y:S01]  /*39e0*/  PRMT R15, RZ, 0x7610, R15 ;  /* 0x00007610ff0f7816 */ /* 0x000fe2000000000f */
[----:B------:R-:W-:Y:S01]  /*39f0*/  UMOV UR15, URZ ;  /* 0x000000ff000f7c82 */ /* 0x000fe20008000000 */
[----:B------:R-:W-:-:S09]  /*3a00*/  UMOV UR14, URZ ;  /* 0x000000ff000e7c82 */ /* 0x000fd20008000000 */
.L_x_50:
[----:B------:R-:W2:Y:S02]  /*3a10*/  LDC.64 R28, c[0x0][0x390] ;  /* 0x0000e400ff1c7b82 */ /* 0x000ea40000000a00 */
[----:B--2-4-:R-:W-:-:S05]  /*3a20*/  IMAD.WIDE R28, R23, 0xc, R28 ;  /* 0x0000000c171c7825 */ /* 0x014fca00078e021c */
[----:B------:R-:W2:Y:S02]  /*3a30*/  LDG.E R0, desc[UR50][R28.64+0x8] ;  /* 0x000008321c007981 */ /* 0x000ea4000c1e1900 */
[----:B--2---:R-:W-:Y:S01]  /*3a40*/  R2UR UR4, R0 ;  /* 0x00000000000472ca */ /* 0x004fe200000e0000 */
[----:B------:R-:W-:-:S14]  /*3a50*/  @P4 BRA `(.L_x_27) ;  /* 0x0000000400cc4947 */ /* 0x000fdc0003800000 */
[----:B------:R-:W2:Y:S01]  /*3a60*/  S2R R12, SR_LANEID ;  /* 0x00000000000c7919 */ /* 0x000ea20000000000 */
[----:B------:R-:W-:Y:S02]  /*3a70*/  ELECT P0, URZ, PT ;  /* 0x0000000000ff782f */ /* 0x000fe40003800000 */
[----:B------:R-:W-:Y:S01]  /*3a80*/  MOV R0, 0x400 ;  /* 0x0000040000007802 */ /* 0x000fe20000000f00 */
[----:B------:R-:W-:Y:S01]  /*3a90*/  BSSY.RECONVERGENT B0, `(.L_x_28) ;  /* 0x0000055000007945 */ /* 0x000fe20003800200 */
[----:B------:R-:W3:Y:S01]  /*3aa0*/  S2R R3, SR_CgaCtaId ;  /* 0x0000000000037919 */ /* 0x000ee20000008800 */
[----:B------:R-:W-:Y:S01]  /*3ab0*/  LOP3.LUT R13, R15, 0xffff, RZ, 0xc0, !PT ;  /* 0x0000ffff0f0d7812 */ /* 0x000fe200078ec0ff */
[----:B--2---:R-:W-:Y:S01]  /*3ac0*/  IMAD.SHL.U32 R12, R12, 0x4, RZ ;  /* 0x000000040c0c7824 */ /* 0x004fe200078e00ff */
[----:B---3--:R-:W-:-:S04]  /*3ad0*/  LEA R3, R3, R0, 0x18 ;  /* 0x0000000003037211 */ /* 0x008fc800078ec0ff */
[----:B------:R-:W-:Y:S02]  /*3ae0*/  IADD3 R0, PT, PT, R12, 0x500, R3 ;  /* 0x000005000c007810 */ /* 0x000fe40007ffe003 */
[----:B------:R-:W-:Y:S05]  /*3af0*/  @!P0 BRA `(.L_x_29) ;  /* 0x0000000400388947 */ /* 0x000fea0003800000 */
[----:B------:R-:W2:Y:S01]  /*3b00*/  LDC.64 R10, c[0x0][0x830] ;  /* 0x00020c00ff0a7b82 */ /* 0x000ea20000000a00 */
[----:B------:R-:W3:Y:S04]  /*3b10*/  LDG.E R18, desc[UR50][R28.64+0x4] ;  /* 0x000004321c127981 */ /* 0x000ee8000c1e1900 */
[----:B------:R-:W4:Y:S03]  /*3b20*/  LDG.E R9, desc[UR50][R28.64] ;  /* 0x000000321c097981 */ /* 0x000f26000c1e1900 */
[----:B------:R-:W5:Y:S08]  /*3b30*/  LDC.64 R6, c[0x0][0x840] ;  /* 0x00021000ff067b82 */ /* 0x000f700000000a00 */
[----:B------:R-:W1:Y:S01]  /*3b40*/  LDC.64 R4, c[0x0][0x828] ;  /* 0x00020a00ff047b82 */ /* 0x000e620000000a00 */
[----:B--2---:R-:W-:-:S07]  /*3b50*/  IMAD.WIDE R10, R23, 0x8, R10 ;  /* 0x00000008170a7825 */ /* 0x004fce00078e020a */
[----:B------:R-:W2:Y:S01]  /*3b60*/  LDC.64 R2, c[0x0][0x838] ;  /* 0x00020e00ff027b82 */ /* 0x000ea20000000a00 */
[----:B------:R-:W3:Y:S01]  /*3b70*/  LDG.E.64 R10, desc[UR50][R10.64] ;  /* 0x000000320a0a7981 */ /* 0x000ee2000c1e1b00 */
[----:B-----5:R-:W-:-:S06]  /*3b80*/  IMAD.WIDE R6, R23, 0x8, R6 ;  /* 0x0000000817067825 */ /* 0x020fcc00078e0206 */
[----:B------:R-:W5:Y:S01]  /*3b90*/  LDG.E.64 R6, desc[UR50][R6.64] ;  /* 0x0000003206067981 */ /* 0x000f62000c1e1b00 */
[----:B-1----:R-:W-:-:S06]  /*3ba0*/  IMAD.WIDE R24, R23, 0x8, R4 ;  /* 0x0000000817187825 */ /* 0x002fcc00078e0204 */
[----:B------:R-:W4:Y:S01]  /*3bb0*/  LDG.E.64 R24, desc[UR50][R24.64] ;  /* 0x0000003218187981 */ /* 0x000f22000c1e1b00 */
[----:B--2---:R-:W-:-:S06]  /*3bc0*/  IMAD.WIDE R20, R23, 0x8, R2 ;  /* 0x0000000817147825 */ /* 0x004fcc00078e0202 */
[----:B------:R-:W2:Y:S01]  /*3bd0*/  LDG.E.64 R20, desc[UR50][R20.64] ;  /* 0x0000003214147981 */ /* 0x000ea2000c1e1b00 */
[----:B------:R-:W1:Y:S01]  /*3be0*/  S2UR UR5, SR_CgaCtaId ;  /* 0x00000000000579c3 */ /* 0x000e620000008800 */
[----:B------:R-:W-:Y:S02]  /*3bf0*/  UMOV UR6, 0x400 ;  /* 0x0000040000067882 */ /* 0x000fe40000000000 */
[----:B-1----:R-:W-:-:S09]  /*3c00*/  ULEA UR5, UR5, UR6, 0x18 ;  /* 0x0000000605057291 */ /* 0x002fd2000f8ec0ff */
[----:B------:R-:W1:Y:S04]  /*3c10*/  LDS R5, [UR5+0x51c] ;  /* 0x00051c05ff057984 */ /* 0x000e680008000800 */
[----:B------:R-:W1:Y:S01]  /*3c20*/  LDS R4, [UR5+0x59c] ;  /* 0x00059c05ff047984 */ /* 0x000e620008000800 */
[----:B------:R-:W-:Y:S02]  /*3c30*/  UIADD3 UR7, UPT, UPT, UR5, 0x500, URZ ;  /* 0x0000050005077890 */ /* 0x000fe4000fffe0ff */
[----:B------:R-:W-:Y:S01]  /*3c40*/  UIADD3 UR6, UPT, UPT, UR5, 0x580, URZ ;  /* 0x0000058005067890 */ /* 0x000fe2000fffe0ff */
[----:B------:R-:W-:Y:S04]  /*3c50*/  STS [UR5+0x530], RZ ;  /* 0x000530ffff007988 */ /* 0x000fe80008000805 */
[----:B------:R-:W-:Y:S01]  /*3c60*/  STS [UR5+0x5b0], RZ ;  /* 0x0005b0ffff007988 */ /* 0x000fe20008000805 */
[----:B---3--:R-:W-:-:S04]  /*3c70*/  SHF.L.U64.HI R26, R10, 0x1, R11 ;  /* 0x000000010a1a7819 */ /* 0x008fc8000001020b */
[----:B------:R-:W-:Y:S02]  /*3c80*/  LOP3.LUT R26, R26, 0x1fffffff, RZ, 0xc0, !PT ;  /* 0x1fffffff1a1a7812 */ /* 0x000fe400078ec0ff */
[----:B-----5:R-:W-:-:S04]  /*3c90*/  SHF.L.U64.HI R17, R6, 0x1, R7 ;  /* 0x0000000106117819 */ /* 0x020fc80000010207 */
[----:B------:R-:W-:Y:S02]  /*3ca0*/  LOP3.LUT R17, R17, 0x1fffffff, RZ, 0xc0, !PT ;  /* 0x1fffffff11117812 */ /* 0x000fe400078ec0ff */
[----:B------:R-:W-:Y:S02]  /*3cb0*/  SHF.R.U32.HI R2, RZ, 0x4, R26 ;  /* 0x00000004ff027819 */ /* 0x000fe4000001161a */
[----:B------:R-:W-:Y:S02]  /*3cc0*/  SHF.R.U32.HI R3, RZ, 0x4, R17 ;  /* 0x00000004ff037819 */ /* 0x000fe40000011611 */
[----:B-1----:R-:W-:Y:S02]  /*3cd0*/  LOP3.LUT R2, R5, 0xf, R2, 0xb8, !PT ;  /* 0x0000000f05027812 */ /* 0x002fe400078eb802 */
[----:B------:R-:W-:-:S03]  /*3ce0*/  LOP3.LUT R11, R4, 0xf, R3, 0xb8, !PT ;  /* 0x0000000f040b7812 */ /* 0x000fc600078eb803 */
[----:B------:R-:W-:Y:S04]  /*3cf0*/  STS [UR5+0x51c], R2 ;  /* 0x00051c02ff007988 */ /* 0x000fe80008000805 */
[----:B------:R-:W-:Y:S04]  /*3d00*/  STS [UR5+0x59c], R11 ;  /* 0x00059c0bff007988 */ /* 0x000fe80008000805 */
[----:B------:R-:W1:Y:S04]  /*3d10*/  LDS R4, [UR5+0x51c] ;  /* 0x00051c05ff047984 */ /* 0x000e680008000800 */
[----:B------:R-:W3:Y:S01]  /*3d20*/  LDS R3, [UR5+0x59c] ;  /* 0x00059c05ff037984 */ /* 0x000ee20008000800 */
[----:B-1----:R-:W-:-:S02]  /*3d30*/  LOP3.LUT R7, R4, 0xf0, RZ, 0xb8, !PT ;  /* 0x000000f004077812 */ /* 0x002fc400078eb8ff */
[----:B---3--:R-:W-:-:S03]  /*3d40*/  LOP3.LUT R8, R3, 0xf0, RZ, 0xb8, !PT ;  /* 0x000000f003087812 */ /* 0x008fc600078eb8ff */
[----:B------:R-:W-:Y:S04]  /*3d50*/  STS [UR5+0x51c], R7 ;  /* 0x00051c07ff007988 */ /* 0x000fe80008000805 */
[----:B------:R-:W-:Y:S04]  /*3d60*/  STS [UR5+0x59c], R8 ;  /* 0x00059c08ff007988 */ /* 0x000fe80008000805 */
[----:B------:R-:W1:Y:S04]  /*3d70*/  LDS R5, [UR5+0x51c] ;  /* 0x00051c05ff057984 */ /* 0x000e680008000800 */
[----:B------:R-:W3:Y:S01]  /*3d80*/  LDS R3, [UR5+0x59c] ;  /* 0x00059c05ff037984 */ /* 0x000ee20008000800 */
[----:B------:R-:W-:-:S02]  /*3d90*/  IMAD.U32 R4, RZ, RZ, UR7 ;  /* 0x00000007ff047e24 */ /* 0x000fc4000f8e00ff */
[----:B------:R-:W-:-:S03]  /*3da0*/  IMAD.U32 R2, RZ, RZ, UR6 ;  /* 0x00000006ff027e24 */ /* 0x000fc6000f8e00ff */
[----:B------:R-:W-:Y:S02]  /*3db0*/  SHF.R.U64 R4, R4, 0x4, RZ ;  /* 0x0000000404047819 */ /* 0x000fe400000012ff */
[----:B------:R-:W-:Y:S02]  /*3dc0*/  SHF.R.U64 R2, R2, 0x4, RZ ;  /* 0x0000000402027819 */ /* 0x000fe400000012ff */
[----:B-1----:R-:W-:Y:S02]  /*3dd0*/  LOP3.LUT R5, R5, 0xf00, RZ, 0xb8, !PT ;  /* 0x00000f0005057812 */ /* 0x002fe400078eb8ff */
[----:B---3--:R-:W-:-:S03]  /*3de0*/  LOP3.LUT R3, R3, 0xf00, RZ, 0xb8, !PT ;  /* 0x00000f0003037812 */ /* 0x008fc600078eb8ff */
[----:B------:R1:W-:Y:S04]  /*3df0*/  STS.64 [UR5+0x518], R4 ;  /* 0x00051804ff007988 */ /* 0x0003e80008000a05 */
[----:B------:R-:W-:Y:S04]  /*3e00*/  STS.64 [UR5+0x598], R2 ;  /* 0x00059802ff007988 */ /* 0x000fe80008000a05 */
[----:B------:R-:W3:Y:S04]  /*3e10*/  LDS R22, [UR5+0x51c] ;  /* 0x00051c05ff167984 */ /* 0x000ee80008000800 */
[----:B------:R-:W5:Y:S01]  /*3e20*/  LDS R19, [UR5+0x59c] ;  /* 0x00059c05ff137984 */ /* 0x000f620008000800 */
[----:B------:R-:W-:Y:S01]  /*3e30*/  IMAD.SHL.U32 R10, R10, 0x2, RZ ;  /* 0x000000020a0a7824 */ /* 0x000fe200078e00ff */
[----:B------:R-:W-:Y:S01]  /*3e40*/  UIADD3 UR6, UPT, UPT, UR4, -0x1, URZ ;  /* 0xffffffff04067890 */ /* 0x000fe2000fffe0ff */
[----:B------:R-:W-:-:S03]  /*3e50*/  IMAD.SHL.U32 R23, R6, 0x2, RZ ;  /* 0x0000000206177824 */ /* 0x000fc600078e00ff */
[----:B------:R-:W-:Y:S02]  /*3e60*/  LOP3.LUT R7, R10, 0xfffffffe, RZ, 0xc0, !PT ;  /* 0xfffffffe0a077812 */ /* 0x000fe400078ec0ff */
[----:B------:R-:W-:Y:S01]  /*3e70*/  IMAD.U32 R8, RZ, RZ, UR6 ;  /* 0x00000006ff087e24 */ /* 0x000fe2000f8e00ff */
[----:B------:R-:W-:Y:S01]  /*3e80*/  STS [UR5+0x510], R4 ;  /* 0x00051004ff007988 */ /* 0x000fe20008000805 */
[----:B-1----:R-:W-:Y:S01]  /*3e90*/  VIADD R5, R18, 0xffffffff ;  /* 0xffffffff12057836 */ /* 0x002fe20000000000 */
[----:B------:R-:W-:Y:S02]  /*3ea0*/  LOP3.LUT R18, R23, 0xfffffffe, RZ, 0xc0, !PT ;  /* 0xfffffffe17127812 */ /* 0x000fe400078ec0ff */
[----:B------:R1:W-:Y:S01]  /*3eb0*/  STS [UR5+0x514], R4 ;  /* 0x00051404ff007988 */ /* 0x0003e20008000805 */
[----:B------:R-:W-:Y:S02]  /*3ec0*/  SHF.R.U64 R26, R7, 0x4, R26 ;  /* 0x00000004071a7819 */ /* 0x000fe4000000121a */
[----:B------:R-:W-:-:S02]  /*3ed0*/  CS2R R10, SRZ ;  /* 0x00000000000a7805 */ /* 0x000fc4000001ff00 */
[----:B------:R-:W-:Y:S01]  /*3ee0*/  CS2R R6, SRZ ;  /* 0x0000000000067805 */ /* 0x000fe2000001ff00 */
[----:B----4-:R-:W-:Y:S01]  /*3ef0*/  VIADD R9, R9, 0xffffffff ;  /* 0xffffffff09097836 */ /* 0x010fe20000000000 */
[----:B------:R-:W-:Y:S01]  /*3f00*/  SHF.R.U64 R18, R18, 0x4, R17 ;  /* 0x0000000412127819 */ /* 0x000fe20000001211 */
[----:B------:R4:W-:Y:S04]  /*3f10*/  STS [UR5+0x590], R2 ;  /* 0x00059002ff007988 */ /* 0x0009e80008000805 */
[----:B------:R4:W-:Y:S04]  /*3f20*/  STS [UR5+0x594], R2 ;  /* 0x00059402ff007988 */ /* 0x0009e80008000805 */
[----:B------:R4:W-:Y:S01]  /*3f30*/  STS.128 [UR5+0x520], R8 ;  /* 0x00052008ff007988 */ /* 0x0009e20008000c05 */
[----:B---3--:R-:W-:Y:S01]  /*3f40*/  LOP3.LUT R22, R22, 0xf000, RZ, 0xb8, !PT ;  /* 0x0000f00016167812 */ /* 0x008fe200078eb8ff */
[----:B-1----:R-:W-:Y:S01]  /*3f50*/  IMAD.MOV.U32 R4, RZ, RZ, R8 ;  /* 0x000000ffff047224 */ /* 0x002fe200078e0008 */
[----:B-----5:R-:W-:Y:S01]  /*3f60*/  LOP3.LUT R19, R19, 0xf000, RZ, 0xb8, !PT ;  /* 0x0000f00013137812 */ /* 0x020fe200078eb8ff */
[----:B------:R4:W-:Y:S04]  /*3f70*/  STS [UR5+0x50c], R26 ;  /* 0x00050c1aff007988 */ /* 0x0009e80008000805 */
[----:B------:R4:W-:Y:S04]  /*3f80*/  STS.128 [UR5+0x5a0], R4 ;  /* 0x0005a004ff007988 */ /* 0x0009e80008000c05 */
[----:B------:R4:W-:Y:S04]  /*3f90*/  STS.64 [UR5+0x500], R24 ;  /* 0x00050018ff007988 */ /* 0x0009e80008000a05 */
[----:B--2---:R4:W-:Y:S04]  /*3fa0*/  STS.64 [UR5+0x580], R20 ;  /* 0x00058014ff007988 */ /* 0x0049e80008000a05 */
[----:B------:R4:W-:Y:S04]  /*3fb0*/  STS [UR5+0x58c], R18 ;  /* 0x00058c12ff007988 */ /* 0x0009e80008000805 */
[----:B------:R4:W-:Y:S04]  /*3fc0*/  STS [UR5+0x51c], R22 ;  /* 0x00051c16ff007988 */ /* 0x0009e80008000805 */
[----:B------:R4:W-:Y:S02]  /*3fd0*/  STS [UR5+0x59c], R19 ;  /* 0x00059c13ff007988 */ /* 0x0009e40008000805 */
.L_x_29:
[----:B-1----:R-:W-:Y:S05]  /*3fe0*/  BSYNC.RECONVERGENT B0 ;  /* 0x0000000000007941 */ /* 0x002fea0003800200 */
.L_x_28:
[----:B------:R-:W-:Y:S01]  /*3ff0*/  NOP ;  /* 0x0000000000007918 */ /* 0x000fe20000000000 */
[----:B----4-:R1:W2:Y:S01]  /*4000*/  LDS R2, [R0] ;  /* 0x0000000000027984 */ /* 0x0102a20000000800 */
[----:B------:R-:W-:Y:S01]  /*4010*/  IMAD R13, R13, 0xba2f, RZ ;  /* 0x0000ba2f0d0d7824 */ /* 0x000fe200078e02ff */
[----:B------:R-:W-:Y:S01]  /*4020*/  ELECT P0, URZ, PT ;  /* 0x0000000000ff782f */ /* 0x000fe20003800000 */
[----:B------:R-:W-:Y:S01]  /*4030*/  BSSY.RECONVERGENT B0, `(.L_x_30) ;  /* 0x000000b000007945 */ /* 0x000fe20003800200 */
[----:B------:R1:W3:Y:S02]  /*4040*/  LDS R3, [R0+0x80] ;  /* 0x0000800000037984 */ /* 0x0002e40000000800 */
[----:B------:R-:W-:-:S04]  /*4050*/  SHF.R.U32.HI R4, RZ, 0x14, R13 ;  /* 0x00000014ff047819 */ /* 0x000fc8000001160d */
[----:B------:R-:W-:-:S05]  /*4060*/  PRMT R4, R4, 0x9910, RZ ;  /* 0x0000991004047816 */ /* 0x000fca00000000ff */
[----:B------:R-:W-:-:S04]  /*4070*/  IMAD R4, R4, 0x16, RZ ;  /* 0x0000001604047824 */ /* 0x000fc800078e02ff */
[----:B------:R-:W-:-:S05]  /*4080*/  IMAD.MOV R4, RZ, RZ, -R4 ;  /* 0x000000ffff047224 */ /* 0x000fca00078e0a04 */
[----:B------:R-:W-:-:S05]  /*4090*/  PRMT R4, R4, 0x7710, RZ ;  /* 0x0000771004047816 */ /* 0x000fca00000000ff */
[----:B------:R-:W-:Y:S01]  /*40a0*/  IMAD.IADD R4, R4, 0x1, R15 ;  /* 0x0000000104047824 */ /* 0x000fe200078e020f */
[----:B-1----:R-:W-:Y:S05]  /*40b0*/  @!P0 BRA `(.L_x_31) ;  /* 0x0000000000088947 */ /* 0x002fea0003800000 */
[----:B------:R0:W-:Y:S01]  /*40c0*/  UTMACMDFLUSH ;  /* 0x00000000000079b7 */ /* 0x0001e20000000000 */
[----:B------:R-:W-:-:S04]  /*40d0*/  DEPBAR.LE SB0, 0x0 ;  /* 0x000080000000791a */ /* 0x000fc80000000000 */
.L_x_31:
[----:B------:R-:W-:Y:S05]  /*40e0*/  BSYNC.RECONVERGENT B0 ;  /* 0x0000000000007941 */ /* 0x000fea0003800200 */
.L_x_30:
[----:B------:R-:W-:-:S13]  /*40f0*/  R2UR UR5, R4 ;  /* 0x00000000040572ca */ /* 0x000fda00000e0000 */
[----:B------:R-:W-:-:S04]  /*4100*/  ULOP3.LUT UR5, UR5, 0xffff, URZ, 0xc0, !UPT ;  /* 0x0000ffff05057892 */ /* 0x000fc8000f8ec0ff */
[----:B------:R-:W-:Y:S02]  /*4110*/  UIMAD.WIDE.U32 UR6, UR5, 0x80, UR38 ;  /* 0x00000080050678a5 */ /* 0x000fe4000f8e0026 */
[----:B------:R-:W-:-:S04]  /*4120*/  UIMAD.WIDE.U32 UR8, UR5, 0x80, UR34 ;  /* 0x00000080050878a5 */ /* 0x000fc8000f8e0022 */
[C---:B------:R-:W-:Y:S02]  /*4130*/  IADD3 R4, P3, PT, R12.reuse, UR6, RZ ;  /* 0x000000060c047c10 */ /* 0x040fe4000ff7e0ff */
[----:B------:R-:W-:-:S03]  /*4140*/  IADD3 R12, P0, PT, R12, UR8, RZ ;  /* 0x000000080c0c7c10 */ /* 0x000fc6000ff1e0ff */
[----:B------:R-:W-:Y:S02]  /*4150*/  IMAD.X R5, RZ, RZ, UR7, P3 ;  /* 0x00000007ff057e24 */ /* 0x000fe400098e06ff */
[----:B------:R-:W-:-:S03]  /*4160*/  IMAD.X R13, RZ, RZ, UR9, P0 ;  /* 0x00000009ff0d7e24 */ /* 0x000fc600080e06ff */
[----:B--2---:R2:W5:Y:S04]  /*4170*/  ATOMG.E.EXCH.STRONG.GPU PT, RZ, [R4], R2 ;  /* 0x0000000204ff73a8 */ /* 0x00456800041ee100 */
[----:B---3--:R2:W5:Y:S02]  /*4180*/  ATOMG.E.EXCH.STRONG.GPU PT, RZ, [R12], R3 ;  /* 0x000000030cff73a8 */ /* 0x00856400041ee100 */
.L_x_27:
[----:B------:R-:W-:Y:S01]  /*4190*/  LOP3.LUT R0, R15, 0xffff, RZ, 0xc0, !PT ;  /* 0x0000ffff0f007812 */ /* 0x000fe200078ec0ff */
[----:B------:R-:W3:Y:S01]  /*41a0*/  S2UR UR13, SR_CgaCtaId ;  /* 0x00000000000d79c3 */ /* 0x000ee20000008800 */
[----:B------:R-:W-:-:S03]  /*41b0*/  UMOV UR12, 0x400 ;  /* 0x00000400000c7882 */ /* 0x000fc60000000000 */
[----:B------:R-:W-:-:S05]  /*41c0*/  IMAD R0, R0, 0xba2f, RZ ;  /* 0x0000ba2f00007824 */ /* 0x000fca00078e02ff */
[----:B------:R-:W-:-:S04]  /*41d0*/  SHF.R.U32.HI R0, RZ, 0x14, R0 ;  /* 0x00000014ff007819 */ /* 0x000fc80000011600 */
[----:B------:R-:W-:-:S05]  /*41e0*/  PRMT R0, R0, 0x9910, RZ ;  /* 0x0000991000007816 */ /* 0x000fca00000000ff */
[----:B------:R-:W-:-:S04]  /*41f0*/  IMAD R0, R0, 0x16, RZ ;  /* 0x0000001600007824 */ /* 0x000fc800078e02ff */
[----:B------:R-:W-:Y:S01]  /*4200*/  IMAD.MOV R0, RZ, RZ, -R0 ;  /* 0x000000ffff007224 */ /* 0x000fe200078e0a00 */
[----:B---3--:R-:W-:-:S04]  /*4210*/  ULEA UR12, UR13, UR12, 0x18 ;  /* 0x0000000c0d0c7291 */ /* 0x008fc8000f8ec0ff */
[----:B------:R-:W-:Y:S01]  /*4220*/  PRMT R0, R0, 0x7710, RZ ;  /* 0x0000771000007816 */ /* 0x000fe200000000ff */
[----:B-1----:R-:W-:-:S04]  /*4230*/  ULEA UR5, UR14, UR12, 0x3 ;  /* 0x0000000c0e057291 */ /* 0x002fc8000f8e18ff */
[----:B------:R-:W-:-:S05]  /*4240*/  IMAD.IADD R0, R0, 0x1, R15 ;  /* 0x0000000100007824 */ /* 0x000fca00078e020f */
[----:B------:R-:W-:Y:S02]  /*4250*/  R2UR UR20, R0 ;  /* 0x00000000001472ca */ /* 0x000fe400000e0000 */
[----:B------:R-:W-:-:S11]  /*4260*/  SHF.L.U32 R0, R16, 0x1f, RZ ;  /* 0x0000001f10007819 */ /* 0x000fd600000006ff */
[----:B------:R-:W-:-:S04]  /*4270*/  ULOP3.LUT UR20, UR20, 0xffff, URZ, 0xc0, !UPT ;  /* 0x0000ffff14147892 */ /* 0x000fc8000f8ec0ff */
[----:B------:R-:W-:Y:S02]  /*4280*/  UIMAD.WIDE.U32 UR22, UR20, 0x80, UR38 ;  /* 0x00000080141678a5 */ /* 0x000fe4000f8e0026 */
[----:B------:R-:W-:Y:S01]  /*4290*/  UIMAD.WIDE.U32 UR20, UR20, 0x80, UR34 ;  /* 0x00000080141478a5 */ /* 0x000fe2000f8e0022 */
[----:B------:R-:W-:Y:S11]  /*42a0*/  @P4 BRA `(.L_x_32) ;  /* 0x00000000001c4947 */ /* 0x000ff60003800000 */
[----:B------:R-:W-:-:S04]  /*42b0*/  DEPBAR {5,4,3,2,1,0} ;  /* 0x0000003f0000791a */ /* 0x000fc80000000000 */
[----:B------:R-:W1:Y:S02]  /*42c0*/  CCTL.E.C.LDCU.IV.DEEP [UR22] ;  /* 0x0000000016007540 */ /* 0x000e640009c08000 */
[----:B-1----:R1:W-:Y:S01]  /*42d0*/  UTMACCTL.IV [UR22] ;  /* 0x00000000160079b9 */ /* 0x0023e20008000000 */
[----:B------:R-:W-:-:S04]  /*42e0*/  DEPBAR {5,4,3,2,1,0} ;  /* 0x0000003f0000791a */ /* 0x000fc80000000000 */
[----:B------:R-:W3:Y:S02]  /*42f0*/  CCTL.E.C.LDCU.IV.DEEP [UR20] ;  /* 0x0000000014007540 */ /* 0x000ee40009c08000 */
[----:B---3--:R1:W-:Y:S01]  /*4300*/  UTMACCTL.IV [UR20] ;  /* 0x00000000140079b9 */ /* 0x0083e20008000000 */
[----:B------:R-:W-:Y:S01]  /*4310*/  NOP ;  /* 0x0000000000007918 */ /* 0x000fe20000000000 */
.L_x_32:
[----:B------:R-:W-:Y:S01]  /*4320*/  UIADD3 UR6, UPT, UPT, UR4, 0x3f, URZ ;  /* 0x0000003f04067890 */ /* 0x000fe2000fffe0ff */
[----:B-----5:R3:W4:Y:S01]  /*4330*/  SYNCS.PHASECHK.TRANS64.TRYWAIT P0, [UR5+0x60], R0 ;  /* 0x00006000ff0075a7 */ /* 0x0207220008001105 */
[----:B------:R-:W-:Y:S02]  /*4340*/  ULEA.HI UR11, UR18, UR18, URZ, 0x1 ;  /* 0x00000012120b7291 */ /* 0x000fe4000f8f08ff */
[----:B------:R-:W-:Y:S02]  /*4350*/  USHF.R.S32.HI UR5, URZ, 0x1f, UR6 ;  /* 0x0000001fff057899 */ /* 0x000fe40008011406 */
[----:B------:R-:W-:Y:S02]  /*4360*/  UIADD3 UR4, UPT, UPT, UR4, 0x7e, URZ ;  /* 0x0000007e04047890 */ /* 0x000fe4000fffe0ff */
[----:B------:R-:W-:Y:S02]  /*4370*/  ULEA.HI UR5, UR5, UR6, URZ, 0x6 ;  /* 0x0000000605057291 */ /* 0x000fe4000f8f30ff */
[----:B------:R-:W-:-:S02]  /*4380*/  ULEA UR7, UR19, UR16, 0x7 ;  /* 0x0000001013077291 */ /* 0x000fc4000f8e38ff */
[----:B------:R-:W-:Y:S02]  /*4390*/  USHF.R.S32.HI UR18, URZ, 0x6, UR5 ;  /* 0x00000006ff127899 */ /* 0x000fe40008011405 */
[----:B------:R-:W-:Y:S02]  /*43a0*/  USHF.L.U32 UR11, UR11, 0x6, URZ ;  /* 0x000000060b0b7899 */ /* 0x000fe400080006ff */
[----:B------:R-:W-:Y:S02]  /*43b0*/  UISETP.LT.U32.AND UP0, UPT, UR18, 0xc, UPT ;  /* 0x0000000c1200788c */ /* 0x000fe4000bf01070 */
[----:B------:R-:W-:Y:S02]  /*43c0*/  ULOP3.LUT UR11, UR16, 0xffffff80, UR11, 0xf8, !UPT ;  /* 0xffffff80100b7892 */ /* 0x000fe4000f8ef80b */
[----:B------:R-:W-:Y:S02]  /*43d0*/  USEL UR19, UR18, 0xc, UP0 ;  /* 0x0000000c12137887 */ /* 0x000fe40008000000 */
[----:B------:R-:W-:Y:S01]  /*43e0*/  UISETP.GE.U32.AND UP0, UPT, UR4, 0x7f, UPT ;  /* 0x0000007f0400788c */ /* 0x000fe2000bf06070 */
[----:B------:R-:W-:-:S08]  /*43f0*/  UMOV UR17, URZ ;  /* 0x000000ff00117c82 */ /* 0x000fd00008000000 */
[----:B---3--:R-:W-:Y:S05]  /*4400*/  BRA.U !UP0, `(.L_x_33) ;  /* 0x0000000108a87547 */ /* 0x008fea000b800000 */
[----:B------:R-:W-:Y:S01]  /*4410*/  UIADD3 UR24, UPT, UPT, -UR19, URZ, URZ ;  /* 0x000000ff13187290 */ /* 0x000fe2000fffe1ff */
[----:B------:R-:W-:Y:S01]  /*4420*/  UMOV UR25, UR14 ;  /* 0x0000000e00197c82 */ /* 0x000fe20008000000 */
[----:B------:R-:W-:-:S10]  /*4430*/  UMOV UR10, URZ ;  /* 0x000000ff000a7c82 */ /* 0x000fd40008000000 */
.L_x_39:
[----:B------:R-:W-:Y:S01]  /*4440*/  UIADD3 UR24, UPT, UPT, UR24, 0x1, URZ ;  /* 0x0000000118187890 */ /* 0x000fe2000fffe0ff */
[----:B--23--:R-:W-:Y:S01]  /*4450*/  @P2 MOV R2, 0x8000 ;  /* 0x0000800000022802 */ /* 0x00cfe20000000f00 */
[----:B------:R-:W-:Y:S02]  /*4460*/  ULEA UR9, UR25, UR12, 0x3 ;  /* 0x0000000c19097291 */ /* 0x000fe4000f8e18ff */
[----:B------:R-:W-:Y:S01]  /*4470*/  UISETP.NE.AND UP0, UPT, UR24, URZ, UPT ;  /* 0x000000ff1800728c */ /* 0x000fe2000bf05270 */
[----:B-1--4-:R-:W-:Y:S10]  /*4480*/  @P0 BRA `(.L_x_34) ;  /* 0x00000000000c0947 */ /* 0x012ff40003800000 */
[----:B------:R-:W-:-:S04]  /*4490*/  SHF.L.U32 R3, R16, 0x1f, RZ ;  /* 0x0000001f10037819 */ /* 0x000fc800000006ff */
[----:B------:R-:W2:Y:S02]  /*44a0*/  SYNCS.PHASECHK.TRANS64.TRYWAIT P0, [UR9+0x60], R3 ;  /* 0x00006003ff0075a7 */ /* 0x000ea40008001109 */
[----:B--2---:R-:W-:Y:S05]  /*44b0*/  @!P0 BRA `(.L_x_35) ;  /* 0x000000c800408947 */ /* 0x004fea0003800000 */
.L_x_34:
[----:B------:R3:W-:Y:S01]  /*44c0*/  @P2 SYNCS.ARRIVE.TRANS64 RZ, [UR9], R2 ;  /* 0x00000002ffff29a7 */ /* 0x0007e20008000009 */
[----:B------:R-:W-:-:S04]  /*44d0*/  ULOP3.LUT UR4, UR29, 0x2, URZ, 0xfc, !UPT ;  /* 0x000000021d047892 */ /* 0x000fc8000f8efcff */
[----:B------:R-:W-:-:S09]  /*44e0*/  UISETP.NE.AND UP1, UPT, UR4, 0x2, UPT ;  /* 0x000000020400788c */ /* 0x000fd2000bf25270 */
[----:B------:R-:W-:Y:S05]  /*44f0*/  BRA.U UP1, `(.L_x_36) ;  /* 0x0000000101047547 */ /* 0x000fea000b800000 */
[----:B-1----:R-:W-:Y:S05]  /*4500*/  BPT.TRAP 0x1 ;  /* 0x000000040000795c */ /* 0x002fea0000300000 */
.L_x_36:
[----:B------:R-:W-:Y:S04]  /*4510*/  BSSY.RECONVERGENT B0, `(.L_x_37) ;  /* 0x0000003000007945 */ /* 0x000fe80003800200 */
[----:B------:R-:W-:Y:S05]  /*4520*/  @!P1 BRA `(.L_x_38) ;  /* 0x0000000000049947 */ /* 0x000fea0003800000 */
[----:B-1----:R-:W-:Y:S05]  /*4530*/  BPT.TRAP 0x1 ;  /* 0x000000040000795c */ /* 0x002fea0000300000 */
.L_x_38:
[----:B-1----:R-:W-:Y:S05]  /*4540*/  BSYNC.RECONVERGENT B0 ;  /* 0x0000000000007941 */ /* 0x002fea0003800200 */
.L_x_37:
[----:B------:R-:W-:Y:S02]  /*4550*/  UIADD3 UR14, UPT, UPT, UR25, 0x1, URZ ;  /* 0x00000001190e7890 */ /* 0x000fe4000fffe0ff */
[----:B------:R-:W-:Y:S02]  /*4560*/  ULOP3.LUT UR9, UR9, 0xfefffff8, URZ, 0xc0, !UPT ;  /* 0xfefffff809097892 */ /* 0x000fe4000f8ec0ff */
[----:B------:R-:W-:Y:S01]  /*4570*/  UISETP.NE.AND UP1, UPT, UR14, 0xc, UPT ;  /* 0x0000000c0e00788c */ /* 0x000fe2000bf25270 */
[----:B------:R-:W-:Y:S01]  /*4580*/  UMOV UR26, 0x0 ;  /* 0x00000000001a7882 */ /* 0x000fe20000000000 */
[----:B------:R-:W-:Y:S02]  /*4590*/  UMOV UR27, 0x10000000 ;  /* 0x10000000001b7882 */ /* 0x000fe40000000000 */
[----:B------:R-:W-:Y:S02]  /*45a0*/  USEL UR5, URZ, 0x1, UP1 ;  /* 0x00000001ff057887 */ /* 0x000fe40008800000 */
[----:B------:R-:W-:Y:S01]  /*45b0*/  USEL UR14, UR14, URZ, UP1 ;  /* 0x000000ff0e0e7287 */ /* 0x000fe20008800000 */
[----:B------:R-:W-:Y:S01]  /*45c0*/  UMOV UR6, UR10 ;  /* 0x0000000a00067c82 */ /* 0x000fe20008000000 */
[----:B------:R-:W-:-:S02]  /*45d0*/  UMOV UR17, UR19 ;  /* 0x0000001300117c82 */ /* 0x000fc40008000000 */
[----:B------:R-:W-:Y:S01]  /*45e0*/  ULEA UR4, UR14, UR12, 0x3 ;  /* 0x0000000c0e047291 */ /* 0x000fe2000f8e18ff */
[----:B------:R-:W-:Y:S01]  /*45f0*/  LOP3.LUT R16, R16, UR5, RZ, 0x3c, !PT ;  /* 0x0000000510107c12 */ /* 0x000fe2000f8e3cff */
[----:B------:R-:W-:-:S03]  /*4600*/  UMOV UR5, UR9 ;  /* 0x0000000900057c82 */ /* 0x000fc60008000000 */
[----:B--2---:R-:W-:-:S04]  /*4610*/  SHF.L.U32 R0, R16, 0x1f, RZ ;  /* 0x0000001f10007819 */ /* 0x004fc800000006ff */
[----:B------:R1:W2:Y:S01]  /*4620*/  SYNCS.PHASECHK.TRANS64.TRYWAIT P0, [UR4+0x60], R0 ;  /* 0x00006000ff0075a7 */ /* 0x0002a20008001104 */
[----:B------:R-:W-:-:S03]  /*4630*/  ULEA UR4, UR25, UR12, 0xd ;  /* 0x0000000c19047291 */ /* 0x000fc6000f8e68ff */
[----:B------:R-:W-:Y:S01]  /*4640*/  UMOV UR25, UR14 ;  /* 0x0000000e00197c82 */ /* 0x000fe20008000000 */
[----:B------:R-:W-:Y:S02]  /*4650*/  UIADD3 UR8, UPT, UPT, UR4, 0x5400, URZ ;  /* 0x0000540004087890 */ /* 0x000fe4000fffe0ff */
[----:B------:R-:W-:-:S07]  /*4660*/  UIADD3 UR4, UPT, UPT, UR4, 0x1d400, URZ ;  /* 0x0001d40004047890 */ /* 0x000fce000fffe0ff */
[----:B------:R4:W-:Y:S02]  /*4670*/  UTMALDG.2D.2CTA [UR8], [UR22], desc[UR26] ;  /* 0x00001a08160075b4 */ /* 0x0009e40008209000 */
[----:B------:R1:W-:Y:S01]  /*4680*/  UTMALDG.2D.2CTA [UR4], [UR20], desc[UR26] ;  /* 0x00001a04140075b4 */ /* 0x0003e20008209000 */
[----:B----4-:R-:W-:Y:S01]  /*4690*/  UIADD3 UR10, UPT, UPT, UR10, 0x40, URZ ;  /* 0x000000400a0a7890 */ /* 0x010fe2000fffe0ff */
[----:B------:R-:W-:Y:S11]  /*46a0*/  BRA.U UP0, `(.L_x_39) ;  /* 0xfffffffd00647547 */ /* 0x000ff6000b83ffff */
.L_x_33:
[----:B-1----:R-:W-:Y:S01]  /*46b0*/  ULEA UR4, UR14, UR12, 0x3 ;  /* 0x0000000c0e047291 */ /* 0x002fe2000f8e18ff */
[----:B------:R-:W-:Y:S01]  /*46c0*/  SHF.L.U32 R0, R16, 0x1f, RZ ;  /* 0x0000001f10007819 */ /* 0x000fe200000006ff */
[----:B------:R-:W-:Y:S01]  /*46d0*/  @!P4 SYNCS.ARRIVE.TRANS64.A1T0 RZ, [UR12+0x108], RZ ;  /* 0x000108ffffffc9a7 */ /* 0x000fe2000810000c */
[----:B------:R-:W-:-:S06]  /*46e0*/  UISETP.GT.AND UP0, UPT, UR18, UR19, UPT ;  /* 0x000000131200728c */ /* 0x000fcc000bf04270 */
[----:B--2-4-:R1:W2:Y:S03]  /*46f0*/  SYNCS.PHASECHK.TRANS64.TRYWAIT P0, [UR4+0x60], R0 ;  /* 0x00006000ff0075a7 */ /* 0x0142a60008001104 */
[----:B------:R-:W-:Y:S05]  /*4700*/  BRA.U !UP0, `(.L_x_40) ;  /* 0x0000000108a07547 */ /* 0x000fea000b800000 */
[----:B------:R-:W-:-:S03]  /*4710*/  UIADD3 UR18, UPT, UPT, -UR19, UR17, UR18 ;  /* 0x0000001113127290 */ /* 0x000fc6000fffe112 */
[----:B------:R-:W-:-:S09]  /*4720*/  UMOV UR19, UR14 ;  /* 0x0000000e00137c82 */ /* 0x000fd20008000000 */
.L_x_46:
[----:B----4-:R-:W-:Y:S01]  /*4730*/  ULEA UR9, UR19, UR12, 0x3 ;  /* 0x0000000c13097291 */ /* 0x010fe2000f8e18ff */
[----:B--23--:R-:W-:Y:S01]  /*4740*/  @P2 MOV R2, 0x8000 ;  /* 0x0000800000022802 */ /* 0x00cfe20000000f00 */
[----:B-12---:R-:W-:Y:S10]  /*4750*/  @P0 BRA `(.L_x_41) ;  /* 0x00000000000c0947 */ /* 0x006ff40003800000 */
[----:B------:R-:W-:-:S04]  /*4760*/  SHF.L.U32 R3, R16, 0x1f, RZ ;  /* 0x0000001f10037819 */ /* 0x000fc800000006ff */
[----:B------:R-:W2:Y:S02]  /*4770*/  SYNCS.PHASECHK.TRANS64.TRYWAIT P0, [UR9+0x60], R3 ;  /* 0x00006003ff0075a7 */ /* 0x000ea40008001109 */
[----:B--2---:R-:W-:Y:S05]  /*4780*/  @!P0 BRA `(.L_x_42) ;  /* 0x000000c400a48947 */ /* 0x004fea0003800000 */
.L_x_41:
[----:B------:R2:W-:Y:S01]  /*4790*/  @P2 SYNCS.ARRIVE.TRANS64 RZ, [UR9], R2 ;  /* 0x00000002ffff29a7 */ /* 0x0005e20008000009 */
[----:B------:R-:W-:-:S04]  /*47a0*/  ULOP3.LUT UR4, UR29, 0x2, URZ, 0xfc, !UPT ;  /* 0x000000021d047892 */ /* 0x000fc8000f8efcff */
[----:B------:R-:W-:-:S09]  /*47b0*/  UISETP.NE.AND UP0, UPT, UR4, 0x2, UPT ;  /* 0x000000020400788c */ /* 0x000fd2000bf05270 */
[----:B------:R-:W-:Y:S05]  /*47c0*/  BRA.U UP0, `(.L_x_43) ;  /* 0x0000000100047547 */ /* 0x000fea000b800000 */
[----:B------:R-:W-:Y:S05]  /*47d0*/  BPT.TRAP 0x1 ;  /* 0x000000040000795c */ /* 0x000fea0000300000 */
.L_x_43:
[----:B------:R-:W-:Y:S04]  /*47e0*/  BSSY.RECONVERGENT B0, `(.L_x_44) ;  /* 0x0000003000007945 */ /* 0x000fe80003800200 */
[----:B------:R-:W-:Y:S05]  /*47f0*/  @!P1 BRA `(.L_x_45) ;  /* 0x0000000000049947 */ /* 0x000fea0003800000 */
[----:B------:R-:W-:Y:S05]  /*4800*/  BPT.TRAP 0x1 ;  /* 0x000000040000795c */ /* 0x000fea0000300000 */
.L_x_45:
[----:B------:R-:W-:Y:S05]  /*4810*/  BSYNC.RECONVERGENT B0 ;  /* 0x0000000000007941 */ /* 0x000fea0003800200 */
.L_x_44:
[----:B------:R-:W-:Y:S02]  /*4820*/  UIADD3 UR14, UPT, UPT, UR19, 0x1, URZ ;  /* 0x00000001130e7890 */ /* 0x000fe4000fffe0ff */
[----:B------:R-:W-:Y:S02]  /*4830*/  USHF.L.U32 UR10, UR17, 0x6, URZ ;  /* 0x00000006110a7899 */ /* 0x000fe400080006ff */
[----:B------:R-:W-:Y:S02]  /*4840*/  UISETP.NE.AND UP0, UPT, UR14, 0xc, UPT ;  /* 0x0000000c0e00788c */ /* 0x000fe4000bf05270 */
[----:B------:R-:W-:Y:S02]  /*4850*/  ULOP3.LUT UR9, UR9, 0xfefffff8, URZ, 0xc0, !UPT ;  /* 0xfefffff809097892 */ /* 0x000fe4000f8ec0ff */
[----:B------:R-:W-:Y:S02]  /*4860*/  USEL UR5, URZ, 0x1, UP0 ;  /* 0x00000001ff057887 */ /* 0x000fe40008000000 */
[----:B------:R-:W-:Y:S01]  /*4870*/  USEL UR14, UR14, URZ, UP0 ;  /* 0x000000ff0e0e7287 */ /* 0x000fe20008000000 */
[----:B------:R-:W-:Y:S01]  /*4880*/  UMOV UR24, 0x0 ;  /* 0x0000000000187882 */ /* 0x000fe20000000000 */
[----:B------:R-:W-:-:S02]  /*4890*/  UMOV UR25, 0x10000000 ;  /* 0x1000000000197882 */ /* 0x000fc40000000000 */
[----:B------:R-:W-:Y:S01]  /*48a0*/  ULEA UR4, UR14, UR12, 0x3 ;  /* 0x0000000c0e047291 */ /* 0x000fe2000f8e18ff */
[----:B------:R-:W-:Y:S01]  /*48b0*/  LOP3.LUT R16, R16, UR5, RZ, 0x3c, !PT ;  /* 0x0000000510107c12 */ /* 0x000fe2000f8e3cff */
[----:B------:R-:W-:Y:S01]  /*48c0*/  UMOV UR5, UR9 ;  /* 0x0000000900057c82 */ /* 0x000fe20008000000 */
[----:B------:R-:W-:Y:S01]  /*48d0*/  UMOV UR6, UR10 ;  /* 0x0000000a00067c82 */ /* 0x000fe20008000000 */
[----:B------:R-:W-:Y:S01]  /*48e0*/  UIADD3 UR17, UPT, UPT, UR17, 0x1, URZ ;  /* 0x0000000111117890 */ /* 0x000fe2000fffe0ff */
[----:B-1----:R-:W-:-:S03]  /*48f0*/  SHF.L.U32 R0, R16, 0x1f, RZ ;  /* 0x0000001f10007819 */ /* 0x002fc600000006ff */
[----:B------:R-:W-:Y:S01]  /*4900*/  UISETP.NE.AND UP0, UPT, UR17, UR18, UPT ;  /* 0x000000121100728c */ /* 0x000fe2000bf05270 */
[----:B------:R4:W1:Y:S01]  /*4910*/  SYNCS.PHASECHK.TRANS64.TRYWAIT P0, [UR4+0x60], R0 ;  /* 0x00006000ff0075a7 */ /* 0x0008620008001104 */
[----:B------:R-:W-:-:S03]  /*4920*/  ULEA UR4, UR19, UR12, 0xd ;  /* 0x0000000c13047291 */ /* 0x000fc6000f8e68ff */
[----:B------:R-:W-:Y:S01]  /*4930*/  UMOV UR19, UR14 ;  /* 0x0000000e00137c82 */ /* 0x000fe20008000000 */
[----:B------:R-:W-:Y:S02]  /*4940*/  UIADD3 UR8, UPT, UPT, UR4, 0x5400, URZ ;  /* 0x0000540004087890 */ /* 0x000fe4000fffe0ff */
[----:B------:R-:W-:-:S07]  /*4950*/  UIADD3 UR4, UPT, UPT, UR4, 0x1d400, URZ ;  /* 0x0001d40004047890 */ /* 0x000fce000fffe0ff */
[----:B------:R4:W-:Y:S02]  /*4960*/  UTMALDG.2D.2CTA [UR8], [UR22], desc[UR24] ;  /* 0x00001808160075b4 */ /* 0x0009e40008209000 */
[----:B------:R4:W-:Y:S01]  /*4970*/  UTMALDG.2D.2CTA [UR4], [UR20], desc[UR24] ;  /* 0x00001804140075b4 */ /* 0x0009e20008209000 */
[----:B------:R-:W-:Y:S05]  /*4980*/  BRA.U UP0, `(.L_x_46) ;  /* 0xfffffffd00687547 */ /* 0x000fea000b83ffff */
.L_x_40:
[----:B------:R-:W-:Y:S01]  /*4990*/  UISETP.NE.AND UP0, UPT, UR37, 0x8, UPT ;  /* 0x000000082500788c */ /* 0x000fe2000bf05270 */
[----:B------:R-:W-:-:S08]  /*49a0*/  NOP ;  /* 0x0000000000007918 */ /* 0x000fd00000000000 */
[----:B------:R-:W-:Y:S05]  /*49b0*/  BRA.U UP0, `(.L_x_47) ;  /* 0x0000000100047547 */ /* 0x000fea000b800000 */
[----:B----4-:R-:W-:Y:S05]  /*49c0*/  BPT.TRAP 0x1 ;  /* 0x000000040000795c */ /* 0x010fea0000300000 */
.L_x_47:
[----:B----4-:R-:W-:Y:S01]  /*49d0*/  ULEA UR4, UR15, UR12, 0x3 ;  /* 0x0000000c0f047291 */ /* 0x010fe2000f8e18ff */
[----:B------:R-:W-:-:S08]  /*49e0*/  SHF.L.U32 R3, R14, 0x1f, RZ ;  /* 0x0000001f0e037819 */ /* 0x000fd000000006ff */
[----:B-12---:R-:W1:Y:S02]  /*49f0*/  SYNCS.PHASECHK.TRANS64.TRYWAIT P0, [UR4+0x1f0], R3 ;  /* 0x0001f003ff0075a7 */ /* 0x006e640008001104 */
[----:B-1----:R-:W-:Y:S05]  /*4a00*/  @!P0 BRA `(.L_x_48) ;  /* 0x000000c4001c8947 */ /* 0x002fea0003800000 */
.L_x_251:
[----:B------:R-:W-:-:S09]  /*4a10*/  UIMAD UR5, UR15, 0x14, UR36 ;  /* 0x000000140f0578a4 */ /* 0x000fd2000f8e0224 */
[----:B-1----:R-:W1:Y:S04]  /*4a20*/  LDS R3, [UR5] ;  /* 0x00000005ff037984 */ /* 0x002e680008000800 */
[----:B---3--:R-:W2:Y:S04]  /*4a30*/  LDS R2, [UR5+0x4] ;  /* 0x00000405ff027984 */ /* 0x008ea80008000800 */
[----:B------:R-:W3:Y:S04]  /*4a40*/  LDS.U16 R15, [UR5+0x12] ;  /* 0x00001205ff0f7984 */ /* 0x000ee80008000400 */
[----:B------:R-:W4:Y:S04]  /*4a50*/  LDS R23, [UR5+0x8] ;  /* 0x00000805ff177984 */ /* 0x000f280008000800 */
[----:B------:R-:W3:Y:S01]  /*4a60*/  LDS R0, [UR5+0xc] ;  /* 0x00000c05ff007984 */ /* 0x000ee20008000800 */
[----:B------:R-:W-:Y:S01]  /*4a70*/  @!PT LDS RZ, [RZ] ;  /* 0x00000000fffff984 */ /* 0x000fe20000000800 */
[----:B------:R-:W-:Y:S01]  /*4a80*/  @!PT LDS RZ, [RZ] ;  /* 0x00000000fffff984 */ /* 0x000fe20000000800 */
[----:B------:R-:W-:Y:S01]  /*4a90*/  @!PT LDS RZ, [RZ] ;  /* 0x00000000fffff984 */ /* 0x000fe20000000800 */
[----:B------:R-:W-:Y:S01]  /*4aa0*/  @!PT LDS RZ, [RZ] ;  /* 0x00000000fffff984 */ /* 0x000fe20000000800 */
[----:B------:R5:W-:Y:S06]  /*4ab0*/  MEMBAR.ALL.CTA ;  /* 0x0000000000007992 */ /* 0x000bec0000008000 */
[----:B-----5:R-:W3:Y:S01]  /*4ac0*/  FENCE.VIEW.ASYNC.S ;  /* 0x00000000000073c6 */ /* 0x020ee20000000000 */
[----:B-1----:R-:W-:-:S02]  /*4ad0*/  R2UR UR18, R3 ;  /* 0x00000000031272ca */ /* 0x002fc400000e0000 */
[----:B--2---:R-:W-:Y:S01]  /*4ae0*/  R2UR UR19, R2 ;  /* 0x00000000021372ca */ /* 0x004fe200000e0000 */
[----:B------:R-:W-:-:S14]  /*4af0*/  BRA.U UP0, `(.L_x_49) ;  /* 0x0000000100047547 */ /* 0x000fdc000b800000 */
[----:B------:R-:W-:Y:S05]  /*4b00*/  BPT.TRAP 0x1 ;  /* 0x000000040000795c */ /* 0x000fea0000300000 */
.L_x_49:
[----:B------:R-:W-:Y:S01]  /*4b10*/  UIADD3 UR4, UPT, UPT, UR4, 0x230, URZ ;  /* 0x0000023004047890 */ /* 0x000fe2000fffe0ff */
[----:B---3--:R-:W-:Y:S01]  /*4b20*/  ISETP.NE.AND P0, PT, R0, RZ, PT ;  /* 0x000000ff0000720c */ /* 0x008fe20003f05270 */
[----:B------:R-:W-:Y:S01]  /*4b30*/  UIADD3 UR15, UPT, UPT, UR15, 0x1, URZ ;  /* 0x000000010f0f7890 */ /* 0x000fe2000fffe0ff */
[----:B------:R-:W-:Y:S01]  /*4b40*/  PLOP3.LUT P4, PT, PT, PT, PT, 0x80, 0x8 ;  /* 0x000000000008781c */ /* 0x000fe20003f8f070 */
[----:B------:R-:W-:Y:S02]  /*4b50*/  UPRMT UR4, UR13, 0x654, UR4 ;  /* 0x000006540d047896 */ /* 0x000fe40008000004 */
[----:B------:R-:W-:-:S04]  /*4b60*/  UISETP.NE.AND UP0, UPT, UR15, 0x8, UPT ;  /* 0x000000080f00788c */ /* 0x000fc8000bf05270 */
[----:B------:R-:W-:-:S03]  /*4b70*/  USEL UR15, UR15, URZ, UP0 ;  /* 0x000000ff0f0f7287 */ /* 0x000fc60008000000 */
[----:B------:R-:W-:Y:S01]  /*4b80*/  SYNCS.ARRIVE.TRANS64.RED.A1T0 RZ, [UR4], RZ ;  /* 0x000000ffffff79a7 */ /* 0x000fe20008100404 */
[----:B------:R-:W-:-:S06]  /*4b90*/  USEL UR4, URZ, 0x1, UP0 ;  /* 0x00000001ff047887 */ /* 0x000fcc0008000000 */
[----:B------:R-:W-:Y:S01]  /*4ba0*/  LOP3.LUT R14, R14, UR4, RZ, 0x3c, !PT ;  /* 0x000000040e0e7c12 */ /* 0x000fe2000f8e3cff */
[----:B------:R-:W-:Y:S06]  /*4bb0*/  @P0 BRA `(.L_x_50) ;  /* 0xffffffec00940947 */ /* 0x000fec000383ffff */
[----:B------:R-:W-:Y:S01]  /*4bc0*/  UIADD3 UR12, UPT, UPT, UR12, 0x60, URZ ;  /* 0x000000600c0c7890 */ /* 0x000fe2000fffe0ff */
[----:B------:R-:W-:-:S03]  /*4bd0*/  SHF.L.U32 R3, R16, 0x1f, RZ ;  /* 0x0000001f10037819 */ /* 0x000fc600000006ff */
[----:B------:R-:W-:-:S09]  /*4be0*/  ULEA UR4, UR14, UR12, 0x3 ;  /* 0x0000000c0e047291 */ /* 0x000fd2000f8e18ff */
[----:B------:R-:W1:Y:S02]  /*4bf0*/  SYNCS.PHASECHK.TRANS64.TRYWAIT P0, [UR4], R3 ;  /* 0x00000003ff0075a7 */ /* 0x000e640008001104 */
[----:B-1----:R-:W-:Y:S05]  /*4c00*/  @!P0 BRA `(.L_x_51) ;  /* 0x000000c000b48947 */ /* 0x002fea0003800000 */
.L_x_253:
[----:B------:R-:W-:-:S04]  /*4c10*/  UIADD3 UR5, UPT, UPT, UR14, 0x1, URZ ;  /* 0x000000010e057890 */ /* 0x000fc8000fffe0ff */
[----:B------:R-:W-:-:S04]  /*4c20*/  UISETP.NE.AND UP0, UPT, UR5, 0xc, UPT ;  /* 0x0000000c0500788c */ /* 0x000fc8000bf05270 */
[----:B------:R-:W-:Y:S02]  /*4c30*/  USEL UR6, URZ, 0x1, UP0 ;  /* 0x00000001ff067887 */ /* 0x000fe40008000000 */
[----:B------:R-:W-:-:S04]  /*4c40*/  USEL UR5, UR5, URZ, UP0 ;  /* 0x000000ff05057287 */ /* 0x000fc80008000000 */
[----:B------:R-:W-:Y:S01]  /*4c50*/  ULEA UR4, UR5, UR12, 0x3 ;  /* 0x0000000c05047291 */ /* 0x000fe2000f8e18ff */
[----:B------:R-:W-:-:S04]  /*4c60*/  LOP3.LUT R2, R16, UR6, RZ, 0x3c, !PT ;  /* 0x0000000610027c12 */ /* 0x000fc8000f8e3cff */
[----:B-1----:R-:W-:-:S04]  /*4c70*/  SHF.L.U32 R3, R2, 0x1f, RZ ;  /* 0x0000001f02037819 */ /* 0x002fc800000006ff */
[----:B------:R-:W1:Y:S02]  /*4c80*/  SYNCS.PHASECHK.TRANS64.TRYWAIT P0, [UR4], R3 ;  /* 0x00000003ff0075a7 */ /* 0x000e640008001104 */
[----:B-1----:R-:W-:Y:S05]  /*4c90*/  @!P0 BRA `(.L_x_52) ;  /* 0x000000c000a88947 */ /* 0x002fea0003800000 */
.L_x_255:
        /* <DEDUP_REMOVED lines=9> */
.L_x_257:
        /* <DEDUP_REMOVED lines=9> */
.L_x_259:
        /* <DEDUP_REMOVED lines=9> */
.L_x_261:
        /* <DEDUP_REMOVED lines=9> */
.L_x_263:
        /* <DEDUP_REMOVED lines=9> */
.L_x_265:
        /* <DEDUP_REMOVED lines=9> */
.L_x_267:
        /* <DEDUP_REMOVED lines=9> */
.L_x_269:
        /* <DEDUP_REMOVED lines=9> */
.L_x_271:
        /* <DEDUP_REMOVED lines=9> */
.L_x_273:
[----:B------:R-:W-:-:S04]  /*51b0*/  UIADD3 UR5, UPT, UPT, UR5, 0x1, URZ ;  /* 0x0000000105057890 */ /* 0x000fc8000fffe0ff */
[----:B------:R-:W-:-:S04]  /*51c0*/  UISETP.NE.AND UP0, UPT, UR5, 0xc, UPT ;  /* 0x0000000c0500788c */ /* 0x000fc8000bf05270 */
[----:B------:R-:W-:Y:S02]  /*51d0*/  USEL UR4, URZ, 0x1, UP0 ;  /* 0x00000001ff047887 */ /* 0x000fe40008000000 */
[----:B------:R-:W-:-:S04]  /*51e0*/  USEL UR5, UR5, URZ, UP0 ;  /* 0x000000ff05057287 */ /* 0x000fc80008000000 */
[----:B------:R-:W-:Y:S01]  /*51f0*/  LOP3.LUT R2, R2, UR4, RZ, 0x3c, !PT ;  /* 0x0000000402027c12 */ /* 0x000fe2000f8e3cff */
[----:B------:R-:W-:-:S12]  /*5200*/  ULEA UR5, UR5, UR12, 0x3 ;  /* 0x0000000c05057291 */ /* 0x000fd8000f8e18ff */
.L_x_62:
[----:B-1----:R-:W-:Y:S02]  /*5210*/  SHF.L.U32 R3, R2, 0x1f, RZ ;  /* 0x0000001f02037819 */ /* 0x002fe400000006ff */
[----:B------:R-:W-:-:S04]  /*5220*/  MOV R0, UR5 ;  /* 0x0000000500007c02 */ /* 0x000fc80008000f00 */
[----:B------:R1:W2:Y:S03]  /*5230*/  SYNCS.PHASECHK.TRANS64.TRYWAIT P0, [R0+URZ], R3 ;  /* 0x00000003000075a7 */ /* 0x0002a600080011ff */
[----:B--2---:R-:W-:Y:S05]  /*5240*/  @!P0 NANOSLEEP.SYNCS 0x989680 ;  /* 0x009896800000895d */ /* 0x004fea0003900000 */
[----:B------:R-:W2:Y:S02]  /*5250*/  @!P0 SYNCS.PHASECHK.TRANS64 P0, [R0+URZ], R3 ;  /* 0x00000003000085a7 */ /* 0x000ea400080010ff */
[----:B--2---:R-:W-:Y:S05]  /*5260*/  @P0 EXIT ;  /* 0x000000000000094d */ /* 0x004fea0003800000 */
[----:B------:R-:W-:Y:S05]  /*5270*/  BRA `(.L_x_62) ;  /* 0xfffffffc00e47947 */ /* 0x000fea000383ffff */
.L_x_26:
[----:B------:R-:W-:-:S04]  /*5280*/  UISETP.LT.U32.AND UP0, UPT, UR37, 0x9, UPT ;  /* 0x000000092500788c */ /* 0x000fc8000bf01070 */
[----:B------:R-:W-:-:S04]  /*5290*/  USEL UR4, UR37, 0x9, UP0 ;  /* 0x0000000925047887 */ /* 0x000fc80008000000 */
[----:B------:R-:W-:-:S12]  /*52a0*/  USHF.L.U32 UR4, UR4, 0x2, URZ ;  /* 0x0000000204047899 */ /* 0x000fd800080006ff */
[----:B------:R-:W2:Y:S02]  /*52b0*/  LDCU UR6, c[0x2][UR4] ;  /* 0x00800000040677ac */ /* 0x000ea40008000800 */
[----:B--2---:R-:W-:-:S10]  /*52c0*/  USHF.R.S32.HI UR7, URZ, 0x1f, UR6 ;  /* 0x0000001fff077899 */ /* 0x004fd40008011406 */
.L_x_319:
[----:B-1----:R-:W-:Y:S05]  /*52d0*/  BRXU UR6 -0x52e0                                                                                                                                                                                                                                                                                                                                                                                                                                                                                                                                                                                                                                                                                                                                                                                                                                                                                                                                                                                                                                                                                                                                                                                                                                                                                                                                                                           (*"BRANCH_TARGETS .L_x_320,.L_x_321,.L_x_328"*) ;  /* 0xffffffac06487958 */ /* 0x002fea000b83ffff */
.L_x_321:
[----:B------:R-:W-:-:S09]  /*52e0*/  UISETP.NE.AND UP0, UPT, UR37, 0x1, UPT ;  /* 0x000000012500788c */ /* 0x000fd2000bf05270 */
[----:B------:R-:W-:Y:S05]  /*52f0*/  BRA.U UP0, `(.L_x_63) ;  /* 0x0000003900487547 */ /* 0x000fea000b800000 */
[----:B------:R-:W-:-:S08]  /*5300*/  NOP ;  /* 0x0000000000007918 */ /* 0x000fd00000000000 */
[----:B----45:R-:W1:-:S00]  /*5310*/  USETMAXREG.DEALLOC.CTAPOOL 0x88 ;  /* 0x00000088000079c8 */ /* 0x030e4000080e0500 */
[----:B------:R-:W2:Y:S01]  /*5320*/  LDCU.64 UR14, c[0x0][0xba0] ;  /* 0x00017400ff0e77ac */ /* 0x000ea20008000a00 */
[----:B-1----:R-:W-:Y:S01]  /*5330*/  HFMA2 R8, -RZ, RZ, 0, 5.9604644775390625e-08 ;  /* 0x00000001ff087431 */ /* 0x002fe200000001ff */
[----:B------:R-:W-:Y:S01]  /*5340*/  PRMT R9, RZ, 0x7610, R9 ;  /* 0x00007610ff097816 */ /* 0x000fe20000000009 */
[----:B------:R-:W1:Y:S01]  /*5350*/  LDCU.64 UR12, c[0x0][0xbb8] ;  /* 0x00017700ff0c77ac */ /* 0x000e620008000a00 */
[----:B------:R-:W3:Y:S01]  /*5360*/  LDCU UR4, c[0x0][0xbdc] ;  /* 0x00017b80ff0477ac */ /* 0x000ee20008000800 */
[----:B------:R-:W4:Y:S01]  /*5370*/  LDCU UR19, c[0x0][0xb80] ;  /* 0x00017000ff1377ac */ /* 0x000f220008000800 */
[----:B------:R-:W-:Y:S01]  /*5380*/  UMOV UR5, 0xffffffff ;  /* 0xffffffff00057882 */ /* 0x000fe20000000000 */
[----:B------:R-:W-:Y:S01]  /*5390*/  UMOV UR20, URZ ;  /* 0x000000ff00147c82 */ /* 0x000fe20008000000 */
[----:B--2---:R-:W-:-:S04]  /*53a0*/  UIADD3 UR18, UP0, UPT, UR14, -0x1, URZ ;  /* 0xffffffff0e127890 */ /* 0x004fc8000ff1e0ff */
[----:B------:R-:W-:Y:S02]  /*53b0*/  UIADD3.X UR15, UPT, UPT, UR15, -0x1, URZ, UP0, !UPT ;  /* 0xffffffff0f0f7890 */ /* 0x000fe400087fe4ff */
[----:B-1----:R-:W-:Y:S02]  /*53c0*/  UIADD3 UR14, UP0, UPT, UR12, -0x1, URZ ;  /* 0xffffffff0c0e7890 */ /* 0x002fe4000ff1e0ff */
[----:B---3--:R-:W-:Y:S02]  /*53d0*/  USHF.L.U32 UR4, UR5, UR4, URZ ;  /* 0x0000000405047299 */ /* 0x008fe400080006ff */
[----:B------:R-:W-:Y:S02]  /*53e0*/  UIADD3.X UR13, UPT, UPT, UR13, -0x1, URZ, UP0, !UPT ;  /* 0xffffffff0d0d7890 */ /* 0x000fe400087fe4ff */
[----:B----4-:R-:W-:Y:S02]  /*53f0*/  UIADD3 UR19, UPT, UPT, UR19, -0x1, URZ ;  /* 0xffffffff13137890 */ /* 0x010fe4000fffe0ff */
[----:B------:R-:W-:-:S12]  /*5400*/  ULOP3.LUT UR12, URZ, UR4, URZ, 0x33, !UPT ;  /* 0x00000004ff0c7292 */ /* 0x000fd8000f8e33ff */
.L_x_80:
[----:B-1----:R-:W1:Y:S01]  /*5410*/  LDC.64 R2, c[0x0][0xbd0] ;  /* 0x0002f400ff027b82 */ /* 0x002e620000000a00 */
[----:B------:R-:W-:Y:S01]  /*5420*/  UIADD3 UR24, UP0, UPT, UR24, UR30, URZ ;  /* 0x0000001e18187290 */ /* 0x000fe2000ff1e0ff */
[----:B------:R-:W-:Y:S01]  /*5430*/  ISETP.NE.AND P1, PT, RZ, UR16, PT ;  /* 0x00000010ff007c0c */ /* 0x000fe2000bf25270 */
[----:B------:R-:W-:Y:S01]  /*5440*/  IMAD.MOV.U32 R18, RZ, RZ, -0x1 ;  /* 0xffffffffff127424 */ /* 0x000fe200078e00ff */
[----:B------:R-:W-:Y:S01]  /*5450*/  PLOP3.LUT P2, PT, PT, PT, PT, 0x80, 0x8 ;  /* 0x000000000008781c */ /* 0x000fe20003f4f070 */
[----:B------:R-:W-:Y:S01]  /*5460*/  UIADD3.X UR17, UPT, UPT, UR17, UR25, URZ, UP0, !UPT ;  /* 0x0000001911117290 */ /* 0x000fe200087fe4ff */
[----:B------:R-:W-:Y:S02]  /*5470*/  IMAD.MOV.U32 R10, RZ, RZ, -0x1 ;  /* 0xffffffffff0a7424 */ /* 0x000fe400078e00ff */
[----:B------:R-:W-:Y:S02]  /*5480*/  P2R R11, PR, RZ, 0x4 ;  /* 0x00000004ff0b7803 */ /* 0x000fe40000000000 */
[----:B-1----:R-:W-:Y:S01]  /*5490*/  ISETP.LE.U32.AND P0, PT, R2, UR24, PT ;  /* 0x0000001802007c0c */ /* 0x002fe2000bf03070 */
[----:B------:R-:W-:-:S05]  /*54a0*/  IMAD.U32 R2, RZ, RZ, UR17 ;  /* 0x00000011ff027e24 */ /* 0x000fca000f8e00ff */
[----:B------:R-:W-:Y:S01]  /*54b0*/  ISETP.GE.U32.AND.EX P0, PT, R2, R3, PT, P0 ;  /* 0x000000030200720c */ /* 0x000fe20003f06100 */
[----:B------:R-:W-:Y:S02]  /*54c0*/  IMAD.MOV.U32 R3, RZ, RZ, RZ ;  /* 0x000000ffff037224 */ /* 0x000fe400078e00ff */
[----:B------:R-:W-:-:S10]  /*54d0*/  IMAD.MOV.U32 R2, RZ, RZ, -0x1 ;  /* 0xffffffffff027424 */ /* 0x000fd400078e00ff */
[----:B-----5:R-:W-:Y:S05]  /*54e0*/  @P0 BRA P1, `(.L_x_64) ;  /* 0x00000018000c0947 */ /* 0x020fea0000800000 */
[----:B------:R-:W-:Y:S01]  /*54f0*/  IADD3 R15, P1, PT, R16, UR41, RZ ;  /* 0x00000029100f7c10 */ /* 0x000fe2000ff3e0ff */
[----:B------:R-:W-:-:S03]  /*5500*/  IMAD.U32 R10, RZ, RZ, UR17 ;  /* 0x00000011ff0a7e24 */ /* 0x000fc6000f8e00ff */
[----:B------:R-:W-:Y:S02]  /*5510*/  ISETP.LE.U32.AND P0, PT, R15, UR24, PT ;  /* 0x000000180f007c0c */ /* 0x000fe4000bf03070 */
[----:B------:R-:W-:-:S04]  /*5520*/  IADD3.X R15, PT, PT, R17, UR40, RZ, P1, !PT ;  /* 0x00000028110f7c10 */ /* 0x000fc80008ffe4ff */
[----:B------:R-:W-:-:S13]  /*5530*/  ISETP.GE.U32.AND.EX P0, PT, R10, R15, PT, P0 ;  /* 0x0000000f0a00720c */ /* 0x000fda0003f06100 */
[----:B------:R-:W-:Y:S05]  /*5540*/  @!P0 BRA `(.L_x_65) ;  /* 0x0000001000f08947 */ /* 0x000fea0003800000 */
[----:B------:R-:W1:Y:S01]  /*5550*/  LDCU UR21, c[0x0][0xbe8] ;  /* 0x00017d00ff1577ac */ /* 0x000e620008000800 */
[----:B------:R-:W-:Y:S01]  /*5560*/  IMAD.IADD R22, R7, 0x1, R14 ;  /* 0x0000000107167824 */ /* 0x000fe200078e020e */
[----:B------:R-:W-:Y:S01]  /*5570*/  MOV R14, R5 ;  /* 0x00000005000e7202 */ /* 0x000fe20000000f00 */
[----:B------:R-:W-:Y:S02]  /*5580*/  IMAD.MOV.U32 R16, RZ, RZ, R6 ;  /* 0x000000ffff107224 */ /* 0x000fe400078e0006 */
[----:B------:R-:W-:-:S05]  /*5590*/  VIADD R10, R22, 0x20 ;  /* 0x00000020160a7836 */ /* 0x000fca0000000000 */
[----:B-1----:R-:W-:-:S13]  /*55a0*/  ISETP.GE.AND P0, PT, R10, UR21, PT ;  /* 0x000000150a007c0c */ /* 0x002fda000bf06270 */
[----:B------:R-:W1:Y:S01]  /*55b0*/  @!P0 LDC.64 R18, c[0x0][0xbf0] ;  /* 0x0002fc00ff128b82 */ /* 0x000e620000000a00 */
[----:B------:R-:W-:Y:S01]  /*55c0*/  BSSY.RECONVERGENT B0, `(.L_x_66) ;  /* 0x0000062000007945 */ /* 0x000fe20003800200 */
[----:B------:R-:W-:Y:S01]  /*55d0*/  HFMA2 R15, -RZ, RZ, 0, 0 ;  /* 0x00000000ff0f7431 */ /* 0x000fe200000001ff */
[----:B------:R-:W-:Y:S01]  /*55e0*/  MOV R17, 0x7fffffff ;  /* 0x7fffffff00117802 */ /* 0x000fe20000000f00 */
[----:B-1----:R-:W-:-:S05]  /*55f0*/  @!P0 IMAD.WIDE R18, R22, 0xc, R18 ;  /* 0x0000000c16128825 */ /* 0x002fca00078e0212 */
[----:B------:R1:W5:Y:S04]  /*5600*/  @!P0 LDG.E R5, desc[UR50][R18.64+0x180] ;  /* 0x0001803212058981 */ /* 0x000368000c1e1900 */
[----:B------:R1:W5:Y:S01]  /*5610*/  @!P0 LDG.E R6, desc[UR50][R18.64+0x184] ;  /* 0x0001843212068981 */ /* 0x000362000c1e1900 */
[----:B------:R-:W-:-:S13]  /*5620*/  ISETP.GE.AND P0, PT, R22, UR21, PT ;  /* 0x0000001516007c0c */ /* 0x000fda000bf06270 */
[----:B------:R-:W-:Y:S05]  /*5630*/  @P0 BRA `(.L_x_67) ;  /* 0x0000000400680947 */ /* 0x000fea0003800000 */
[----:B------:R-:W-:Y:S01]  /*5640*/  IABS R13, R4 ;  /* 0x00000004000d7213 */ /* 0x000fe20000000000 */
[----:B------:R-:W2:Y:S01]  /*5650*/  LDCU.64 UR8, c[0x0][0xbb0] ;  /* 0x00017600ff0877ac */ /* 0x000ea20008000a00 */
[----:B------:R-:W-:Y:S02]  /*5660*/  IABS R12, R0 ;  /* 0x00000000000c7213 */ /* 0x000fe40000000000 */
[----:B------:R-:W3:Y:S01]  /*5670*/  I2F.RP R24, R13 ;  /* 0x0000000d00187306 */ /* 0x000ee20000209400 */
[----:B------:R-:W4:Y:S01]  /*5680*/  LDCU.128 UR4, c[0x0][0xbc0] ;  /* 0x00017800ff0477ac */ /* 0x000f220008000c00 */
[----:B------:R-:W-:Y:S02]  /*5690*/  IADD3 R15, P0, PT, R14, UR18, RZ ;  /* 0x000000120e0f7c10 */ /* 0x000fe4000ff1e0ff */
[----:B-1----:R-:W-:Y:S01]  /*56a0*/  IADD3 R19, P2, PT, R16, UR14, RZ ;  /* 0x0000000e10137c10 */ /* 0x002fe2000ff5e0ff */
[----:B------:R-:W1:Y:S01]  /*56b0*/  LDCU.64 UR10, c[0x0][0xba8] ;  /* 0x00017500ff0a77ac */ /* 0x000e620008000a00 */
[----:B------:R-:W-:-:S02]  /*56c0*/  LEA.HI.X.SX32 R14, R14, UR15, 0x1, P0 ;  /* 0x0000000f0e0e7c11 */ /* 0x000fc400080f0eff */
[----:B------:R-:W1:Y:S01]  /*56d0*/  I2F.RP R10, R12 ;  /* 0x0000000c000a7306 */ /* 0x000e620000209400 */
[----:B------:R-:W-:Y:S02]  /*56e0*/  LEA.HI.X.SX32 R18, R16, UR13, 0x1, P2 ;  /* 0x0000000d10127c11 */ /* 0x000fe400090f0eff */
[----:B--2---:R-:W-:-:S05]  /*56f0*/  IADD3 R17, P0, PT, R15, UR9, RZ ;  /* 0x000000090f117c10 */ /* 0x004fca000ff1e0ff */
[----:B---3--:R-:W2:Y:S01]  /*5700*/  MUFU.RCP R24, R24 ;  /* 0x0000001800187308 */ /* 0x008ea20000001000 */
[----:B----4-:R-:W-:Y:S01]  /*5710*/  IADD3 R21, P1, PT, R19, UR7, RZ ;  /* 0x0000000713157c10 */ /* 0x010fe2000ff3e0ff */
[----:B------:R-:W-:Y:S02]  /*5720*/  IMAD.X R16, RZ, RZ, R14, P0 ;  /* 0x000000ffff107224 */ /* 0x000fe400000e060e */
[----:B-1----:R-:W-:-:S04]  /*5730*/  IMAD.WIDE.U32 R34, R17, UR10, RZ ;  /* 0x0000000a11227c25 */ /* 0x002fc8000f8e00ff */
[----:B------:R-:W1:Y:S01]  /*5740*/  MUFU.RCP R10, R10 ;  /* 0x0000000a000a7308 */ /* 0x000e620000001000 */
[----:B------:R-:W-:Y:S02]  /*5750*/  IMAD.X R20, RZ, RZ, R18, P1 ;  /* 0x000000ffff147224 */ /* 0x000fe400008e0612 */
[----:B------:R-:W-:-:S04]  /*5760*/  IMAD.WIDE.U32 R28, R16, UR10, RZ ;  /* 0x0000000a101c7c25 */ /* 0x000fc8000f8e00ff */
[----:B--2---:R-:W-:Y:S02]  /*5770*/  VIADD R24, R24, 0xffffffe ;  /* 0x0ffffffe18187836 */ /* 0x004fe40000000000 */
[----:B------:R-:W-:Y:S02]  /*5780*/  IMAD.WIDE.U32 R26, R20, UR4, RZ ;  /* 0x00000004141a7c25 */ /* 0x000fe4000f8e00ff */
[----:B------:R-:W2:Y:S02]  /*5790*/  F2I.FTZ.U32.TRUNC.NTZ R25, R24 ;  /* 0x0000001800197305 */ /* 0x000ea4000021f000 */
[----:B------:R-:W-:-:S04]  /*57a0*/  IMAD.WIDE.U32 R28, P1, R17, UR11, R28 ;  /* 0x0000000b111c7c25 */ /* 0x000fc8000f82001c */
[----:B-1----:R-:W-:Y:S02]  /*57b0*/  VIADD R10, R10, 0xffffffe ;  /* 0x0ffffffe0a0a7836 */ /* 0x002fe40000000000 */
[----:B------:R-:W-:-:S04]  /*57c0*/  IMAD.WIDE.U32 R26, P0, R21, UR5, R26 ;  /* 0x00000005151a7c25 */ /* 0x000fc8000f80001a */
[----:B------:R-:W-:Y:S02]  /*57d0*/  IMAD.WIDE.U32 R36, R21, UR4, RZ ;  /* 0x0000000415247c25 */ /* 0x000fe4000f8e00ff */
[----:B------:R-:W1:Y:S02]  /*57e0*/  F2I.FTZ.U32.TRUNC.NTZ R21, R10 ;  /* 0x0000000a00157305 */ /* 0x000e64000021f000 */
[----:B------:R-:W-:Y:S01]  /*57f0*/  IMAD.X R33, RZ, RZ, RZ, P1 ;  /* 0x000000ffff217224 */ /* 0x000fe200008e06ff */
[----:B------:R-:W-:Y:S01]  /*5800*/  IADD3 RZ, P1, PT, R35, R28, RZ ;  /* 0x0000001c23ff7210 */ /* 0x000fe20007f3e0ff */
[----:B------:R-:W-:Y:S01]  /*5810*/  IMAD.MOV.U32 R32, RZ, RZ, R29 ;  /* 0x000000ffff207224 */ /* 0x000fe200078e001d */
[----:B------:R-:W-:Y:S01]  /*5820*/  IADD3 RZ, P2, PT, R37, R26, RZ ;  /* 0x0000001a25ff7210 */ /* 0x000fe20007f5e0ff */
[----:B------:R-:W-:Y:S01]  /*5830*/  IMAD.X R31, RZ, RZ, RZ, P0 ;  /* 0x000000ffff1f7224 */ /* 0x000fe200000e06ff */
[----:B------:R-:W-:Y:S01]  /*5840*/  ISETP.NE.U32.AND P0, PT, RZ, UR10, PT ;  /* 0x0000000aff007c0c */ /* 0x000fe2000bf05070 */
[----:B------:R-:W-:-:S02]  /*5850*/  IMAD.MOV.U32 R30, RZ, RZ, R27 ;  /* 0x000000ffff1e7224 */ /* 0x000fc400078e001b */
[----:B------:R-:W-:Y:S01]  /*5860*/  IMAD.WIDE.U32.X R32, R16, UR11, R32, P1 ;  /* 0x0000000b10207c25 */ /* 0x000fe200088e0420 */
[----:B------:R-:W-:Y:S02]  /*5870*/  ISETP.NE.U32.AND P1, PT, RZ, UR4, PT ;  /* 0x00000004ff007c0c */ /* 0x000fe4000bf25070 */
[----:B------:R-:W-:Y:S01]  /*5880*/  ISETP.NE.AND.EX P0, PT, RZ, UR11, PT, P0 ;  /* 0x0000000bff007c0c */ /* 0x000fe2000bf05300 */
[----:B--2---:R-:W-:Y:S01]  /*5890*/  IMAD.MOV R17, RZ, RZ, -R25 ;  /* 0x000000ffff117224 */ /* 0x004fe200078e0a19 */
[----:B------:R-:W-:Y:S01]  /*58a0*/  ISETP.NE.AND.EX P1, PT, RZ, UR5, PT, P1 ;  /* 0x00000005ff007c0c */ /* 0x000fe2000bf25310 */
[----:B------:R-:W-:Y:S01]  /*58b0*/  IMAD.WIDE.U32.X R30, R20, UR5, R30, P2 ;  /* 0x00000005141e7c25 */ /* 0x000fe200090e041e */
[----:B------:R-:W-:Y:S02]  /*58c0*/  SEL R15, R15, R32, !P0 ;  /* 0x000000200f0f7207 */ /* 0x000fe40004000000 */
[----:B------:R-:W-:Y:S01]  /*58d0*/  SEL R14, R14, R33, !P0 ;  /* 0x000000210e0e7207 */ /* 0x000fe20004000000 */
[----:B------:R-:W-:Y:S01]  /*58e0*/  IMAD R17, R17, R13, RZ ;  /* 0x0000000d11117224 */ /* 0x000fe200078e02ff */
[----:B------:R-:W-:Y:S01]  /*58f0*/  SEL R19, R19, R30, !P1 ;  /* 0x0000001e13137207 */ /* 0x000fe20004800000 */
[----:B------:R-:W-:Y:S01]  /*5900*/  IMAD.MOV.U32 R24, RZ, RZ, RZ ;  /* 0x000000ffff187224 */ /* 0x000fe200078e00ff */
[----:B------:R-:W-:Y:S01]  /*5910*/  SEL R18, R18, R31, !P1 ;  /* 0x0000001f12127207 */ /* 0x000fe20004800000 */
[----:B-1----:R-:W-:Y:S01]  /*5920*/  IMAD.MOV R10, RZ, RZ, -R21 ;  /* 0x000000ffff0a7224 */ /* 0x002fe200078e0a15 */
[----:B------:R-:W-:Y:S01]  /*5930*/  SHF.R.U64 R27, R15, UR8, R14 ;  /* 0x000000080f1b7c19 */ /* 0x000fe2000800120e */
[----:B------:R-:W-:Y:S01]  /*5940*/  IMAD.HI.U32 R17, R25, R17, R24 ;  /* 0x0000001119117227 */ /* 0x000fe200078e0018 */
[----:B------:R-:W-:-:S02]  /*5950*/  SHF.R.U64 R25, R19, UR6, R18 ;  /* 0x0000000613197c19 */ /* 0x000fc40008001212 */
[----:B------:R-:W-:Y:S01]  /*5960*/  IADD3 R24, PT, PT, R4, -0x1, R27 ;  /* 0xffffffff04187810 */ /* 0x000fe20007ffe01b */
[----:B------:R-:W-:Y:S01]  /*5970*/  IMAD.MOV.U32 R19, RZ, RZ, R10 ;  /* 0x000000ffff137224 */ /* 0x000fe200078e000a */
[----:B------:R-:W-:Y:S01]  /*5980*/  IABS R15, R4 ;  /* 0x00000004000f7213 */ /* 0x000fe20000000000 */
[----:B------:R-:W-:Y:S01]  /*5990*/  IMAD.MOV.U32 R20, RZ, RZ, RZ ;  /* 0x000000ffff147224 */ /* 0x000fe200078e00ff */
[----:B------:R-:W-:Y:S01]  /*59a0*/  IADD3 R18, PT, PT, R0, -0x1, R25 ;  /* 0xffffffff00127810 */ /* 0x000fe20007ffe019 */
[----:B------:R-:W-:Y:S01]  /*59b0*/  IMAD R19, R19, R12, RZ ;  /* 0x0000000c13137224 */ /* 0x000fe200078e02ff */
[----:B------:R-:W-:Y:S01]  /*59c0*/  IABS R16, R24 ;  /* 0x0000001800107213 */ /* 0x000fe20000000000 */
[----:B------:R-:W-:Y:S01]  /*59d0*/  IMAD.MOV R15, RZ, RZ, -R15 ;  /* 0x000000ffff0f7224 */ /* 0x000fe200078e0a0f */
[----:B------:R-:W-:Y:S01]  /*59e0*/  IABS R10, R0 ;  /* 0x00000000000a7213 */ /* 0x000fe20000000000 */
[----:B------:R-:W-:Y:S01]  /*59f0*/  IMAD.HI.U32 R19, R21, R19, R20 ;  /* 0x0000001315137227 */ /* 0x000fe200078e0014 */
[----:B------:R-:W-:-:S02]  /*5a00*/  IABS R14, R18 ;  /* 0x00000012000e7213 */ /* 0x000fc40000000000 */
[----:B------:R-:W-:Y:S01]  /*5a10*/  ISETP.GE.AND P4, PT, R24, RZ, PT ;  /* 0x000000ff1800720c */ /* 0x000fe20003f86270 */
[----:B------:R-:W-:Y:S01]  /*5a20*/  IMAD.HI.U32 R17, R17, R16, RZ ;  /* 0x0000001011117227 */ /* 0x000fe200078e00ff */
[----:B------:R-:W-:-:S03]  /*5a30*/  ISETP.GE.AND P2, PT, R18, RZ, PT ;  /* 0x000000ff1200720c */ /* 0x000fc60003f46270 */
[----:B------:R-:W-:Y:S02]  /*5a40*/  IMAD.MOV R10, RZ, RZ, -R10 ;  /* 0x000000ffff0a7224 */ /* 0x000fe400078e0a0a */
[----:B------:R-:W-:-:S04]  /*5a50*/  IMAD.HI.U32 R19, R19, R14, RZ ;  /* 0x0000000e13137227 */ /* 0x000fc800078e00ff */
[----:B------:R-:W-:Y:S02]  /*5a60*/  IMAD R16, R17, R15, R16 ;  /* 0x0000000f11107224 */ /* 0x000fe400078e0210 */
[----:B------:R-:W-:Y:S02]  /*5a70*/  IMAD R19, R19, R10, R14 ;  /* 0x0000000a13137224 */ /* 0x000fe400078e020e */
[----:B------:R-:W1:Y:S01]  /*5a80*/  LDC R10, c[0x0][0xbe0] ;  /* 0x0002f800ff0a7b82 */ /* 0x000e620000000800 */
[----:B------:R-:W-:Y:S02]  /*5a90*/  ISETP.GT.U32.AND P1, PT, R13, R16, PT ;  /* 0x000000100d00720c */ /* 0x000fe40003f24070 */
[----:B------:R-:W-:-:S11]  /*5aa0*/  ISETP.GT.U32.AND P0, PT, R12, R19, PT ;  /* 0x000000130c00720c */ /* 0x000fd60003f04070 */
[----:B------:R-:W-:Y:S01]  /*5ab0*/  @!P1 IMAD.IADD R16, R16, 0x1, -R13 ;  /* 0x0000000110109824 */ /* 0x000fe200078e0a0d */
[----:B------:R-:W-:Y:S01]  /*5ac0*/  ISETP.NE.AND P1, PT, RZ, UR27, PT ;  /* 0x0000001bff007c0c */ /* 0x000fe2000bf25270 */
[----:B------:R-:W-:-:S03]  /*5ad0*/  @!P0 IMAD.IADD R19, R19, 0x1, -R12 ;  /* 0x0000000113138824 */ /* 0x000fc600078e0a0c */
[----:B------:R-:W-:Y:S02]  /*5ae0*/  ISETP.GT.U32.AND P0, PT, R13, R16, PT ;  /* 0x000000100d00720c */ /* 0x000fe40003f04070 */
[----:B------:R-:W-:-:S11]  /*5af0*/  ISETP.GT.U32.AND P3, PT, R12, R19, PT ;  /* 0x000000130c00720c */ /* 0x000fd60003f64070 */
[----:B------:R-:W-:Y:S01]  /*5b00*/  @!P0 IMAD.IADD R16, R16, 0x1, -R13 ;  /* 0x0000000110108824 */ /* 0x000fe200078e0a0d */
[----:B------:R-:W-:Y:S01]  /*5b10*/  ISETP.NE.AND P0, PT, RZ, UR26, PT ;  /* 0x0000001aff007c0c */ /* 0x000fe2000bf05270 */
[----:B------:R-:W-:Y:S02]  /*5b20*/  @!P3 IMAD.IADD R19, R19, 0x1, -R12 ;  /* 0x000000011313b824 */ /* 0x000fe400078e0a0c */
[----:B------:R-:W-:Y:S01]  /*5b30*/  @!P4 IMAD.MOV R16, RZ, RZ, -R16 ;  /* 0x000000ffff10c224 */ /* 0x000fe200078e0a10 */
[----:B------:R-:W-:Y:S01]  /*5b40*/  @!P1 LOP3.LUT R16, RZ, UR27, RZ, 0x33, !PT ;  /* 0x0000001bff109c12 */ /* 0x000fe2000f8e33ff */
[----:B------:R-:W-:-:S04]  /*5b50*/  @!P2 IMAD.MOV R19, RZ, RZ, -R19 ;  /* 0x000000ffff13a224 */ /* 0x000fc800078e0a13 */
[----:B------:R-:W-:-:S04]  /*5b60*/  IMAD.IADD R16, R24, 0x1, -R16 ;  /* 0x0000000118107824 */ /* 0x000fc800078e0a10 */
[----:B------:R-:W-:Y:S02]  /*5b70*/  @!P0 LOP3.LUT R19, RZ, UR26, RZ, 0x33, !PT ;  /* 0x0000001aff138c12 */ /* 0x000fe4000f8e33ff */
[----:B-1----:R-:W-:-:S03]  /*5b80*/  ISETP.NE.AND P0, PT, R10, 0x1, PT ;  /* 0x000000010a00780c */ /* 0x002fc60003f05270 */
[----:B------:R-:W-:-:S04]  /*5b90*/  IMAD.IADD R19, R18, 0x1, -R19 ;  /* 0x0000000112137824 */ /* 0x000fc800078e0a13 */
[----:B------:R-:W-:Y:S01]  /*5ba0*/  IMAD R17, R16, R19, RZ ;  /* 0x0000001310117224 */ /* 0x000fe200078e02ff */
[----:B------:R-:W-:-:S04]  /*5bb0*/  SEL R12, R19, R16, !P0 ;  /* 0x00000010130c7207 */ /* 0x000fc80004000000 */
[----:B------:R-:W-:Y:S02]  /*5bc0*/  SHF.R.S32.HI R15, RZ, 0x1f, R17 ;  /* 0x0000001fff0f7819 */ /* 0x000fe40000011411 */
[----:B------:R-:W-:Y:S02]  /*5bd0*/  SHF.R.S32.HI R13, RZ, 0x1f, R12 ;  /* 0x0000001fff0d7819 */ /* 0x000fe4000001140c */
.L_x_67:
[----:B------:R-:W-:Y:S05]  /*5be0*/  BSYNC.RECONVERGENT B0 ;  /* 0x0000000000007941 */ /* 0x000fea0003800200 */
.L_x_66:
        /* <DEDUP_REMOVED lines=23> */
[----:B------:R-:W1:Y:S04]  /*5d60*/  SHFL.UP PT, R21, R18, 0x8, RZ ;  /* 0x0500000012157989 */ /* 0x000e6800000e00ff */
        /* <DEDUP_REMOVED lines=10> */
[----:B------:R-:W-:Y:S01]  /*5e10*/  IMAD.X R16, R19, 0x1, R20, P0 ;  /* 0x0000000113107824 */ /* 0x000fe200000e0614 */
[----:B------:R-:W-:Y:S01]  /*5e20*/  IADD3 R10, P0, PT, R18, UR41, RZ ;  /* 0x00000029120a7c10 */ /* 0x000fe2000ff1e0ff */
[----:B------:R-:W-:-:S03]  /*5e30*/  IMAD.U32 R19, RZ, RZ, UR17 ;  /* 0x00000011ff137e24 */ /* 0x000fc6000f8e00ff */
[----:B------:R-:W-:Y:S02]  /*5e40*/  IADD3.X R14, PT, PT, R16, UR40, RZ, P0, !PT ;  /* 0x00000028100e7c10 */ /* 0x000fe400087fe4ff */
[----:B------:R-:W-:-:S04]  /*5e50*/  ISETP.LE.U32.AND P0, PT, R10, UR24, PT ;  /* 0x000000180a007c0c */ /* 0x000fc8000bf03070 */
[----:B------:R-:W-:-:S13]  /*5e60*/  ISETP.GE.U32.AND.EX P0, PT, R19, R14, PT, P0 ;  /* 0x0000000e1300720c */ /* 0x000fda0003f06100 */
[----:B------:R-:W-:-:S04]  /*5e70*/  VOTE.ANY R19, PT, !P0 ;  /* 0x0000000000137806 */ /* 0x000fc800040e0100 */
[----:B------:R-:W-:-:S13]  /*5e80*/  ISETP.NE.AND P0, PT, R19, RZ, PT ;  /* 0x000000ff1300720c */ /* 0x000fda0003f05270 */
[----:B------:R-:W-:Y:S05]  /*5e90*/  @P0 BRA `(.L_x_68) ;  /* 0x00000008004c0947 */ /* 0x000fea0003800000 */
[----:B------:R-:W1:Y:S01]  /*5ea0*/  LDC R15, c[0x0][0xbe0] ;  /* 0x0002f800ff0f7b82 */ /* 0x000e620000000800 */
[----:B------:R-:W2:Y:S01]  /*5eb0*/  LDCU UR21, c[0x0][0xbe8] ;  /* 0x00017d00ff1577ac */ /* 0x000ea20008000800 */
[----:B------:R-:W3:Y:S01]  /*5ec0*/  LDCU.64 UR10, c[0x0][0xba8] ;  /* 0x00017500ff0a77ac */ /* 0x000ee20008000a00 */
[----:B------:R-:W4:Y:S01]  /*5ed0*/  LDCU.64 UR8, c[0x0][0xbb0] ;  /* 0x00017600ff0877ac */ /* 0x000f220008000a00 */
[----:B------:R-:W1:Y:S02]  /*5ee0*/  LDCU.128 UR4, c[0x0][0xbc0] ;  /* 0x00017800ff0477ac */ /* 0x000e640008000c00 */
[----:B-1234-:R-:W-:-:S13]  /*5ef0*/  ISETP.NE.AND P6, PT, R15, 0x1, PT ;  /* 0x000000010f00780c */ /* 0x01efda0003fc5270 */
.L_x_71:
[C---:B------:R-:W-:Y:S01]  /*5f00*/  VIADD R15, R22.reuse, 0x40 ;  /* 0x00000040160f7836 */ /* 0x040fe20000000000 */
[----:B-----5:R-:W-:Y:S01]  /*5f10*/  MOV R18, R5 ;  /* 0x0000000500127202 */ /* 0x020fe20000000f00 */
[----:B------:R-:W-:Y:S02]  /*5f20*/  VIADD R22, R22, 0x20 ;  /* 0x0000002016167836 */ /* 0x000fe40000000000 */
[----:B------:R-:W-:Y:S01]  /*5f30*/  IMAD.MOV.U32 R16, RZ, RZ, R6 ;  /* 0x000000ffff107224 */ /* 0x000fe200078e0006 */
[----:B------:R-:W-:-:S13]  /*5f40*/  ISETP.GE.AND P0, PT, R15, UR21, PT ;  /* 0x000000150f007c0c */ /* 0x000fda000bf06270 */
[----:B------:R-:W1:Y:S01]  /*5f50*/  @!P0 LDC.64 R20, c[0x0][0xbf0] ;  /* 0x0002fc00ff148b82 */ /* 0x000e620000000a00 */
[----:B------:R-:W2:Y:S01]  /*5f60*/  SHFL.IDX PT, R14, R14, 0x1f, 0x1f ;  /* 0x03e01f000e0e7f89 */ /* 0x000ea200000e0000 */
[----:B------:R-:W-:Y:S01]  /*5f70*/  BSSY.RECONVERGENT B0, `(.L_x_69) ;  /* 0x000005d000007945 */ /* 0x000fe20003800200 */
[----:B------:R-:W-:Y:S02]  /*5f80*/  HFMA2 R15, -RZ, RZ, 0, 0 ;  /* 0x00000000ff0f7431 */ /* 0x000fe400000001ff */
[----:B------:R-:W3:Y:S01]  /*5f90*/  SHFL.IDX PT, R10, R10, 0x1f, 0x1f ;  /* 0x03e01f000a0a7f89 */ /* 0x000ee200000e0000 */
[----:B-1----:R-:W-:-:S05]  /*5fa0*/  @!P0 IMAD.WIDE R20, R22, 0xc, R20 ;  /* 0x0000000c16148825 */ /* 0x002fca00078e0214 */
[----:B------:R1:W5:Y:S04]  /*5fb0*/  @!P0 LDG.E R5, desc[UR50][R20.64+0x180] ;  /* 0x0001803214058981 */ /* 0x000368000c1e1900 */
[----:B------:R1:W5:Y:S01]  /*5fc0*/  @!P0 LDG.E R6, desc[UR50][R20.64+0x184] ;  /* 0x0001843214068981 */ /* 0x000362000c1e1900 */
[----:B------:R-:W-:Y:S02]  /*5fd0*/  ISETP.GE.AND P0, PT, R22, UR21, PT ;  /* 0x0000001516007c0c */ /* 0x000fe4000bf06270 */
[----:B------:R-:W-:-:S11]  /*5fe0*/  MOV R17, 0x7fffffff ;  /* 0x7fffffff00117802 */ /* 0x000fd60000000f00 */
[----:B--23--:R-:W-:Y:S05]  /*5ff0*/  @P0 BRA `(.L_x_70) ;  /* 0x0000000400500947 */ /* 0x00cfea0003800000 */
[----:B------:R-:W-:-:S04]  /*6000*/  IADD3 R13, P0, PT, R18, UR18, RZ ;  /* 0x00000012120d7c10 */ /* 0x000fc8000ff1e0ff */
[----:B------:R-:W-:Y:S02]  /*6010*/  LEA.HI.X.SX32 R12, R18, UR15, 0x1, P0 ;  /* 0x0000000f120c7c11 */ /* 0x000fe400080f0eff */
[----:B------:R-:W-:-:S04]  /*6020*/  IADD3 R18, P0, PT, R16, UR14, RZ ;  /* 0x0000000e10127c10 */ /* 0x000fc8000ff1e0ff */
[----:B------:R-:W-:Y:S02]  /*6030*/  LEA.HI.X.SX32 R17, R16, UR13, 0x1, P0 ;  /* 0x0000000d10117c11 */ /* 0x000fe400080f0eff */
[----:B------:R-:W-:-:S05]  /*6040*/  IADD3 R16, P0, PT, R13, UR9, RZ ;  /* 0x000000090d107c10 */ /* 0x000fca000ff1e0ff */
[----:B------:R-:W-:Y:S01]  /*6050*/  IMAD.X R15, RZ, RZ, R12, P0 ;  /* 0x000000ffff0f7224 */ /* 0x000fe200000e060c */
[----:B-1----:R-:W-:Y:S01]  /*6060*/  IADD3 R20, P0, PT, R18, UR7, RZ ;  /* 0x0000000712147c10 */ /* 0x002fe2000ff1e0ff */
        /* <DEDUP_REMOVED lines=71> */
[----:B------:R-:W-:-:S05]  /*64e0*/  @!P0 LOP3.LUT R13, RZ, UR26, RZ, 0x33, !PT ;  /* 0x0000001aff0d8c12 */ /* 0x000fca000f8e33ff */
[----:B------:R-:W-:-:S05]  /*64f0*/  IMAD.IADD R18, R18, 0x1, -R13 ;  /* 0x0000000112127824 */ /* 0x000fca00078e0a0d */
[CC--:B------:R-:W-:Y:S01]  /*6500*/  SEL R12, R18.reuse, R17.reuse, !P6 ;  /* 0x00000011120c7207 */ /* 0x0c0fe20007000000 */
[----:B------:R-:W-:-:S03]  /*6510*/  IMAD R17, R18, R17, RZ ;  /* 0x0000001112117224 */ /* 0x000fc600078e02ff */
[----:B------:R-:W-:Y:S02]  /*6520*/  SHF.R.S32.HI R13, RZ, 0x1f, R12 ;  /* 0x0000001fff0d7819 */ /* 0x000fe4000001140c */
[----:B------:R-:W-:Y:S02]  /*6530*/  SHF.R.S32.HI R15, RZ, 0x1f, R17 ;  /* 0x0000001fff0f7819 */ /* 0x000fe40000011411 */
.L_x_70:
[----:B------:R-:W-:Y:S05]  /*6540*/  BSYNC.RECONVERGENT B0 ;  /* 0x0000000000007941 */ /* 0x000fea0003800200 */
.L_x_69:
[----:B------:R-:W2:Y:S01]  /*6550*/  SHFL.UP PT, R18, R17, 0x1, RZ ;  /* 0x0420000011127989 */ /* 0x000ea200000e00ff */
[----:B------:R-:W-:Y:S02]  /*6560*/  R2UR UR41, R10 ;  /* 0x000000000a2972ca */ /* 0x000fe400000e0000 */
[----:B------:R-:W-:Y:S01]  /*6570*/  R2UR UR40, R14 ;  /* 0x000000000e2872ca */ /* 0x000fe200000e0000 */
[----:B------:R-:W3:Y:S01]  /*6580*/  SHFL.UP PT, R16, R15, 0x1, RZ ;  /* 0x042000000f107989 */ /* 0x000ee200000e00ff */
[----:B--2---:R-:W-:Y:S02]  /*6590*/  SEL R18, R18, RZ, P5 ;  /* 0x000000ff12127207 */ /* 0x004fe40002800000 */
[----:B---3--:R-:W-:Y:S02]  /*65a0*/  SEL R16, R16, RZ, P5 ;  /* 0x000000ff10107207 */ /* 0x008fe40002800000 */
[----:B------:R-:W-:-:S05]  /*65b0*/  IADD3 R18, P0, PT, R18, R17, RZ ;  /* 0x0000001112127210 */ /* 0x000fca0007f1e0ff */
[----:B------:R-:W-:Y:S01]  /*65c0*/  IMAD.X R16, R16, 0x1, R15, P0 ;  /* 0x0000000110107824 */ /* 0x000fe200000e060f */
[----:B-1----:R-:W1:Y:S04]  /*65d0*/  SHFL.UP PT, R21, R18, 0x2, RZ ;  /* 0x0440000012157989 */ /* 0x002e6800000e00ff */
        /* <DEDUP_REMOVED lines=11> */
[----:B------:R-:W1:Y:S01]  /*6690*/  SHFL.UP PT, R27, R24, 0x8, RZ ;  /* 0x05000000181b7989 */ /* 0x000e6200000e00ff */
[----:B------:R-:W-:-:S03]  /*66a0*/  IMAD.U32 R19, RZ, RZ, UR17 ;  /* 0x00000011ff137e24 */ /* 0x000fc6000f8e00ff */
        /* <DEDUP_REMOVED lines=11> */
[----:B------:R-:W-:-:S04]  /*6760*/  IADD3 R10, P0, PT, R18, UR41, RZ ;  /* 0x00000029120a7c10 */ /* 0x000fc8000ff1e0ff */
[----:B------:R-:W-:Y:S02]  /*6770*/  IADD3.X R14, PT, PT, R16, UR40, RZ, P0, !PT ;  /* 0x00000028100e7c10 */ /* 0x000fe400087fe4ff */
[----:B------:R-:W-:-:S04]  /*6780*/  ISETP.LE.U32.AND P0, PT, R10, UR24, PT ;  /* 0x000000180a007c0c */ /* 0x000fc8000bf03070 */
[----:B------:R-:W-:-:S13]  /*6790*/  ISETP.GE.U32.AND.EX P0, PT, R19, R14, PT, P0 ;  /* 0x0000000e1300720c */ /* 0x000fda0003f06100 */
[----:B------:R-:W-:-:S04]  /*67a0*/  VOTE.ANY R19, PT, !P0 ;  /* 0x0000000000137806 */ /* 0x000fc800040e0100 */
[----:B------:R-:W-:-:S13]  /*67b0*/  ISETP.NE.AND P0, PT, R19, RZ, PT ;  /* 0x000000ff1300720c */ /* 0x000fda0003f05270 */
[----:B------:R-:W-:Y:S05]  /*67c0*/  @!P0 BRA `(.L_x_71) ;  /* 0xfffffff400cc8947 */ /* 0x000fea000383ffff */
.L_x_68:
        /* <DEDUP_REMOVED lines=9> */
[----:B------:R-:W-:-:S03]  /*6860*/  IADD3 R18, P1, P0, R18, UR41, -R17 ;  /* 0x0000002912127c10 */ /* 0x000fc6000f83e811 */
[----:B------:R-:W-:Y:S01]  /*6870*/  SHFL.IDX PT, R13, R13, R21, 0x1f ;  /* 0x00001f150d0d7589 */ /* 0x000fe200000e0000 */
[----:B------:R-:W-:-:S03]  /*6880*/  IADD3.X R10, PT, PT, R16, UR40, ~R15, P1, P0 ;  /* 0x00000028100a7c10 */ /* 0x000fc60008fe0c0f */
[----:B------:R-:W2:Y:S04]  /*6890*/  SHFL.IDX PT, R18, R18, R21, 0x1f ;  /* 0x00001f1512127589 */ /* 0x000ea800000e0000 */
[----:B------:R-:W3:Y:S04]  /*68a0*/  SHFL.IDX PT, R10, R10, R21, 0x1f ;  /* 0x00001f150a0a7589 */ /* 0x000ee800000e0000 */
[----:B------:R-:W4:Y:S04]  /*68b0*/  SHFL.IDX PT, R15, R15, R21, 0x1f ;  /* 0x00001f150f0f7589 */ /* 0x000f2800000e0000 */
[----:B------:R-:W1:Y:S04]  /*68c0*/  SHFL.IDX PT, R12, R12, R21, 0x1f ;  /* 0x00001f150c0c7589 */ /* 0x000e6800000e0000 */
[----:B------:R4:W1:Y:S01]  /*68d0*/  SHFL.IDX PT, R16, R17, R21, 0x1f ;  /* 0x00001f1511107589 */ /* 0x00086200000e0000 */
[----:B--2---:R-:W-:-:S02]  /*68e0*/  R2UR UR41, R18 ;  /* 0x00000000122972ca */ /* 0x004fc400000e0000 */
[----:B---3--:R-:W-:Y:S01]  /*68f0*/  R2UR UR40, R10 ;  /* 0x000000000a2872ca */ /* 0x008fe200000e0000 */
[----:B-1--4-:R-:W-:-:S14]  /*6900*/  IMAD.MOV.U32 R17, RZ, RZ, R15 ;  /* 0x000000ffff117224 */ /* 0x012fdc00078e000f */
.L_x_65:
[----:B------:R-:W1:Y:S01]  /*6910*/  LDCU UR4, c[0x0][0xbe8] ;  /* 0x00017d00ff0477ac */ /* 0x000e620008000800 */
[----:B------:R-:W-:Y:S01]  /*6920*/  IMAD.MOV.U32 R18, RZ, RZ, -0x1 ;  /* 0xffffffffff127424 */ /* 0x000fe200078e00ff */
[----:B------:R-:W-:Y:S02]  /*6930*/  MOV R10, 0xffffffff ;  /* 0xffffffff000a7802 */ /* 0x000fe40000000f00 */
[----:B-1----:R-:W-:-:S13]  /*6940*/  ISETP.GE.AND P0, PT, R14, UR4, PT ;  /* 0x000000040e007c0c */ /* 0x002fda000bf06270 */
[----:B------:R-:W-:Y:S05]  /*6950*/  @P0 BRA `(.L_x_64) ;  /* 0x0000000000f00947 */ /* 0x000fea0003800000 */
[----:B------:R-:W1:Y:S01]  /*6960*/  LDCU UR9, c[0x0][0xb98] ;  /* 0x00017300ff0977ac */ /* 0x000e620008000800 */
[----:B------:R-:W2:Y:S01]  /*6970*/  LDCU UR7, c[0x0][0xb88] ;  /* 0x00017100ff0777ac */ /* 0x000ea20008000800 */
[----:B------:R-:W3:Y:S01]  /*6980*/  LDCU UR5, c[0x0][0xbdc] ;  /* 0x00017b80ff0577ac */ /* 0x000ee20008000800 */
[----:B------:R-:W-:-:S04]  /*6990*/  UIADD3 UR11, UP0, UPT, -UR41, UR24, URZ ;  /* 0x00000018290b7290 */ /* 0x000fc8000ff1e1ff */
[----:B------:R-:W-:-:S04]  /*69a0*/  UIADD3.X UR10, UPT, UPT, ~UR40, UR17, URZ, UP0, !UPT ;  /* 0x00000011280a7290 */ /* 0x000fc800087fe5ff */
[----:B-1----:R-:W-:Y:S01]  /*69b0*/  USHF.R.U32.HI UR8, URZ, UR9, UR10 ;  /* 0x00000009ff087299 */ /* 0x002fe2000801160a */
[--C-:B--2---:R-:W-:Y:S01]  /*69c0*/  SHF.R.U32.HI R3, RZ, UR7, R13.reuse ;  /* 0x00000007ff037c19 */ /* 0x104fe2000801160d */
[----:B------:R-:W-:Y:S01]  /*69d0*/  USHF.R.U64 UR11, UR11, UR9, UR10 ;  /* 0x000000090b0b7299 */ /* 0x000fe2000800120a */
[----:B------:R-:W-:Y:S01]  /*69e0*/  SHF.R.U64 R18, R12, UR7, R13 ;  /* 0x000000070c127c19 */ /* 0x000fe2000800120d */
[----:B------:R-:W-:Y:S02]  /*69f0*/  USHF.R.U32.HI UR6, URZ, UR7, UR8 ;  /* 0x00000007ff067299 */ /* 0x000fe40008011608 */
[----:B------:R-:W-:Y:S02]  /*6a00*/  USHF.R.U64 UR8, UR11, UR7, UR8 ;  /* 0x000000070b087299 */ /* 0x000fe40008001208 */
[----:B---3--:R-:W-:Y:S02]  /*6a10*/  USHF.R.U32.HI UR4, URZ, UR5, UR6 ;  /* 0x00000005ff047299 */ /* 0x008fe40008011606 */
[----:B------:R-:W-:-:S04]  /*6a20*/  USHF.R.U64 UR5, UR8, UR5, UR6 ;  /* 0x0000000508057299 */ /* 0x000fc80008001206 */
[----:B------:R-:W-:-:S04]  /*6a30*/  LOP3.LUT R2, R3, UR4, RZ, 0xfc, !PT ;  /* 0x0000000403027c12 */ /* 0x000fc8000f8efcff */
[----:B------:R-:W-:-:S13]  /*6a40*/  ISETP.NE.U32.AND P0, PT, R2, RZ, PT ;  /* 0x000000ff0200720c */ /* 0x000fda0003f05070 */
[----:B------:R-:W-:Y:S05]  /*6a50*/  @P0 BRA `(.L_x_72) ;  /* 0x0000000000540947 */ /* 0x000fea0003800000 */
[----:B------:R-:W1:Y:S01]  /*6a60*/  I2F.U32.RP R15, R18 ;  /* 0x00000012000f7306 */ /* 0x000e620000209000 */
[----:B------:R-:W-:-:S07]  /*6a70*/  ISETP.NE.U32.AND P1, PT, R18, RZ, PT ;  /* 0x000000ff1200720c */ /* 0x000fce0003f25070 */
[----:B-1----:R-:W1:Y:S02]  /*6a80*/  MUFU.RCP R10, R15 ;  /* 0x0000000f000a7308 */ /* 0x002e640000001000 */
[----:B-1----:R-:W-:-:S06]  /*6a90*/  IADD3 R10, PT, PT, R10, 0xffffffe, RZ ;  /* 0x0ffffffe0a0a7810 */ /* 0x002fcc0007ffe0ff */
[----:B------:R1:W2:Y:S02]  /*6aa0*/  F2I.FTZ.U32.TRUNC.NTZ R11, R10 ;  /* 0x0000000a000b7305 */ /* 0x0002a4000021f000 */
[----:B-1----:R-:W-:Y:S02]  /*6ab0*/  HFMA2 R10, -RZ, RZ, 0, 0 ;  /* 0x00000000ff0a7431 */ /* 0x002fe400000001ff */
[----:B--2---:R-:W-:-:S04]  /*6ac0*/  IMAD.MOV R2, RZ, RZ, -R11 ;  /* 0x000000ffff027224 */ /* 0x004fc800078e0a0b */
[----:B------:R-:W-:-:S04]  /*6ad0*/  IMAD R2, R2, R18, RZ ;  /* 0x0000001202027224 */ /* 0x000fc800078e02ff */
[----:B------:R-:W-:-:S06]  /*6ae0*/  IMAD.HI.U32 R2, R11, R2, R10 ;  /* 0x000000020b027227 */ /* 0x000fcc00078e000a */
[----:B------:R-:W-:-:S04]  /*6af0*/  IMAD.HI.U32 R20, R2, UR5, RZ ;  /* 0x0000000502147c27 */ /* 0x000fc8000f8e00ff */
[----:B------:R-:W-:-:S04]  /*6b00*/  IMAD.MOV R3, RZ, RZ, -R20 ;  /* 0x000000ffff037224 */ /* 0x000fc800078e0a14 */
[----:B------:R-:W-:-:S05]  /*6b10*/  IMAD R3, R18, R3, UR5 ;  /* 0x0000000512037e24 */ /* 0x000fca000f8e0203 */
[----:B------:R-:W-:-:S13]  /*6b20*/  ISETP.GE.U32.AND P0, PT, R3, R18, PT ;  /* 0x000000120300720c */ /* 0x000fda0003f06070 */
[----:B------:R-:W-:Y:S01]  /*6b30*/  @P0 IADD3 R3, PT, PT, R3, -R18, RZ ;  /* 0x8000001203030210 */ /* 0x000fe20007ffe0ff */
[----:B------:R-:W-:-:S03]  /*6b40*/  @P0 VIADD R20, R20, 0x1 ;  /* 0x0000000114140836 */ /* 0x000fc60000000000 */
[----:B------:R-:W-:-:S13]  /*6b50*/  ISETP.GE.U32.AND P2, PT, R3, R18, PT ;  /* 0x000000120300720c */ /* 0x000fda0003f46070 */
[----:B------:R-:W-:Y:S02]  /*6b60*/  @P2 IADD3 R20, PT, PT, R20, 0x1, RZ ;  /* 0x0000000114142810 */ /* 0x000fe40007ffe0ff */
[----:B------:R-:W-:-:S04]  /*6b70*/  @!P1 LOP3.LUT R20, RZ, R18, RZ, 0x33, !PT ;  /* 0x00000012ff149212 */ /* 0x000fc800078e33ff */
[----:B------:R-:W-:-:S05]  /*6b80*/  IADD3 R15, PT, PT, -R20, RZ, RZ ;  /* 0x000000ff140f7210 */ /* 0x000fca0007ffe1ff */
[----:B------:R-:W-:Y:S01]  /*6b90*/  IMAD R15, R18, R15, UR5 ;  /* 0x00000005120f7e24 */ /* 0x000fe2000f8e020f */
[----:B------:R-:W-:Y:S06]  /*6ba0*/  BRA `(.L_x_73) ;  /* 0x0000000000187947 */ /* 0x000fec0003800000 */
.L_x_72:
[----:B------:R-:W-:Y:S01]  /*6bb0*/  IMAD.U32 R19, RZ, RZ, UR5 ;  /* 0x00000005ff137e24 */ /* 0x000fe2000f8e00ff */
[----:B------:R-:W-:Y:S02]  /*6bc0*/  MOV R15, UR4 ;  /* 0x00000004000f7c02 */ /* 0x000fe40008000f00 */
[----:B------:R-:W-:Y:S02]  /*6bd0*/  MOV R2, 0x6bf0 ;  /* 0x00006bf000027802 */ /* 0x000fe40000000f00 */
[----:B-----5:R-:W-:Y:S05]  /*6be0*/  CALL.REL.NOINC `(.L_x_74) ;  /* 0x000000b400d47944 */ /* 0x020fea0003c00000 */
[----:B------:R-:W-:-:S05]  /*6bf0*/  IADD3 R15, PT, PT, -R20, RZ, RZ ;  /* 0x000000ff140f7210 */ /* 0x000fca0007ffe1ff */
[----:B------:R-:W-:-:S07]  /*6c00*/  IMAD R15, R18, R15, UR5 ;  /* 0x00000005120f7e24 */ /* 0x000fce000f8e020f */
.L_x_73:
[----:B------:R-:W1:Y:S01]  /*6c10*/  LDC R11, c[0x0][0xbdc] ;  /* 0x0002f700ff0b7b82 */ /* 0x000e620000000800 */
[----:B------:R-:W-:Y:S01]  /*6c20*/  ULOP3.LUT UR8, UR8, UR12, URZ, 0xc0, !UPT ;  /* 0x0000000c08087292 */ /* 0x000fe2000f8ec0ff */
[----:B------:R-:W-:Y:S01]  /*6c30*/  PLOP3.LUT P1, PT, PT, PT, PT, 0x8, 0x80 ;  /* 0x000000000080781c */ /* 0x000fe20003f2e170 */
[----:B------:R-:W-:-:S05]  /*6c40*/  ULOP3.LUT UR11, UR19, UR11, URZ, 0xc0, !UPT ;  /* 0x0000000b130b7292 */ /* 0x000fca000f8ec0ff */
[----:B------:R-:W2:Y:S08]  /*6c50*/  LDC R2, c[0x0][0xb80] ;  /* 0x0002e000ff027b82 */ /* 0x000eb00000000800 */
[----:B------:R-:W3:Y:S08]  /*6c60*/  LDC R3, c[0x0][0xb90] ;  /* 0x0002e400ff037b82 */ /* 0x000ef00000000800 */
[----:B------:R-:W4:Y:S01]  /*6c70*/  LDC R10, c[0x0][0xbe0] ;  /* 0x0002f800ff0a7b82 */ /* 0x000f220000000800 */
[----:B-1----:R-:W-:-:S05]  /*6c80*/  SHF.L.U32 R11, R20, R11, RZ ;  /* 0x0000000b140b7219 */ /* 0x002fca00000006ff */
[----:B------:R-:W-:Y:S01]  /*6c90*/  VIADD R18, R11, UR8 ;  /* 0x000000080b127c36 */ /* 0x000fe20008000000 */
[----:B------:R-:W-:Y:S01]  /*6ca0*/  P2R R11, PR, RZ, 0x2 ;  /* 0x00000002ff0b7803 */ /* 0x000fe20000000000 */
[----:B--2---:R-:W-:Y:S02]  /*6cb0*/  IMAD R15, R15, R2, UR11 ;  /* 0x0000000b0f0f7e24 */ /* 0x004fe4000f8e0202 */
[----:B---3--:R-:W-:Y:S02]  /*6cc0*/  IMAD R18, R18, R3, UR32 ;  /* 0x0000002012127e24 */ /* 0x008fe4000f8e0203 */
[----:B------:R-:W-:Y:S01]  /*6cd0*/  IMAD.MOV.U32 R3, RZ, RZ, 0x1 ;  /* 0x00000001ff037424 */ /* 0x000fe200078e00ff */
[----:B----4-:R-:W-:Y:S01]  /*6ce0*/  ISETP.NE.AND P0, PT, R10, 0x1, PT ;  /* 0x000000010a00780c */ /* 0x010fe20003f05270 */
[----:B------:R-:W-:-:S03]  /*6cf0*/  IMAD.MOV.U32 R10, RZ, RZ, R14 ;  /* 0x000000ffff0a7224 */ /* 0x000fc600078e000e */
[----:B------:R-:W-:Y:S02]  /*6d00*/  SEL R2, R18, R15, !P0 ;  /* 0x0000000f12027207 */ /* 0x000fe40004000000 */
[----:B------:R-:W-:Y:S02]  /*6d10*/  SEL R18, R15, R18, !P0 ;  /* 0x000000120f127207 */ /* 0x000fe40004000000 */
.L_x_64:
[----:B------:R-:W-:-:S09]  /*6d20*/  UISETP.NE.AND UP0, UPT, UR37, 0x1, UPT ;  /* 0x000000012500788c */ /* 0x000fd2000bf05270 */
[----:B------:R-:W-:Y:S05]  /*6d30*/  BRA.U !UP0, `(.L_x_75) ;  /* 0x0000000108047547 */ /* 0x000fea000b800000 */
[----:B------:R-:W-:Y:S05]  /*6d40*/  BPT.TRAP 0x1 ;  /* 0x000000040000795c */ /* 0x000fea0000300000 */
.L_x_75:
[----:B------:R-:W1:Y:S01]  /*6d50*/  S2UR UR4, SR_CgaCtaId ;  /* 0x00000000000479c3 */ /* 0x000e620000008800 */
[----:B------:R-:W-:Y:S01]  /*6d60*/  UMOV UR5, 0x400 ;  /* 0x0000040000057882 */ /* 0x000fe20000000000 */
[----:B------:R-:W-:Y:S01]  /*6d70*/  SHF.L.U32 R15, R8, 0x1f, RZ ;  /* 0x0000001f080f7819 */ /* 0x000fe200000006ff */
[----:B------:R-:W-:Y:S01]  /*6d80*/  VIADD R19, R9, 0x1 ;  /* 0x0000000109137836 */ /* 0x000fe20000000000 */
[----:B------:R-:W-:Y:S01]  /*6d90*/  ISETP.NE.AND P1, PT, R23, R10, PT ;  /* 0x0000000a1700720c */ /* 0x000fe20003f25270 */
[----:B-1----:R-:W-:-:S04]  /*6da0*/  ULEA UR4, UR4, UR5, 0x18 ;  /* 0x0000000504047291 */ /* 0x002fc8000f8ec0ff */
[----:B------:R-:W-:-:S09]  /*6db0*/  ULEA UR4, UR20, UR4, 0x3 ;  /* 0x0000000414047291 */ /* 0x000fd2000f8e18ff */
[----:B------:R-:W1:Y:S02]  /*6dc0*/  SYNCS.PHASECHK.TRANS64.TRYWAIT P0, [UR4+0x150], R15 ;  /* 0x0001500fff0075a7 */ /* 0x000e640008001104 */
[----:B-1----:R-:W-:Y:S05]  /*6dd0*/  @!P0 BRA `(.L_x_76) ;  /* 0x000000a400488947 */ /* 0x002fea0003800000 */
.L_x_275:
[----:B------:R-:W-:Y:S01]  /*6de0*/  ELECT P0, URZ, PT ;  /* 0x0000000000ff782f */ /* 0x000fe20003800000 */
[----:B------:R-:W-:Y:S01]  /*6df0*/  @!P1 IMAD.MOV R19, RZ, RZ, R9 ;  /* 0x000000ffff139224 */ /* 0x000fe200078e0209 */
[----:B------:R-:W-:Y:S01]  /*6e00*/  BSSY.RECONVERGENT B0, `(.L_x_77) ;  /* 0x0000017000007945 */ /* 0x000fe20003800200 */
[----:B------:R-:W-:-:S03]  /*6e10*/  ISETP.NE.AND P2, PT, R11, RZ, PT ;  /* 0x000000ff0b00720c */ /* 0x000fc60003f45270 */
[----:B------:R-:W-:-:S07]  /*6e20*/  PRMT R9, R19, 0x7610, R9 ;  /* 0x0000761013097816 */ /* 0x000fce0000000009 */
[----:B------:R-:W-:Y:S05]  /*6e30*/  @!P0 BRA `(.L_x_78) ;  /* 0x00000000004c8947 */ /* 0x000fea0003800000 */
[----:B------:R-:W-:Y:S01]  /*6e40*/  PLOP3.LUT P0, PT, P1, P2, PT, 0x20, 0x2 ;  /* 0x000000000002781c */ /* 0x000fe20000f04470 */
[----:B------:R-:W-:Y:S01]  /*6e50*/  UIMAD UR5, UR20, 0x14, UR36 ;  /* 0x00000014140578a4 */ /* 0x000fe2000f8e0224 */
[----:B------:R-:W-:Y:S02]  /*6e60*/  SEL R11, R9, RZ, !P2 ;  /* 0x000000ff090b7207 */ /* 0x000fe40005000000 */
[----:B-1----:R-:W-:-:S04]  /*6e70*/  SEL R20, RZ, 0x1, !P0 ;  /* 0x00000001ff147807 */ /* 0x002fc80004000000 */
[----:B------:R-:W-:Y:S02]  /*6e80*/  PRMT R11, R20, 0x5410, R11 ;  /* 0x00005410140b7816 */ /* 0x000fe4000000000b */
[----:B------:R1:W-:Y:S04]  /*6e90*/  STS [UR5], R2 ;  /* 0x00000002ff007988 */ /* 0x0003e80008000805 */
[----:B------:R1:W-:Y:S04]  /*6ea0*/  STS [UR5+0x4], R18 ;  /* 0x00000412ff007988 */ /* 0x0003e80008000805 */
[----:B------:R1:W-:Y:S04]  /*6eb0*/  STS [UR5+0xc], R3 ;  /* 0x00000c03ff007988 */ /* 0x0003e80008000805 */
[----:B------:R1:W-:Y:S04]  /*6ec0*/  STS [UR5+0x10], R11 ;  /* 0x0000100bff007988 */ /* 0x0003e80008000805 */
[----:B------:R1:W-:Y:S01]  /*6ed0*/  STS [UR5+0x8], R10 ;  /* 0x0000080aff007988 */ /* 0x0003e20008000805 */
[----:B------:R-:W-:Y:S01]  /*6ee0*/  @!PT LDS RZ, [RZ] ;  /* 0x00000000fffff984 */ /* 0x000fe20000000800 */
[----:B------:R-:W-:Y:S01]  /*6ef0*/  @!PT LDS RZ, [RZ] ;  /* 0x00000000fffff984 */ /* 0x000fe20000000800 */
[----:B------:R-:W-:Y:S01]  /*6f00*/  @!PT LDS RZ, [RZ] ;  /* 0x00000000fffff984 */ /* 0x000fe20000000800 */
[----:B------:R-:W-:Y:S01]  /*6f10*/  @!PT LDS RZ, [RZ] ;  /* 0x00000000fffff984 */ /* 0x000fe20000000800 */
[----:B------:R2:W-:Y:S06]  /*6f20*/  MEMBAR.ALL.CTA ;  /* 0x0000000000007992 */ /* 0x0005ec0000008000 */
[----:B--2---:R-:W2:Y:S01]  /*6f30*/  FENCE.VIEW.ASYNC.S ;  /* 0x00000000000073c6 */ /* 0x004ea20000000000 */
[----:B------:R-:W-:Y:S05]  /*6f40*/  BRA.U !UP0, `(.L_x_79) ;  /* 0x0000000108047547 */ /* 0x000fea000b800000 */
[----:B------:R-:W-:Y:S05]  /*6f50*/  BPT.TRAP 0x1 ;  /* 0x000000040000795c */ /* 0x000fea0000300000 */
.L_x_79:
[----:B--2---:R-:W-:Y:S01]  /*6f60*/  SYNCS.ARRIVE.TRANS64.A1T0 RZ, [UR4+0x110], RZ ;  /* 0x000110ffffff79a7 */ /* 0x004fe20008100004 */
.L_x_78:
[----:B------:R-:W-:Y:S05]  /*6f70*/  BSYNC.RECONVERGENT B0 ;  /* 0x0000000000007941 */ /* 0x000fea0003800200 */
.L_x_77:
[----:B------:R-:W-:Y:S01]  /*6f80*/  UIADD3 UR20, UPT, UPT, UR20, 0x1, URZ ;  /* 0x0000000114147890 */ /* 0x000fe2000fffe0ff */
[----:B------:R-:W-:-:S03]  /*6f90*/  MOV R23, R10 ;  /* 0x0000000a00177202 */ /* 0x000fc60000000f00 */
[----:B------:R-:W-:-:S04]  /*6fa0*/  UISETP.NE.AND UP0, UPT, UR20, 0x8, UPT ;  /* 0x000000081400788c */ /* 0x000fc8000bf05270 */
[----:B------:R-:W-:Y:S02]  /*6fb0*/  USEL UR4, URZ, 0x1, UP0 ;  /* 0x00000001ff047887 */ /* 0x000fe40008000000 */
[----:B------:R-:W-:-:S04]  /*6fc0*/  USEL UR20, UR20, URZ, UP0 ;  /* 0x000000ff14147287 */ /* 0x000fc80008000000 */
[----:B------:R-:W-:Y:S01]  /*6fd0*/  LOP3.LUT R8, R8, UR4, RZ, 0x3c, !PT ;  /* 0x0000000408087c12 */ /* 0x000fe2000f8e3cff */
[----:B------:R-:W-:Y:S07]  /*6fe0*/  @!P2 BRA `(.L_x_80) ;  /* 0xffffffe40008a947 */ /* 0x000fee000383ffff */
[----:B------:R-:W-:Y:S01]  /*6ff0*/  HFMA2 R9, -RZ, RZ, 0, 0 ;  /* 0x00000000ff097431 */ /* 0x000fe200000001ff */
[----:B-1----:R-:W-:Y:S02]  /*7000*/  PRMT R11, RZ, 0x7610, R11 ;  /* 0x00007610ff0b7816 */ /* 0x002fe4000000000b */
.L_x_96:
[----:B-1----:R-:W1:Y:S01]  /*7010*/  LDC.64 R2, c[0x0][0xbd0] ;  /* 0x0002f400ff027b82 */ /* 0x002e620000000a00 */
[----:B------:R-:W-:Y:S01]  /*7020*/  UIADD3 UR24, UP0, UPT, UR24, UR30, URZ ;  /* 0x0000001e18187290 */ /* 0x000fe2000ff1e0ff */
[----:B------:R-:W-:Y:S01]  /*7030*/  ISETP.NE.AND P1, PT, RZ, UR16, PT ;  /* 0x00000010ff007c0c */ /* 0x000fe2000bf25270 */
[----:B------:R-:W-:Y:S01]  /*7040*/  IMAD.MOV.U32 R23, RZ, RZ, RZ ;  /* 0x000000ffff177224 */ /* 0x000fe200078e00ff */
[----:B------:R-:W-:Y:S01]  /*7050*/  PLOP3.LUT P2, PT, PT, PT, PT, 0x80, 0x8 ;  /* 0x000000000008781c */ /* 0x000fe20003f4f070 */
[----:B------:R-:W-:Y:S01]  /*7060*/  UIADD3.X UR17, UPT, UPT, UR17, UR25, URZ, UP0, !UPT ;  /* 0x0000001911117290 */ /* 0x000fe200087fe4ff */
[----:B------:R-:W-:Y:S02]  /*7070*/  IMAD.MOV.U32 R22, RZ, RZ, -0x1 ;  /* 0xffffffffff167424 */ /* 0x000fe400078e00ff */
[----:B------:R-:W-:Y:S01]  /*7080*/  P2R R24, PR, RZ, 0x4 ;  /* 0x00000004ff187803 */ /* 0x000fe20000000000 */
[----:B------:R-:W-:Y:S01]  /*7090*/  IMAD.MOV.U32 R15, RZ, RZ, -0x1 ;  /* 0xffffffffff0f7424 */ /* 0x000fe200078e00ff */
[----:B-1----:R-:W-:Y:S01]  /*70a0*/  ISETP.LE.U32.AND P0, PT, R2, UR24, PT ;  /* 0x0000001802007c0c */ /* 0x002fe2000bf03070 */
[----:B------:R-:W-:-:S05]  /*70b0*/  IMAD.U32 R2, RZ, RZ, UR17 ;  /* 0x00000011ff027e24 */ /* 0x000fca000f8e00ff */
[----:B------:R-:W-:Y:S01]  /*70c0*/  ISETP.GE.U32.AND.EX P0, PT, R2, R3, PT, P0 ;  /* 0x000000030200720c */ /* 0x000fe20003f06100 */
[----:B------:R-:W-:-:S12]  /*70d0*/  IMAD.MOV.U32 R3, RZ, RZ, -0x1 ;  /* 0xffffffffff037424 */ /* 0x000fd800078e00ff */
[----:B----4-:R-:W-:Y:S05]  /*70e0*/  @P0 BRA P1, `(.L_x_81) ;  /* 0x0000001800080947 */ /* 0x010fea0000800000 */
        /* <DEDUP_REMOVED lines=8> */
[----:B-----5:R-:W-:Y:S01]  /*7170*/  MOV R16, R5 ;  /* 0x0000000500107202 */ /* 0x020fe20000000f00 */
        /* <DEDUP_REMOVED lines=14> */
[----:B-1----:R-:W-:Y:S02]  /*7260*/  IABS R3, R0 ;  /* 0x0000000000037213 */ /* 0x002fe40000000000 */
[----:B------:R-:W1:Y:S01]  /*7270*/  I2F.RP R26, R12 ;  /* 0x0000000c001a7306 */ /* 0x000e620000209400 */
[----:B------:R-:W3:Y:S01]  /*7280*/  LDCU.128 UR4, c[0x0][0xbc0] ;  /* 0x00017800ff0477ac */ /* 0x000ee20008000c00 */
[C---:B------:R-:W-:Y:S02]  /*7290*/  IADD3 R14, P0, PT, R16.reuse, UR18, RZ ;  /* 0x00000012100e7c10 */ /* 0x040fe4000ff1e0ff */
[----:B------:R-:W-:Y:S01]  /*72a0*/  IADD3 R18, P2, PT, R15, UR14, RZ ;  /* 0x0000000e0f127c10 */ /* 0x000fe2000ff5e0ff */
[----:B------:R-:W4:Y:S01]  /*72b0*/  LDCU.64 UR10, c[0x0][0xba8] ;  /* 0x00017500ff0a77ac */ /* 0x000f220008000a00 */
[----:B------:R-:W-:-:S02]  /*72c0*/  LEA.HI.X.SX32 R13, R16, UR15, 0x1, P0 ;  /* 0x0000000f100d7c11 */ /* 0x000fc400080f0eff */
[----:B------:R-:W4:Y:S01]  /*72d0*/  I2F.RP R2, R3 ;  /* 0x0000000300027306 */ /* 0x000f220000209400 */
[----:B------:R-:W-:Y:S02]  /*72e0*/  LEA.HI.X.SX32 R17, R15, UR13, 0x1, P2 ;  /* 0x0000000d0f117c11 */ /* 0x000fe400090f0eff */
[----:B--2---:R-:W-:-:S05]  /*72f0*/  IADD3 R16, P0, PT, R14, UR9, RZ ;  /* 0x000000090e107c10 */ /* 0x004fca000ff1e0ff */
[----:B-1----:R-:W1:Y:S01]  /*7300*/  MUFU.RCP R26, R26 ;  /* 0x0000001a001a7308 */ /* 0x002e620000001000 */
[----:B---3--:R-:W-:Y:S01]  /*7310*/  IADD3 R20, P1, PT, R18, UR7, RZ ;  /* 0x0000000712147c10 */ /* 0x008fe2000ff3e0ff */
[----:B------:R-:W-:Y:S02]  /*7320*/  IMAD.X R15, RZ, RZ, R13, P0 ;  /* 0x000000ffff0f7224 */ /* 0x000fe400000e060d */
[----:B----4-:R-:W-:-:S04]  /*7330*/  IMAD.WIDE.U32 R36, R16, UR10, RZ ;  /* 0x0000000a10247c25 */ /* 0x010fc8000f8e00ff */
[----:B------:R-:W2:Y:S01]  /*7340*/  MUFU.RCP R2, R2 ;  /* 0x0000000200027308 */ /* 0x000ea20000001000 */
[----:B------:R-:W-:Y:S02]  /*7350*/  IMAD.X R19, RZ, RZ, R17, P1 ;  /* 0x000000ffff137224 */ /* 0x000fe400008e0611 */
[----:B------:R-:W-:-:S04]  /*7360*/  IMAD.WIDE.U32 R30, R15, UR10, RZ ;  /* 0x0000000a0f1e7c25 */ /* 0x000fc8000f8e00ff */
[----:B------:R-:W-:-:S04]  /*7370*/  IMAD.WIDE.U32 R28, R19, UR4, RZ ;  /* 0x00000004131c7c25 */ /* 0x000fc8000f8e00ff */
[----:B------:R-:W-:-:S04]  /*7380*/  IMAD.WIDE.U32 R30, P1, R16, UR11, R30 ;  /* 0x0000000b101e7c25 */ /* 0x000fc8000f82001e */
[----:B-1----:R-:W-:Y:S02]  /*7390*/  VIADD R26, R26, 0xffffffe ;  /* 0x0ffffffe1a1a7836 */ /* 0x002fe40000000000 */
[C---:B------:R-:W-:Y:S02]  /*73a0*/  IMAD.WIDE.U32 R28, P0, R20.reuse, UR5, R28 ;  /* 0x00000005141c7c25 */ /* 0x040fe4000f80001c */
[----:B------:R-:W1:Y:S02]  /*73b0*/  F2I.FTZ.U32.TRUNC.NTZ R27, R26 ;  /* 0x0000001a001b7305 */ /* 0x000e64000021f000 */
[----:B------:R-:W-:-:S04]  /*73c0*/  IMAD.WIDE.U32 R38, R20, UR4, RZ ;  /* 0x0000000414267c25 */ /* 0x000fc8000f8e00ff */
[----:B------:R-:W-:Y:S01]  /*73d0*/  IMAD.X R35, RZ, RZ, RZ, P1 ;  /* 0x000000ffff237224 */ /* 0x000fe200008e06ff */
[----:B------:R-:W-:Y:S01]  /*73e0*/  IADD3 RZ, P1, PT, R37, R30, RZ ;  /* 0x0000001e25ff7210 */ /* 0x000fe20007f3e0ff */
[----:B--2---:R-:W-:Y:S01]  /*73f0*/  VIADD R2, R2, 0xffffffe ;  /* 0x0ffffffe02027836 */ /* 0x004fe20000000000 */
[----:B------:R-:W-:Y:S01]  /*7400*/  IADD3 RZ, P2, PT, R39, R28, RZ ;  /* 0x0000001c27ff7210 */ /* 0x000fe20007f5e0ff */
[----:B------:R-:W-:Y:S02]  /*7410*/  IMAD.MOV.U32 R34, RZ, RZ, R31 ;  /* 0x000000ffff227224 */ /* 0x000fe400078e001f */
[----:B------:R-:W-:Y:S01]  /*7420*/  IMAD.X R33, RZ, RZ, RZ, P0 ;  /* 0x000000ffff217224 */ /* 0x000fe200000e06ff */
[----:B------:R-:W-:Y:S01]  /*7430*/  ISETP.NE.U32.AND P0, PT, RZ, UR10, PT ;  /* 0x0000000aff007c0c */ /* 0x000fe2000bf05070 */
[----:B------:R-:W-:Y:S02]  /*7440*/  IMAD.MOV.U32 R32, RZ, RZ, R29 ;  /* 0x000000ffff207224 */ /* 0x000fe400078e001d */
[----:B------:R-:W2:Y:S01]  /*7450*/  F2I.FTZ.U32.TRUNC.NTZ R29, R2 ;  /* 0x00000002001d7305 */ /* 0x000ea2000021f000 */
[----:B------:R-:W-:Y:S01]  /*7460*/  IMAD.WIDE.U32.X R34, R15, UR11, R34, P1 ;  /* 0x0000000b0f227c25 */ /* 0x000fe200088e0422 */
[----:B------:R-:W-:-:S02]  /*7470*/  ISETP.NE.U32.AND P1, PT, RZ, UR4, PT ;  /* 0x00000004ff007c0c */ /* 0x000fc4000bf25070 */
[----:B------:R-:W-:Y:S01]  /*7480*/  ISETP.NE.AND.EX P0, PT, RZ, UR11, PT, P0 ;  /* 0x0000000bff007c0c */ /* 0x000fe2000bf05300 */
[----:B------:R-:W-:Y:S01]  /*7490*/  IMAD.WIDE.U32.X R32, R19, UR5, R32, P2 ;  /* 0x0000000513207c25 */ /* 0x000fe200090e0420 */
[----:B------:R-:W-:Y:S02]  /*74a0*/  ISETP.NE.AND.EX P1, PT, RZ, UR5, PT, P1 ;  /* 0x00000005ff007c0c */ /* 0x000fe4000bf25310 */
[----:B------:R-:W-:Y:S01]  /*74b0*/  SEL R14, R14, R34, !P0 ;  /* 0x000000220e0e7207 */ /* 0x000fe20004000000 */
[----:B-1----:R-:W-:Y:S01]  /*74c0*/  IMAD.MOV R16, RZ, RZ, -R27 ;  /* 0x000000ffff107224 */ /* 0x002fe200078e0a1b */
[----:B------:R-:W-:Y:S01]  /*74d0*/  SEL R13, R13, R35, !P0 ;  /* 0x000000230d0d7207 */ /* 0x000fe20004000000 */
[----:B------:R-:W-:Y:S01]  /*74e0*/  IMAD.MOV.U32 R26, RZ, RZ, RZ ;  /* 0x000000ffff1a7224 */ /* 0x000fe200078e00ff */
[----:B------:R-:W-:Y:S01]  /*74f0*/  SEL R18, R18, R32, !P1 ;  /* 0x0000002012127207 */ /* 0x000fe20004800000 */
[----:B------:R-:W-:Y:S01]  /*7500*/  IMAD R15, R16, R12, RZ ;  /* 0x0000000c100f7224 */ /* 0x000fe200078e02ff */
[----:B------:R-:W-:Y:S01]  /*7510*/  SEL R17, R17, R33, !P1 ;  /* 0x0000002111117207 */ /* 0x000fe20004800000 */
[----:B--2---:R-:W-:Y:S01]  /*7520*/  IMAD.MOV R20, RZ, RZ, -R29 ;  /* 0x000000ffff147224 */ /* 0x004fe200078e0a1d */
[----:B------:R-:W-:Y:S01]  /*7530*/  SHF.R.U64 R13, R14, UR8, R13 ;  /* 0x000000080e0d7c19 */ /* 0x000fe2000800120d */
[----:B------:R-:W-:Y:S01]  /*7540*/  IMAD.HI.U32 R15, R27, R15, R26 ;  /* 0x0000000f1b0f7227 */ /* 0x000fe200078e001a */
[----:B------:R-:W-:-:S02]  /*7550*/  SHF.R.U64 R17, R18, UR6, R17 ;  /* 0x0000000612117c19 */ /* 0x000fc40008001211 */
[----:B------:R-:W-:Y:S01]  /*7560*/  IADD3 R19, PT, PT, R4, -0x1, R13 ;  /* 0xffffffff04137810 */ /* 0x000fe20007ffe00d */
[----:B------:R-:W-:Y:S01]  /*7570*/  IMAD.MOV.U32 R28, RZ, RZ, RZ ;  /* 0x000000ffff1c7224 */ /* 0x000fe200078e00ff */
[----:B------:R-:W-:Y:S01]  /*7580*/  IADD3 R18, PT, PT, R0, -0x1, R17 ;  /* 0xffffffff00127810 */ /* 0x000fe20007ffe011 */
[----:B------:R-:W-:Y:S01]  /*7590*/  IMAD R17, R20, R3, RZ ;  /* 0x0000000314117224 */ /* 0x000fe200078e02ff */
[----:B------:R-:W-:Y:S02]  /*75a0*/  IABS R14, R4 ;  /* 0x00000004000e7213 */ /* 0x000fe40000000000 */
[----:B------:R-:W-:Y:S01]  /*75b0*/  IABS R16, R19 ;  /* 0x0000001300107213 */ /* 0x000fe20000000000 */
[----:B------:R-:W-:Y:S01]  /*75c0*/  IMAD.HI.U32 R17, R29, R17, R28 ;  /* 0x000000111d117227 */ /* 0x000fe200078e001c */
[----:B------:R-:W-:Y:S02]  /*75d0*/  IABS R2, R0 ;  /* 0x0000000000027213 */ /* 0x000fe40000000000 */
[----:B------:R-:W-:Y:S01]  /*75e0*/  IABS R13, R18 ;  /* 0x00000012000d7213 */ /* 0x000fe20000000000 */
[----:B------:R-:W-:Y:S01]  /*75f0*/  IMAD.MOV R14, RZ, RZ, -R14 ;  /* 0x000000ffff0e7224 */ /* 0x000fe200078e0a0e */
        /* <DEDUP_REMOVED lines=29> */
.L_x_84:
[----:B------:R-:W-:Y:S05]  /*77d0*/  BSYNC.RECONVERGENT B0 ;  /* 0x0000000000007941 */ /* 0x000fea0003800200 */
.L_x_83:
[----:B-1----:R-:W1:Y:S01]  /*77e0*/  SHFL.UP PT, R3, R18, 0x1, RZ ;  /* 0x0420000012037989 */ /* 0x002e6200000e00ff */
[C---:B------:R-:W-:Y:S02]  /*77f0*/  ISETP.NE.AND P5, PT, R7.reuse, RZ, PT ;  /* 0x000000ff0700720c */ /* 0x040fe40003fa5270 */
[C---:B------:R-:W-:Y:S01]  /*7800*/  ISETP.GE.U32.AND P4, PT, R7.reuse, 0x2, PT ;  /* 0x000000020700780c */ /* 0x040fe20003f86070 */
[----:B------:R-:W2:Y:S01]  /*7810*/  SHFL.UP PT, R2, R17, 0x1, RZ ;  /* 0x0420000011027989 */ /* 0x000ea200000e00ff */
[C---:B------:R-:W-:Y:S02]  /*7820*/  ISETP.GE.U32.AND P1, PT, R7.reuse, 0x4, PT ;  /* 0x000000040700780c */ /* 0x040fe40003f26070 */
[C---:B------:R-:W-:Y:S02]  /*7830*/  ISETP.GE.U32.AND P2, PT, R7.reuse, 0x8, PT ;  /* 0x000000080700780c */ /* 0x040fe40003f46070 */
[----:B------:R-:W-:Y:S02]  /*7840*/  ISETP.GE.U32.AND P3, PT, R7, 0x10, PT ;  /* 0x000000100700780c */ /* 0x000fe40003f66070 */
[----:B-1----:R-:W-:-:S02]  /*7850*/  SEL R3, R3, RZ, P5 ;  /* 0x000000ff03037207 */ /* 0x002fc40002800000 */
[----:B--2---:R-:W-:Y:S02]  /*7860*/  SEL R2, R2, RZ, P5 ;  /* 0x000000ff02027207 */ /* 0x004fe40002800000 */
[----:B------:R-:W-:-:S05]  /*7870*/  IADD3 R3, P0, PT, R3, R18, RZ ;  /* 0x0000001203037210 */ /* 0x000fca0007f1e0ff */
[----:B------:R-:W-:Y:S01]  /*7880*/  IMAD.X R2, R2, 0x1, R17, P0 ;  /* 0x0000000102027824 */ /* 0x000fe200000e0611 */
        /* <DEDUP_REMOVED lines=9> */
[----:B------:R-:W-:Y:S01]  /*7920*/  IADD3 R19, P0, PT, R19, R14, RZ ;  /* 0x0000000e13137210 */ /* 0x000fe20007f1e0ff */
[----:B------:R-:W-:Y:S01]  /*7930*/  IMAD.U32 R14, RZ, RZ, UR17 ;  /* 0x00000011ff0e7e24 */ /* 0x000fe2000f8e00ff */
        /* <DEDUP_REMOVED lines=14> */
[----:B------:R-:W-:-:S04]  /*7a20*/  IADD3 R2, P0, PT, R15, UR41, RZ ;  /* 0x000000290f027c10 */ /* 0x000fc8000ff1e0ff */
        /* <DEDUP_REMOVED lines=12> */
.L_x_88:
[C---:B------:R-:W-:Y:S01]  /*7af0*/  VIADD R14, R21.reuse, 0x40 ;  /* 0x00000040150e7836 */ /* 0x040fe20000000000 */
[----:B-----5:R-:W-:Y:S01]  /*7b00*/  MOV R15, R5 ;  /* 0x00000005000f7202 */ /* 0x020fe20000000f00 */
[----:B------:R-:W-:-:S03]  /*7b10*/  VIADD R21, R21, 0x20 ;  /* 0x0000002015157836 */ /* 0x000fc60000000000 */
[----:B------:R-:W-:Y:S01]  /*7b20*/  ISETP.GE.AND P0, PT, R14, UR21, PT ;  /* 0x000000150e007c0c */ /* 0x000fe2000bf06270 */
[----:B------:R-:W-:-:S12]  /*7b30*/  IMAD.MOV.U32 R14, RZ, RZ, R6 ;  /* 0x000000ffff0e7224 */ /* 0x000fd800078e0006 */
        /* <DEDUP_REMOVED lines=17> */
[----:B------:R-:W-:Y:S01]  /*7c50*/  IADD3 R19, P0, PT, R17, UR7, RZ ;  /* 0x0000000711137c10 */ /* 0x000fe2000ff1e0ff */
[----:B------:R-:W-:-:S04]  /*7c60*/  IMAD.WIDE.U32 R34, R15, UR10, RZ ;  /* 0x0000000a0f227c25 */ /* 0x000fc8000f8e00ff */
[----:B------:R-:W-:-:S04]  /*7c70*/  IMAD.WIDE.U32 R32, R14, UR10, RZ ;  /* 0x0000000a0e207c25 */ /* 0x000fc8000f8e00ff */
[----:B------:R-:W-:Y:S02]  /*7c80*/  IMAD.X R18, RZ, RZ, R16, P0 ;  /* 0x000000ffff127224 */ /* 0x000fe400000e0610 */
[----:B------:R-:W-:-:S04]  /*7c90*/  IMAD.WIDE.U32 R32, P0, R15, UR11, R32 ;  /* 0x0000000b0f207c25 */ /* 0x000fc8000f800020 */
[----:B------:R-:W-:-:S04]  /*7ca0*/  IMAD.WIDE.U32 R28, R18, UR4, RZ ;  /* 0x00000004121c7c25 */ /* 0x000fc8000f8e00ff */
[----:B------:R-:W-:Y:S02]  /*7cb0*/  IMAD.X R31, RZ, RZ, RZ, P0 ;  /* 0x000000ffff1f7224 */ /* 0x000fe400000e06ff */
[----:B------:R-:W-:-:S04]  /*7cc0*/  IMAD.WIDE.U32 R28, P0, R19, UR5, R28 ;  /* 0x00000005131c7c25 */ /* 0x000fc8000f80001c */
[----:B-1----:R-:W-:Y:S01]  /*7cd0*/  IMAD.X R27, RZ, RZ, RZ, P0 ;  /* 0x000000ffff1b7224 */ /* 0x002fe200000e06ff */
[----:B------:R-:W-:Y:S01]  /*7ce0*/  IADD3 RZ, P0, PT, R35, R32, RZ ;  /* 0x0000002023ff7210 */ /* 0x000fe20007f1e0ff */
[----:B------:R-:W-:Y:S02]  /*7cf0*/  IMAD.MOV.U32 R30, RZ, RZ, R33 ;  /* 0x000000ffff1e7224 */ /* 0x000fe400078e0021 */
[----:B------:R-:W-:Y:S02]  /*7d00*/  IMAD.MOV.U32 R26, RZ, RZ, R29 ;  /* 0x000000ffff1a7224 */ /* 0x000fe400078e001d */
[----:B------:R-:W-:-:S04]  /*7d10*/  IMAD.WIDE.U32.X R14, R14, UR11, R30, P0 ;  /* 0x0000000b0e0e7c25 */ /* 0x000fc800080e041e */
[----:B------:R-:W-:-:S05]  /*7d20*/  IMAD.WIDE.U32 R30, R19, UR4, RZ ;  /* 0x00000004131e7c25 */ /* 0x000fca000f8e00ff */
[----:B------:R-:W-:-:S05]  /*7d30*/  IADD3 RZ, P0, PT, R31, R28, RZ ;  /* 0x0000001c1fff7210 */ /* 0x000fca0007f1e0ff */
        /* <DEDUP_REMOVED lines=8> */
[----:B------:R-:W-:-:S02]  /*7dc0*/  IABS R12, R4 ;  /* 0x00000004000c7213 */ /* 0x000fc40000000000 */
[----:B------:R-:W-:Y:S02]  /*7dd0*/  SEL R14, R16, R19, !P0 ;  /* 0x00000013100e7207 */ /* 0x000fe40004000000 */
[----:B------:R-:W-:Y:S01]  /*7de0*/  IABS R16, R4 ;  /* 0x0000000400107213 */ /* 0x000fe20000000000 */
[----:B------:R-:W-:Y:S01]  /*7df0*/  IMAD.MOV R12, RZ, RZ, -R12 ;  /* 0x000000ffff0c7224 */ /* 0x000fe200078e0a0c */
[----:B------:R-:W-:Y:S02]  /*7e00*/  SEL R17, R17, R18, !P0 ;  /* 0x0000001211117207 */ /* 0x000fe40004000000 */
[----:B------:R-:W1:Y:S01]  /*7e10*/  I2F.RP R19, R16 ;  /* 0x0000001000137306 */ /* 0x000e620000209400 */
[----:B------:R-:W-:Y:S02]  /*7e20*/  IADD3 R18, PT, PT, R4, -0x1, R13 ;  /* 0xffffffff04127810 */ /* 0x000fe40007ffe00d */
[----:B------:R-:W-:Y:S02]  /*7e30*/  SHF.R.U64 R17, R17, UR6, R14 ;  /* 0x0000000611117c19 */ /* 0x000fe4000800120e */
[----:B------:R-:W-:-:S02]  /*7e40*/  IABS R13, R18 ;  /* 0x00000012000d7213 */ /* 0x000fc40000000000 */
[----:B------:R-:W-:Y:S01]  /*7e50*/  IADD3 R17, PT, PT, R0, -0x1, R17 ;  /* 0xffffffff00117810 */ /* 0x000fe20007ffe011 */
[----:B-1----:R-:W1:Y:S02]  /*7e60*/  MUFU.RCP R26, R19 ;  /* 0x00000013001a7308 */ /* 0x002e640000001000 */
[----:B-1----:R-:W-:-:S06]  /*7e70*/  VIADD R26, R26, 0xffffffe ;  /* 0x0ffffffe1a1a7836 */ /* 0x002fcc0000000000 */
[----:B------:R-:W1:Y:S02]  /*7e80*/  F2I.FTZ.U32.TRUNC.NTZ R27, R26 ;  /* 0x0000001a001b7305 */ /* 0x000e64000021f000 */
[----:B-1----:R-:W-:Y:S02]  /*7e90*/  IMAD.MOV R15, RZ, RZ, -R27 ;  /* 0x000000ffff0f7224 */ /* 0x002fe400078e0a1b */
[----:B------:R-:W-:Y:S02]  /*7ea0*/  IMAD.MOV.U32 R26, RZ, RZ, RZ ;  /* 0x000000ffff1a7224 */ /* 0x000fe400078e00ff */
[----:B------:R-:W-:-:S04]  /*7eb0*/  IMAD R15, R15, R16, RZ ;  /* 0x000000100f0f7224 */ /* 0x000fc800078e02ff */
[----:B------:R-:W-:-:S06]  /*7ec0*/  IMAD.HI.U32 R15, R27, R15, R26 ;  /* 0x0000000f1b0f7227 */ /* 0x000fcc00078e001a */
[----:B------:R-:W-:-:S04]  /*7ed0*/  IMAD.HI.U32 R15, R15, R13, RZ ;  /* 0x0000000d0f0f7227 */ /* 0x000fc800078e00ff */
[----:B------:R-:W-:Y:S01]  /*7ee0*/  IMAD R19, R15, R12, R13 ;  /* 0x0000000c0f137224 */ /* 0x000fe200078e020d */
[----:B------:R-:W-:Y:S02]  /*7ef0*/  IABS R15, R0 ;  /* 0x00000000000f7213 */ /* 0x000fe40000000000 */
[----:B------:R-:W-:Y:S02]  /*7f00*/  IABS R13, R17 ;  /* 0x00000011000d7213 */ /* 0x000fe40000000000 */
[----:B------:R-:W1:Y:S01]  /*7f10*/  I2F.RP R20, R15 ;  /* 0x0000000f00147306 */ /* 0x000e620000209400 */
[----:B------:R-:W-:-:S13]  /*7f20*/  ISETP.GT.U32.AND P0, PT, R16, R19, PT ;  /* 0x000000131000720c */ /* 0x000fda0003f04070 */
[----:B------:R-:W-:Y:S01]  /*7f30*/  @!P0 IMAD.IADD R19, R19, 0x1, -R16 ;  /* 0x0000000113138824 */ /* 0x000fe200078e0a10 */
[----:B-1----:R-:W1:Y:S02]  /*7f40*/  MUFU.RCP R26, R20 ;  /* 0x00000014001a7308 */ /* 0x002e640000001000 */
[----:B-1----:R-:W-:-:S06]  /*7f50*/  VIADD R26, R26, 0xffffffe ;  /* 0x0ffffffe1a1a7836 */ /* 0x002fcc0000000000 */
        /* <DEDUP_REMOVED lines=29> */
.L_x_87:
[----:B------:R-:W-:Y:S05]  /*8130*/  BSYNC.RECONVERGENT B0 ;  /* 0x0000000000007941 */ /* 0x000fea0003800200 */
.L_x_86:
        /* <DEDUP_REMOVED lines=8> */
[----:B------:R-:W2:Y:S04]  /*81c0*/  SHFL.UP PT, R16, R15, 0x2, RZ ;  /* 0x044000000f107989 */ /* 0x000ea800000e00ff */
        /* <DEDUP_REMOVED lines=16> */
[----:B-1----:R-:W-:Y:S02]  /*82d0*/  IMAD.X R26, R15, 0x1, R20, P0 ;  /* 0x000000010f1a7824 */ /* 0x002fe400000e0614 */
[----:B------:R-:W1:Y:S01]  /*82e0*/  SHFL.UP PT, R15, R14, 0x10, RZ ;  /* 0x060000000e0f7989 */ /* 0x000e6200000e00ff */
[----:B------:R-:W-:-:S03]  /*82f0*/  IMAD.U32 R20, RZ, RZ, UR17 ;  /* 0x00000011ff147e24 */ /* 0x000fc6000f8e00ff */
        /* <DEDUP_REMOVED lines=12> */
.L_x_85:
        /* <DEDUP_REMOVED lines=14> */
[----:B------:R1:W4:Y:S04]  /*84a0*/  SHFL.IDX PT, R17, R17, R3, 0x1f ;  /* 0x00001f0311117589 */ /* 0x00032800000e0000 */
[----:B------:R1:W1:Y:S04]  /*84b0*/  SHFL.IDX PT, R16, R18, R3, 0x1f ;  /* 0x00001f0312107589 */ /* 0x00026800000e0000 */
[----:B------:R1:W1:Y:S01]  /*84c0*/  SHFL.IDX PT, R12, R12, R3, 0x1f ;  /* 0x00001f030c0c7589 */ /* 0x00026200000e0000 */
[----:B--2---:R-:W-:-:S02]  /*84d0*/  R2UR UR41, R2 ;  /* 0x00000000022972ca */ /* 0x004fc400000e0000 */
[----:B---3--:R-:W-:-:S15]  /*84e0*/  R2UR UR40, R15 ;  /* 0x000000000f2872ca */ /* 0x008fde00000e0000 */
.L_x_82:
[----:B------:R-:W2:Y:S01]  /*84f0*/  LDCU UR4, c[0x0][0xbe8] ;  /* 0x00017d00ff0477ac */ /* 0x000ea20008000800 */
[----:B------:R-:W-:Y:S01]  /*8500*/  IMAD.MOV.U32 R15, RZ, RZ, -0x1 ;  /* 0xffffffffff0f7424 */ /* 0x000fe200078e00ff */
[----:B-1----:R-:W-:Y:S02]  /*8510*/  MOV R3, 0xffffffff ;  /* 0xffffffff00037802 */ /* 0x002fe40000000f00 */
[----:B--2---:R-:W-:-:S13]  /*8520*/  ISETP.GE.AND P0, PT, R14, UR4, PT ;  /* 0x000000040e007c0c */ /* 0x004fda000bf06270 */
        /* <DEDUP_REMOVED lines=38> */
.L_x_89:
[----:B------:R-:W-:Y:S01]  /*8790*/  IMAD.U32 R19, RZ, RZ, UR5 ;  /* 0x00000005ff137e24 */ /* 0x000fe2000f8e00ff */
[----:B------:R-:W-:Y:S02]  /*87a0*/  MOV R15, UR4 ;  /* 0x00000004000f7c02 */ /* 0x000fe40008000f00 */
[----:B------:R-:W-:Y:S02]  /*87b0*/  MOV R2, 0x87d0 ;  /* 0x000087d000027802 */ /* 0x000fe40000000f00 */
[----:B----45:R-:W-:Y:S05]  /*87c0*/  CALL.REL.NOINC `(.L_x_74) ;  /* 0x0000009800dc7944 */ /* 0x030fea0003c00000 */
[----:B------:R-:W-:Y:S02]  /*87d0*/  IADD3 R3, PT, PT, -R20, RZ, RZ ;  /* 0x000000ff14037210 */ /* 0x000fe40007ffe1ff */
[----:B------:R-:W-:-:S03]  /*87e0*/  MOV R2, R20 ;  /* 0x0000001400027202 */ /* 0x000fc60000000f00 */
[----:B------:R-:W-:-:S07]  /*87f0*/  IMAD R20, R18, R3, UR5 ;  /* 0x0000000512147e24 */ /* 0x000fce000f8e0203 */
.L_x_90:
[----:B------:R-:W1:Y:S01]  /*8800*/  LDC R19, c[0x0][0xbdc] ;  /* 0x0002f700ff137b82 */ /* 0x000e620000000800 */
[----:B------:R-:W-:Y:S01]  /*8810*/  ULOP3.LUT UR8, UR8, UR12, URZ, 0xc0, !UPT ;  /* 0x0000000c08087292 */ /* 0x000fe2000f8ec0ff */
[----:B------:R-:W-:Y:S01]  /*8820*/  PLOP3.LUT P1, PT, PT, PT, PT, 0x8, 0x80 ;  /* 0x000000000080781c */ /* 0x000fe20003f2e170 */
[----:B------:R-:W-:Y:S01]  /*8830*/  ULOP3.LUT UR11, UR19, UR11, URZ, 0xc0, !UPT ;  /* 0x0000000b130b7292 */ /* 0x000fe2000f8ec0ff */
[----:B------:R-:W-:Y:S02]  /*8840*/  IMAD.MOV.U32 R23, RZ, RZ, 0x1 ;  /* 0x00000001ff177424 */ /* 0x000fe400078e00ff */
[----:B------:R-:W-:Y:S02]  /*8850*/  P2R R24, PR, RZ, 0x2 ;  /* 0x00000002ff187803 */ /* 0x000fe40000000000 */
[----:B------:R-:W2:Y:S08]  /*8860*/  LDC R3, c[0x0][0xb80] ;  /* 0x0002e000ff037b82 */ /* 0x000eb00000000800 */
[----:B------:R-:W3:Y:S08]  /*8870*/  LDC R15, c[0x0][0xb90] ;  /* 0x0002e400ff0f7b82 */ /* 0x000ef00000000800 */
[----:B------:R-:W4:Y:S01]  /*8880*/  LDC R18, c[0x0][0xbe0] ;  /* 0x0002f800ff127b82 */ /* 0x000f220000000800 */
[----:B-1----:R-:W-:-:S05]  /*8890*/  SHF.L.U32 R2, R2, R19, RZ ;  /* 0x0000001302027219 */ /* 0x002fca00000006ff */
[----:B------:R-:W-:Y:S02]  /*88a0*/  VIADD R2, R2, UR8 ;  /* 0x0000000802027c36 */ /* 0x000fe40008000000 */
[----:B--2---:R-:W-:Y:S02]  /*88b0*/  IMAD R3, R20, R3, UR11 ;  /* 0x0000000b14037e24 */ /* 0x004fe4000f8e0203 */
[----:B---3--:R-:W-:Y:S01]  /*88c0*/  IMAD R2, R2, R15, UR32 ;  /* 0x0000002002027e24 */ /* 0x008fe2000f8e020f */
[----:B----4-:R-:W-:-:S04]  /*88d0*/  ISETP.NE.AND P0, PT, R18, 0x1, PT ;  /* 0x000000011200780c */ /* 0x010fc80003f05270 */
[----:B------:R-:W-:Y:S02]  /*88e0*/  SEL R22, R2, R3, !P0 ;  /* 0x0000000302167207 */ /* 0x000fe40004000000 */
[----:B------:R-:W-:Y:S01]  /*88f0*/  SEL R15, R3, R2, !P0 ;  /* 0x00000002030f7207 */ /* 0x000fe20004000000 */
[----:B------:R-:W-:Y:S02]  /*8900*/  IMAD.MOV.U32 R3, RZ, RZ, R14 ;  /* 0x000000ffff037224 */ /* 0x000fe400078e000e */
.L_x_81:
[----:B------:R-:W-:-:S09]  /*8910*/  UISETP.NE.AND UP0, UPT, UR37, 0x1, UPT ;  /* 0x000000012500788c */ /* 0x000fd2000bf05270 */
[----:B------:R-:W-:Y:S05]  /*8920*/  BRA.U !UP0, `(.L_x_91) ;  /* 0x0000000108047547 */ /* 0x000fea000b800000 */
[----:B------:R-:W-:Y:S05]  /*8930*/  BPT.TRAP 0x1 ;  /* 0x000000040000795c */ /* 0x000fea0000300000 */
.L_x_91:
[----:B------:R-:W1:Y:S01]  /*8940*/  S2UR UR4, SR_CgaCtaId ;  /* 0x00000000000479c3 */ /* 0x000e620000008800 */
[----:B------:R-:W-:Y:S01]  /*8950*/  UMOV UR5, 0x400 ;  /* 0x0000040000057882 */ /* 0x000fe20000000000 */
[----:B------:R-:W-:Y:S02]  /*8960*/  SHF.L.U32 R2, R8, 0x1f, RZ ;  /* 0x0000001f08027819 */ /* 0x000fe400000006ff */
[----:B------:R-:W-:Y:S02]  /*8970*/  ISETP.NE.AND P1, PT, R10, R3, PT ;  /* 0x000000030a00720c */ /* 0x000fe40003f25270 */
[----:B------:R-:W-:-:S04]  /*8980*/  ISETP.NE.AND P2, PT, R24, RZ, PT ;  /* 0x000000ff1800720c */ /* 0x000fc80003f45270 */
[----:B------:R-:W-:Y:S01]  /*8990*/  ISETP.NE.AND P2, PT, R10, R3, !P2 ;  /* 0x000000030a00720c */ /* 0x000fe20005745270 */
[----:B------:R-:W-:-:S06]  /*89a0*/  VIADD R10, R11, 0x1 ;  /* 0x000000010b0a7836 */ /* 0x000fcc0000000000 */
[----:B------:R-:W-:Y:S01]  /*89b0*/  @!P1 IMAD.MOV R10, RZ, RZ, R11 ;  /* 0x000000ffff0a9224 */ /* 0x000fe200078e020b */
[----:B-1----:R-:W-:-:S04]  /*89c0*/  ULEA UR4, UR4, UR5, 0x18 ;  /* 0x0000000504047291 */ /* 0x002fc8000f8ec0ff */
[----:B------:R-:W-:-:S09]  /*89d0*/  ULEA UR4, UR20, UR4, 0x3 ;  /* 0x0000000414047291 */ /* 0x000fd2000f8e18ff */
[----:B------:R-:W1:Y:S02]  /*89e0*/  SYNCS.PHASECHK.TRANS64.TRYWAIT P0, [UR4+0x150], R2 ;  /* 0x00015002ff0075a7 */ /* 0x000e640008001104 */
[----:B-1----:R-:W-:Y:S05]  /*89f0*/  @!P0 BRA `(.L_x_92) ;  /* 0x0000008800588947 */ /* 0x002fea0003800000 */
.L_x_277:
[----:B------:R-:W-:Y:S02]  /*8a00*/  ELECT P0, URZ, PT ;  /* 0x0000000000ff782f */ /* 0x000fe40003800000 */
[----:B------:R-:W-:Y:S01]  /*8a10*/  ISETP.NE.AND P1, PT, R24, RZ, PT ;  /* 0x000000ff1800720c */ /* 0x000fe20003f25270 */
[----:B------:R-:W-:Y:S03]  /*8a20*/  BSSY.RECONVERGENT B0, `(.L_x_93) ;  /* 0x0000015000007945 */ /* 0x000fe60003800200 */
[----:B------:R-:W-:-:S04]  /*8a30*/  SEL R10, R10, RZ, !P1 ;  /* 0x000000ff0a0a7207 */ /* 0x000fc80004800000 */
[----:B-1----:R-:W-:-:S03]  /*8a40*/  PRMT R11, R10, 0x7610, R11 ;  /* 0x000076100a0b7816 */ /* 0x002fc6000000000b */
[----:B------:R-:W-:Y:S05]  /*8a50*/  @!P0 BRA `(.L_x_94) ;  /* 0x0000000000448947 */ /* 0x000fea0003800000 */
[----:B------:R-:W-:Y:S01]  /*8a60*/  UIMAD UR5, UR20, 0x14, UR36 ;  /* 0x00000014140578a4 */ /* 0x000fe2000f8e0224 */
[----:B------:R-:W-:-:S04]  /*8a70*/  SEL R2, RZ, 0x1, !P2 ;  /* 0x00000001ff027807 */ /* 0x000fc80005000000 */
[----:B------:R-:W-:-:S04]  /*8a80*/  PRMT R2, R2, 0x5410, R11 ;  /* 0x0000541002027816 */ /* 0x000fc8000000000b */
        /* <DEDUP_REMOVED lines=13> */
.L_x_95:
[----:B--2---:R-:W-:Y:S01]  /*8b60*/  SYNCS.ARRIVE.TRANS64.A1T0 RZ, [UR4+0x110], RZ ;  /* 0x000110ffffff79a7 */ /* 0x004fe20008100004 */
.L_x_94:
[----:B------:R-:W-:Y:S05]  /*8b70*/  BSYNC.RECONVERGENT B0 ;  /* 0x0000000000007941 */ /* 0x000fea0003800200 */
.L_x_93:
[----:B------:R-:W-:Y:S01]  /*8b80*/  UIADD3 UR20, UPT, UPT, UR20, 0x1, URZ ;  /* 0x0000000114147890 */ /* 0x000fe2000fffe0ff */
[----:B------:R-:W-:Y:S02]  /*8b90*/  VIADD R9, R9, 0x1 ;  /* 0x0000000109097836 */ /* 0x000fe40000000000 */
[----:B------:R-:W-:Y:S01]  /*8ba0*/  IMAD.MOV.U32 R10, RZ, RZ, R3 ;  /* 0x000000ffff0a7224 */ /* 0x000fe200078e0003 */
[----:B------:R-:W-:Y:S02]  /*8bb0*/  UISETP.NE.AND UP0, UPT, UR20, 0x8, UPT ;  /* 0x000000081400788c */ /* 0x000fe4000bf05270 */
[----:B------:R-:W-:Y:S02]  /*8bc0*/  ISETP.NE.AND P0, PT, R9, 0x4, PT ;  /* 0x000000040900780c */ /* 0x000fe40003f05270 */
[----:B------:R-:W-:Y:S02]  /*8bd0*/  USEL UR4, URZ, 0x1, UP0 ;  /* 0x00000001ff047887 */ /* 0x000fe40008000000 */
[----:B------:R-:W-:-:S04]  /*8be0*/  USEL UR20, UR20, URZ, UP0 ;  /* 0x000000ff14147287 */ /* 0x000fc80008000000 */
[----:B------:R-:W-:-:S05]  /*8bf0*/  LOP3.LUT R8, R8, UR4, RZ, 0x3c, !PT ;  /* 0x0000000408087c12 */ /* 0x000fca000f8e3cff */
[----:B------:R-:W-:Y:S05]  /*8c00*/  @!P0 EXIT ;  /* 0x000000000000894d */ /* 0x000fea0003800000 */
[----:B------:R-:W-:Y:S05]  /*8c10*/  BRA `(.L_x_96) ;  /* 0xffffffe000fc7947 */ /* 0x000fea000383ffff */
.L_x_63:
[----:B------:R-:W-:-:S09]  /*8c20*/  UISETP.NE.AND UP0, UPT, UR37, 0x3, UPT ;  /* 0x000000032500788c */ /* 0x000fd2000bf05270 */
[----:B------:R-:W-:Y:S05]  /*8c30*/  BRA.U UP0, `(.L_x_97) ;  /* 0x0000001100cc7547 */ /* 0x000fea000b800000 */
[----:B------:R-:W-:-:S08]  /*8c40*/  NOP ;  /* 0x0000000000007918 */ /* 0x000fd00000000000 */
[----:B----45:R-:W1:-:S00]  /*8c50*/  USETMAXREG.DEALLOC.CTAPOOL 0x88 ;  /* 0x00000088000079c8 */ /* 0x030e4000080e0500 */
[----:B-1----:R-:W1:Y:S01]  /*8c60*/  LDC.64 R20, c[0x0][0x390] ;  /* 0x0000e400ff147b82 */ /* 0x002e620000000a00 */
[----:B------:R-:W-:Y:S02]  /*8c70*/  HFMA2 R17, -RZ, RZ, 0, 0 ;  /* 0x00000000ff117431 */ /* 0x000fe400000001ff */
[----:B------:R-:W-:Y:S01]  /*8c80*/  IMAD.MOV.U32 R18, RZ, RZ, 0x1 ;  /* 0x00000001ff127424 */ /* 0x000fe200078e00ff */
[----:B------:R-:W-:Y:S01]  /*8c90*/  PRMT R4, RZ, 0x7610, R4 ;  /* 0x00007610ff047816 */ /* 0x000fe20000000004 */
[----:B------:R-:W2:Y:S03]  /*8ca0*/  LDCU UR26, c[0x0][0x880] ;  /* 0x00011000ff1a77ac */ /* 0x000ea60008000800 */
[----:B------:R-:W3:Y:S01]  /*8cb0*/  LDC.64 R10, c[0x0][0xb08] ;  /* 0x0002c200ff0a7b82 */ /* 0x000ee20000000a00 */
[----:B------:R-:W4:Y:S01]  /*8cc0*/  LDCU.64 UR6, c[0x0][0x888] ;  /* 0x00011100ff0677ac */ /* 0x000f220008000a00 */
[----:B------:R-:W-:Y:S01]  /*8cd0*/  UPLOP3.LUT UP1, UPT, UPT, UPT, UPT, 0x40, 0x4 ;  /* 0x000000000004789c */ /* 0x000fe20003f2e870 */
[----:B------:R-:W-:-:S05]  /*8ce0*/  UMOV UR5, URZ ;  /* 0x000000ff00057c82 */ /* 0x000fca0008000000 */
[----:B------:R-:W1:Y:S08]  /*8cf0*/  LDC.64 R8, c[0x0][0xb10] ;  /* 0x0002c400ff087b82 */ /* 0x000e700000000a00 */
[----:B--2---:R-:W1:Y:S02]  /*8d00*/  LDC.64 R2, c[0x0][0x890] ;  /* 0x00022400ff027b82 */ /* 0x004e640000000a00 */
.L_x_131:
[----:B------:R-:W-:Y:S04]  /*8d10*/  LOP3.LUT R0, R4, 0xffff, RZ, 0xc0, !PT ;  /* 0x0000ffff04007812 */ /* 0x000fe800078ec0ff */
[----:B------:R-:W-:Y:S04]  /*8d20*/  SHF.R.U32.HI R0, RZ, 0x1, R0 ;  /* 0x00000001ff007819 */ /* 0x000fe80000011600 */
[----:B------:R-:W-:Y:S05]  /*8d30*/  LOP3.LUT R0, R0, 0xffff, RZ, 0xc0, !PT ;  /* 0x0000ffff00007812 */ /* 0x000fea00078ec0ff */
[----:B------:R-:W-:Y:S05]  /*8d40*/  IMAD R0, R0, 0x4925, RZ ;  /* 0x0000492500007824 */ /* 0x000fea00078e02ff */
[----:B------:R-:W-:Y:S04]  /*8d50*/  SHF.R.U32.HI R0, RZ, 0x11, R0 ;  /* 0x00000011ff007819 */ /* 0x000fe80000011600 */
[----:B------:R-:W-:Y:S05]  /*8d60*/  PRMT R0, R0, 0x9910, RZ ;  /* 0x0000991000007816 */ /* 0x000fea00000000ff */
[----:B------:R-:W-:Y:S04]  /*8d70*/  IMAD R0, R0, 0xe, RZ ;  /* 0x0000000e00007824 */ /* 0x000fe800078e02ff */
[----:B------:R-:W-:Y:S05]  /*8d80*/  IMAD.MOV R0, RZ, RZ, -R0 ;  /* 0x000000ffff007224 */ /* 0x000fea00078e0a00 */
[----:B------:R-:W-:Y:S05]  /*8d90*/  PRMT R5, R0, 0x7710, RZ ;  /* 0x0000771000057816 */ /* 0x000fea00000000ff */
[----:B------:R-:W-:Y:S05]  /*8da0*/  IMAD.IADD R5, R5, 0x1, R4 ;  /* 0x0000000105057824 */ /* 0x000fea00078e0204 */
[----:B------:R-:W-:Y:S11]  /*8db0*/  R2UR UR4, R5 ;  /* 0x00000000050472ca */ /* 0x000ff600000e0000 */
[----:B------:R-:W-:Y:S02]  /*8dc0*/  @!UPT UIADD3 URZ, UPT, UPT, URZ, URZ, URZ ;  /* 0x000000fffffff290 */ /* 0x000fe4000fffe0ff */
[----:B------:R-:W-:Y:S06]  /*8dd0*/  ULOP3.LUT UR4, UR4, 0xffff, URZ, 0xc0, !UPT ;  /* 0x0000ffff04047892 */ /* 0x000fec000f8ec0ff */
[----:B------:R-:W-:Y:S02]  /*8de0*/  IMAD.U32 R4, RZ, RZ, UR4 ;  /* 0x00000004ff047e24 */ /* 0x000fe4000f8e00ff */
[----:B------:R-:W-:Y:S03]  /*8df0*/  IMAD.U32 R0, RZ, RZ, UR4 ;  /* 0x00000004ff007e24 */ /* 0x000fe6000f8e00ff */
[----:B------:R-:W-:Y:S04]  /*8e00*/  LEA R4, P0, R4, UR22, 0x7 ;  /* 0x0000001604047c11 */ /* 0x000fe8000f8038ff */
[----:B------:R-:W-:Y:S02]  /*8e10*/  LEA.HI.X R5, R0, UR23, RZ, 0x7, P0 ;  /* 0x0000001700057c11 */ /* 0x000fe400080f3cff */
[----:B------:R-:W-:Y:S02]  /*8e20*/  R2UR UR28, R4 ;  /* 0x00000000041c72ca */ /* 0x000fe400000e0000 */
[----:B------:R-:W-:Y:S01]  /*8e30*/  R2UR UR29, R5 ;  /* 0x00000000051d72ca */ /* 0x000fe200000e0000 */
[----:B------:R-:W-:Y:S03]  /*8e40*/  @!UPT UIADD3 URZ, UPT, UPT, URZ, URZ, URZ ;  /* 0x000000fffffff290 */ /* 0x000fe6000fffe0ff */
[----:B------:R-:W-:Y:S11]  /*8e50*/  BRA.U UP1, `(.L_x_98) ;  /* 0x0000000501107547 */ /* 0x000ff6000b800000 */
[----:B------:R-:W2:Y:S01]  /*8e60*/  S2R R0, SR_LANEID ;  /* 0x0000000000007919 */ /* 0x000ea20000000000 */
[----:B------:R-:W-:Y:S02]  /*8e70*/  MOV R4, 0x400 ;  /* 0x0000040000047802 */ /* 0x000fe40000000f00 */
[----:B------:R-:W-:Y:S01]  /*8e80*/  ELECT P0, URZ, PT ;  /* 0x0000000000ff782f */ /* 0x000fe20003800000 */
[----:B------:R-:W-:Y:S01]  /*8e90*/  BSSY.RECONVERGENT B0, `(.L_x_99) ;  /* 0x0000037000007945 */ /* 0x000fe20003800200 */
[----:B------:R-:W5:Y:S02]  /*8ea0*/  S2R R15, SR_CgaCtaId ;  /* 0x00000000000f7919 */ /* 0x000f640000008800 */
[----:B-----5:R-:W-:Y:S01]  /*8eb0*/  LEA R15, R15, R4, 0x18 ;  /* 0x000000040f0f7211 */ /* 0x020fe200078ec0ff */
[----:B--2---:R-:W-:Y:S05]  /*8ec0*/  IMAD.SHL.U32 R0, R0, 0x4, RZ ;  /* 0x0000000400007824 */ /* 0x004fea00078e00ff */
[----:B------:R-:W-:Y:S03]  /*8ed0*/  IADD3 R16, PT, PT, R0, 0x400, R15 ;  /* 0x0000040000107810 */ /* 0x000fe60007ffe00f */
[----:B------:R-:W-:Y:S05]  /*8ee0*/  @!P0 BRA `(.L_x_100) ;  /* 0x0000000000c48947 */ /* 0x000fea0003800000 */
[----:B-1----:R-:W-:Y:S01]  /*8ef0*/  ISETP.NE.U32.AND P0, PT, R8, RZ, PT ;  /* 0x000000ff0800720c */ /* 0x002fe20003f05070 */
[----:B------:R-:W-:Y:S01]  /*8f00*/  IMAD.WIDE R12, R23, 0xc, R20 ;  /* 0x0000000c170c7825 */ /* 0x000fe200078e0214 */
[----:B---3--:R-:W-:Y:S01]  /*8f10*/  ISETP.NE.U32.AND P1, PT, R10, RZ, PT ;  /* 0x000000ff0a00720c */ /* 0x008fe20003f25070 */
[----:B------:R-:W1:Y:S01]  /*8f20*/  S2UR UR4, SR_CgaCtaId ;  /* 0x00000000000479c3 */ /* 0x000e620000008800 */
[----:B------:R-:W-:Y:S01]  /*8f30*/  ISETP.NE.AND.EX P0, PT, R9, RZ, PT, P0 ;  /* 0x000000ff0900720c */ /* 0x000fe20003f05300 */
[----:B------:R-:W-:Y:S01]  /*8f40*/  UMOV UR8, 0x400 ;  /* 0x0000040000087882 */ /* 0x000fe20000000000 */
[----:B------:R-:W2:Y:S01]  /*8f50*/  LDG.E R24, desc[UR50][R12.64] ;  /* 0x000000320c187981 */ /* 0x000ea2000c1e1900 */
[----:B------:R-:W-:Y:S10]  /*8f60*/  ISETP.NE.AND.EX P1, PT, R11, RZ, PT, P1 ;  /* 0x000000ff0b00720c */ /* 0x000ff40003f25310 */
[----:B------:R-:W3:Y:S08]  /*8f70*/  @P0 LDC.64 R4, c[0x0][0xb10] ;  /* 0x0002c400ff040b82 */ /* 0x000ef00000000a00 */
[----:B------:R-:W5:Y:S01]  /*8f80*/  @P1 LDC.64 R6, c[0x0][0xb08] ;  /* 0x0002c200ff061b82 */ /* 0x000f620000000a00 */
[----:B--2---:R-:W-:Y:S01]  /*8f90*/  SHF.R.S32.HI R25, RZ, 0x1f, R24 ;  /* 0x0000001fff197819 */ /* 0x004fe20000011418 */
[C---:B---3--:R-:W-:Y:S01]  /*8fa0*/  @P0 IMAD.WIDE R4, R23.reuse, 0x8, R4 ;  /* 0x0000000817040825 */ /* 0x048fe200078e0204 */
[----:B-1----:R-:W-:Y:S03]  /*8fb0*/  ULEA UR4, UR4, UR8, 0x18 ;  /* 0x0000000804047291 */ /* 0x002fe6000f8ec0ff */
[----:B-----5:R-:W-:Y:S01]  /*8fc0*/  @P1 IMAD.WIDE R6, R23, 0x8, R6 ;  /* 0x0000000817061825 */ /* 0x020fe200078e0206 */
[----:B------:R-:W2:Y:S01]  /*8fd0*/  @P0 LDG.E.64 R28, desc[UR50][R4.64] ;  /* 0x00000032041c0981 */ /* 0x000ea2000c1e1b00 */
[----:B------:R-:W-:Y:S03]  /*8fe0*/  UIADD3 UR8, UPT, UPT, UR4, 0x400, URZ ;  /* 0x0000040004087890 */ /* 0x000fe6000fffe0ff */
[----:B------:R1:W3:Y:S04]  /*8ff0*/  @P1 LDG.E.64 R26, desc[UR50][R6.64] ;  /* 0x00000032061a1981 */ /* 0x0002e8000c1e1b00 */
[----:B------:R-:W-:Y:S04]  /*9000*/  STS [UR4+0x430], RZ ;  /* 0x000430ffff007988 */ /* 0x000fe80008000804 */
[----:B------:R5:W4:Y:S04]  /*9010*/  LDG.E R5, desc[UR50][R12.64+0x4] ;  /* 0x000004320c057981 */ /* 0x000b28000c1e1900 */
[----:B-1----:R-:W1:Y:S01]  /*9020*/  LDS R7, [UR4+0x41c] ;  /* 0x00041c04ff077984 */ /* 0x002e620008000800 */
[----:B------:R-:W-:Y:S05]  /*9030*/  IMAD.U32 R6, RZ, RZ, UR8 ;  /* 0x00000008ff067e24 */ /* 0x000fea000f8e00ff */
[----:B-----5:R-:W-:Y:S05]  /*9040*/  SHF.R.U64 R12, R6, 0x4, RZ ;  /* 0x00000004060c7819 */ /* 0x020fea00000012ff */
[----:B------:R-:W-:Y:S04]  /*9050*/  STS [UR4+0x410], R12 ;  /* 0x0004100cff007988 */ /* 0x000fe80008000804 */
[----:B------:R-:W-:Y:S01]  /*9060*/  STS [UR4+0x414], R12 ;  /* 0x0004140cff007988 */ /* 0x000fe20008000804 */
[----:B------:R-:W-:Y:S02]  /*9070*/  @!P0 IMAD.MOV.U32 R28, RZ, RZ, R24 ;  /* 0x000000ffff1c8224 */ /* 0x000fe400078e0018 */
[----:B------:R-:W-:Y:S01]  /*9080*/  @!P0 IMAD.MOV.U32 R29, RZ, RZ, R25 ;  /* 0x000000ffff1d8224 */ /* 0x000fe200078e0019 */
[----:B---3--:R-:W-:Y:S01]  /*9090*/  @P1 STS.64 [UR4+0x400], R26 ;  /* 0x0004001aff001988 */ /* 0x008fe20008000a04 */
[C---:B--2---:R-:W-:Y:S03]  /*90a0*/  IMAD.SHL.U32 R25, R28.reuse, 0x2, RZ ;  /* 0x000000021c197824 */ /* 0x044fe600078e00ff */
[----:B------:R-:W-:Y:S02]  /*90b0*/  SHF.L.U64.HI R14, R28, 0x1, R29 ;  /* 0x000000011c0e7819 */ /* 0x000fe4000001021d */
[----:B------:R-:W-:Y:S02]  /*90c0*/  LOP3.LUT R25, R25, 0xfffffffe, RZ, 0xc0, !PT ;  /* 0xfffffffe19197812 */ /* 0x000fe400078ec0ff */
[----:B------:R-:W-:Y:S04]  /*90d0*/  LOP3.LUT R14, R14, 0x1fffffff, RZ, 0xc0, !PT ;  /* 0x1fffffff0e0e7812 */ /* 0x000fe800078ec0ff */
[--C-:B------:R-:W-:Y:S02]  /*90e0*/  SHF.R.U32.HI R4, RZ, 0x4, R14.reuse ;  /* 0x00000004ff047819 */ /* 0x100fe4000001160e */
[----:B------:R-:W-:Y:S02]  /*90f0*/  SHF.R.U64 R14, R25, 0x4, R14 ;  /* 0x00000004190e7819 */ /* 0x000fe4000000120e */
[----:B-1----:R-:W-:Y:S02]  /*9100*/  LOP3.LUT R30, R7, 0xf, R4, 0xb8, !PT ;  /* 0x0000000f071e7812 */ /* 0x002fe400078eb804 */
[----:B------:R-:W-:Y:S01]  /*9110*/  CS2R R6, SRZ ;  /* 0x0000000000067805 */ /* 0x000fe2000001ff00 */
[----:B------:R-:W-:Y:S01]  /*9120*/  STS [UR4+0x40c], R14 ;  /* 0x00040c0eff007988 */ /* 0x000fe20008000804 */
[----:B----4-:R-:W-:Y:S03]  /*9130*/  VIADD R5, R5, 0xffffffff ;  /* 0xffffffff05057836 */ /* 0x010fe60000000000 */
[----:B------:R-:W-:Y:S04]  /*9140*/  STS [UR4+0x41c], R30 ;  /* 0x00041c1eff007988 */ /* 0x000fe80008000804 */
[----:B------:R-:W1:Y:S02]  /*9150*/  LDS R4, [UR4+0x41c] ;  /* 0x00041c04ff047984 */ /* 0x000e640008000800 */
[----:B-1----:R-:W-:Y:S05]  /*9160*/  LOP3.LUT R22, R4, 0xf0, RZ, 0xb8, !PT ;  /* 0x000000f004167812 */ /* 0x002fea00078eb8ff */
[----:B------:R-:W-:Y:S04]  /*9170*/  STS [UR4+0x41c], R22 ;  /* 0x00041c16ff007988 */ /* 0x000fe80008000804 */
[----:B------:R-:W1:Y:S02]  /*9180*/  LDS R4, [UR4+0x41c] ;  /* 0x00041c04ff047984 */ /* 0x000e640008000800 */
[----:B-1----:R-:W-:Y:S01]  /*9190*/  LOP3.LUT R13, R4, 0xf00, RZ, 0xb8, !PT ;  /* 0x00000f00040d7812 */ /* 0x002fe200078eb8ff */
[----:B------:R-:W-:Y:S04]  /*91a0*/  VIADD R4, R24, 0xffffffff ;  /* 0xffffffff18047836 */ /* 0x000fe80000000000 */
[----:B------:R-:W-:Y:S04]  /*91b0*/  STS.64 [UR4+0x418], R12 ;  /* 0x0004180cff007988 */ /* 0x000fe80008000a04 */
[----:B------:R-:W1:Y:S04]  /*91c0*/  LDS R19, [UR4+0x41c] ;  /* 0x00041c04ff137984 */ /* 0x000e680008000800 */
[----:B------:R2:W-:Y:S01]  /*91d0*/  STS.128 [UR4+0x420], R4 ;  /* 0x00042004ff007988 */ /* 0x0005e20008000c04 */
[----:B-1----:R-:W-:Y:S05]  /*91e0*/  LOP3.LUT R19, R19, 0xf000, RZ, 0xb8, !PT ;  /* 0x0000f00013137812 */ /* 0x002fea00078eb8ff */
[----:B------:R2:W-:Y:S02]  /*91f0*/  STS [UR4+0x41c], R19 ;  /* 0x00041c13ff007988 */ /* 0x0005e40008000804 */
.L_x_100:
[----:B----4-:R-:W-:Y:S05]  /*9200*/  BSYNC.RECONVERGENT B0 ;  /* 0x0000000000007941 */ /* 0x010fea0003800200 */
.L_x_99:
[----:B------:R-:W-:Y:S01]  /*9210*/  NOP ;  /* 0x0000000000007918 */ /* 0x000fe20000000000 */
[----:B------:R-:W4:Y:S01]  /*9220*/  LDS R16, [R16] ;  /* 0x0000000010107984 */ /* 0x000f220000000800 */
[----:B--2---:R-:W-:Y:S01]  /*9230*/  IADD3 R4, P0, PT, R0, UR28, RZ ;  /* 0x0000001c00047c10 */ /* 0x004fe2000ff1e0ff */
[----:B------:R-:W-:Y:S04]  /*9240*/  IMAD.U32 R0, RZ, RZ, UR20 ;  /* 0x00000014ff007e24 */ /* 0x000fe8000f8e00ff */
[----:B------:R-:W-:Y:S01]  /*9250*/  IMAD.X R5, RZ, RZ, UR29, P0 ;  /* 0x0000001dff057e24 */ /* 0x000fe200080e06ff */
[----:B------:R-:W-:Y:S04]  /*9260*/  SHF.L.U32 R6, R0, 0x1f, RZ ;  /* 0x0000001f00067819 */ /* 0x000fe800000006ff */
[----:B----4-:R2:W4:Y:S02]  /*9270*/  ATOMG.E.EXCH.STRONG.GPU PT, RZ, [R4], R16 ;  /* 0x0000001004ff73a8 */ /* 0x01052400041ee100 */
[----:B----4-:R-:W4:Y:S02]  /*9280*/  SYNCS.PHASECHK.TRANS64.TRYWAIT P0, [R15+URZ+0x108], R6 ;  /* 0x000108060f0075a7 */ /* 0x010f2400080011ff */
[----:B--2-4-:R-:W-:Y:S05]  /*9290*/  @!P0 BRA `(.L_x_101) ;  /* 0x0000008000488947 */ /* 0x014fea0003800000 */
.L_x_98:
[----:B-1----:R-:W-:Y:S04]  /*92a0*/  ISETP.NE.U32.AND P0, PT, R2, RZ, PT ;  /* 0x000000ff0200720c */ /* 0x002fe80003f05070 */
[----:B------:R-:W-:Y:S11]  /*92b0*/  ISETP.NE.AND.EX P0, PT, R3, RZ, PT, P0 ;  /* 0x000000ff0300720c */ /* 0x000ff60003f05300 */
[----:B------:R-:W-:Y:S02]  /*92c0*/  @!UPT UIADD3 URZ, UPT, UPT, URZ, URZ, URZ ;  /* 0x000000fffffff290 */ /* 0x000fe4000fffe0ff */
[----:B------:R-:W1:Y:S02]  /*92d0*/  @P0 LDC.64 R4, c[0x0][0x890] ;  /* 0x00022400ff040b82 */ /* 0x000e640000000a00 */
[----:B-1----:R-:W-:Y:S01]  /*92e0*/  @P0 IMAD.WIDE R4, R23, 0x8, R4 ;  /* 0x0000000817040825 */ /* 0x002fe200078e0204 */
[----:B------:R-:W-:Y:S06]  /*92f0*/  BRA.U UP1, `(.L_x_102) ;  /* 0x0000000101107547 */ /* 0x000fec000b800000 */
[----:B------:R-:W-:Y:S04]  /*9300*/  DEPBAR {5,4,3,2,1,0} ;  /* 0x0000003f0000791a */ /* 0x000fe80000000000 */
[----:B------:R-:W1:Y:S02]  /*9310*/  CCTL.E.C.LDCU.IV.DEEP [UR28] ;  /* 0x000000001c007540 */ /* 0x000e640009c08000 */
[----:B-1----:R1:W-:Y:S01]  /*9320*/  UTMACCTL.IV [UR28] ;  /* 0x000000001c0079b9 */ /* 0x0023e20008000000 */
[----:B------:R-:W-:Y:S01]  /*9330*/  NOP ;  /* 0x0000000000007918 */ /* 0x000fe20000000000 */
.L_x_102:
[----:B------:R-:W5:Y:S01]  /*9340*/  @P0 LDG.E.64 R4, desc[UR50][R4.64] ;  /* 0x0000003204040981 */ /* 0x000f62000c1e1b00 */
[----:B------:R-:W-:Y:S02]  /*9350*/  USHF.L.U32 UR18, UR18, 0x6, URZ ;  /* 0x0000000612127899 */ /* 0x000fe400080006ff */
[----:B------:R-:W-:Y:S01]  /*9360*/  USHF.L.U32 UR19, UR19, 0x7, URZ ;  /* 0x0000000713137899 */ /* 0x000fe200080006ff */
[----:B-----5:R-:W5:Y:S02]  /*9370*/  @P0 LD.E R0, desc[UR50][R4.64] ;  /* 0x0000003204000980 */ /* 0x020f64000c101900 */
[----:B-----5:R-:W-:Y:S01]  /*9380*/  @P0 FSETP.NEU.AND P1, PT, R0, RZ, PT ;  /* 0x000000ff0000020b */ /* 0x020fe20003f2d000 */
[----:B------:R-:W-:Y:S01]  /*9390*/  @!UPT UIADD3 URZ, UPT, UPT, URZ, URZ, URZ ;  /* 0x000000fffffff290 */ /* 0x000fe2000fffe0ff */
[----:B------:R-:W-:Y:S11]  /*93a0*/  @P0 BRA `(.L_x_103) ;  /* 0x00000000002c0947 */ /* 0x000ff60003800000 */
[----:B----4-:R-:W-:Y:S02]  /*93b0*/  ISETP.NE.U32.AND P0, PT, RZ, UR6, PT ;  /* 0x00000006ff007c0c */ /* 0x010fe4000bf05070 */
[----:B------:R-:W-:Y:S02]  /*93c0*/  FSETP.NEU.AND P1, PT, RZ, UR26, PT ;  /* 0x0000001aff007c0b */ /* 0x000fe4000bf2d000 */
[----:B------:R-:W-:Y:S11]  /*93d0*/  ISETP.NE.AND.EX P0, PT, RZ, UR7, PT, P0 ;  /* 0x00000007ff007c0c */ /* 0x000ff6000bf05300 */
[----:B------:R-:W-:Y:S02]  /*93e0*/  @!UPT UIADD3 URZ, UPT, UPT, URZ, URZ, URZ ;  /* 0x000000fffffff290 */ /* 0x000fe4000fffe0ff */
[----:B------:R-:W4:Y:S08]  /*93f0*/  @P0 LDC R0, c[0x0][0x898] ;  /* 0x00022600ff000b82 */ /* 0x000f300000000800 */
[----:B------:R-:W5:Y:S01]  /*9400*/  @P0 LDC.64 R4, c[0x0][0x888] ;  /* 0x00022200ff040b82 */ /* 0x000f620000000a00 */
[----:B----4-:R-:W-:Y:S04]  /*9410*/  @P0 IMAD R23, R23, R0, RZ ;  /* 0x0000000017170224 */ /* 0x010fe800078e02ff */
[----:B-----5:R-:W-:Y:S06]  /*9420*/  @P0 IMAD.WIDE R4, R23, 0x4, R4 ;  /* 0x0000000417040825 */ /* 0x020fec00078e0204 */
[----:B------:R-:W4:Y:S02]  /*9430*/  @P0 LDG.E R4, desc[UR50][R4.64] ;  /* 0x0000003204040981 */ /* 0x000f24000c1e1900 */
[----:B----4-:R-:W-:Y:S11]  /*9440*/  @P0 FSETP.NEU.AND P1, PT, R4, RZ, PT ;  /* 0x000000ff0400020b */ /* 0x010ff60003f2d000 */
[----:B------:R-:W-:Y:S02]  /*9450*/  @!UPT UIADD3 URZ, UPT, UPT, URZ, URZ, URZ ;  /* 0x000000fffffff290 */ /* 0x000fe4000fffe0ff */
.L_x_103:
[----:B------:R-:W-:Y:S01]  /*9460*/  UISETP.NE.AND UP0, UPT, UR21, 0x4, UPT ;  /* 0x000000041500788c */ /* 0x000fe2000bf05270 */
[----:B------:R-:W-:Y:S04]  /*9470*/  ELECT P0, URZ, PT ;  /* 0x0000000000ff782f */ /* 0x000fe80003800000 */
[----:B------:R-:W-:Y:S04]  /*9480*/  PLOP3.LUT P1, PT, P1, P0, PT, 0x80, 0x8 ;  /* 0x000000000008781c */ /* 0x000fe80000f21070 */
[----:B------:R-:W-:Y:S09]  /*9490*/  BRA.U UP0, `(.L_x_104) ;  /* 0x0000000100047547 */ /* 0x000ff2000b800000 */
[----:B-1--4-:R-:W-:Y:S05]  /*94a0*/  BPT.TRAP 0x1 ;  /* 0x000000040000795c */ /* 0x012fea0000300000 */
.L_x_104:
[----:B------:R-:W5:Y:S01]  /*94b0*/  S2UR UR25, SR_CgaCtaId ;  /* 0x00000000001979c3 */ /* 0x000f620000008800 */
[----:B------:R-:W-:Y:S01]  /*94c0*/  UMOV UR24, 0x400 ;  /* 0x0000040000187882 */ /* 0x000fe20000000000 */
[----:B------:R-:W-:Y:S01]  /*94d0*/  SHF.L.U32 R5, R18, 0x1f, RZ ;  /* 0x0000001f12057819 */ /* 0x000fe200000006ff */
[----:B-----5:R-:W-:Y:S09]  /*94e0*/  ULEA UR24, UR25, UR24, 0x18 ;  /* 0x0000001819187291 */ /* 0x020ff2000f8ec0ff */
[----:B------:R-:W5:Y:S02]  /*94f0*/  SYNCS.PHASECHK.TRANS64.TRYWAIT P0, [UR24+0xe0], R5 ;  /* 0x0000e005ff0075a7 */ /* 0x000f640008001118 */
[----:B-----5:R-:W-:Y:S05]  /*9500*/  @!P0 BRA `(.L_x_105) ;  /* 0x0000007c00c08947 */ /* 0x020fea0003800000 */
.L_x_279:
[----:B------:R-:W-:Y:S04]  /*9510*/  BSSY.RECONVERGENT B0, `(.L_x_106) ;  /* 0x0000011000007945 */ /* 0x000fe80003800200 */
[----:B------:R-:W-:Y:S05]  /*9520*/  @!P1 BRA `(.L_x_107) ;  /* 0x00000000003c9947 */ /* 0x000fea0003800000 */
[----:B------:R-:W-:Y:S02]  /*9530*/  UIADD3 UR17, UPT, UPT, UR24, 0xc0, URZ ;  /* 0x000000c018117890 */ /* 0x000fe4000fffe0ff */
[----:B------:R-:W-:Y:S01]  /*9540*/  UIADD3 UR16, UPT, UPT, UR24, 0x1000, URZ ;  /* 0x0000100018107890 */ /* 0x000fe2000fffe0ff */
[----:B------:R-:W-:Y:S01]  /*9550*/  UMOV UR12, 0x0 ;  /* 0x00000000000c7882 */ /* 0x000fe20000000000 */
[----:B------:R-:W-:Y:S01]  /*9560*/  UMOV UR13, 0x10000000 ;  /* 0x10000000000d7882 */ /* 0x000fe20000000000 */
[----:B------:R-:W-:Y:S02]  /*9570*/  UIADD3 UR11, UPT, UPT, UR19, 0x40, URZ ;  /* 0x00000040130b7890 */ /* 0x000fe4000fffe0ff */
[----:B------:R-:W-:Y:S01]  /*9580*/  UIADD3 UR8, UPT, UPT, UR24, 0x1800, URZ ;  /* 0x0000180018087890 */ /* 0x000fe2000fffe0ff */
[----:B------:R-:W-:Y:S03]  /*9590*/  UMOV UR10, UR18 ;  /* 0x00000012000a7c82 */ /* 0x000fe60008000000 */
[----:B------:R1:W-:Y:S01]  /*95a0*/  UTMALDG.2D [UR16], [UR28], desc[UR12] ;  /* 0x00000c101c0075b4 */ /* 0x0003e20008009000 */
[----:B------:R-:W-:Y:S01]  /*95b0*/  UMOV UR9, UR17 ;  /* 0x0000001100097c82 */ /* 0x000fe20008000000 */
[----:B------:R-:W-:Y:S03]  /*95c0*/  UISETP.NE.AND UP0, UPT, UR21, 0x4, UPT ;  /* 0x000000041500788c */ /* 0x000fe6000bf05270 */
[----:B------:R1:W-:Y:S06]  /*95d0*/  UTMALDG.2D [UR8], [UR28], desc[UR12] ;  /* 0x00000c081c0075b4 */ /* 0x0003ec0008009000 */
[----:B-1----:R-:W-:Y:S05]  /*95e0*/  BRA.U UP0, `(.L_x_108) ;  /* 0x0000000100047547 */ /* 0x002fea000b800000 */
[----:B----4-:R-:W-:Y:S05]  /*95f0*/  BPT.TRAP 0x1 ;  /* 0x000000040000795c */ /* 0x010fea0000300000 */
.L_x_108:
[----:B------:R-:W-:Y:S04]  /*9600*/  HFMA2 R0, -RZ, RZ, 0, 0.00048828125 ;  /* 0x00001000ff007431 */ /* 0x000fe800000001ff */
[----:B------:R1:W-:Y:S03]  /*9610*/  SYNCS.ARRIVE.TRANS64.RED.A0TR RZ, [UR24+0xc0], R0 ;  /* 0x0000c000ffff79a7 */ /* 0x0003e60008300418 */
.L_x_107:
[----:B-1--4-:R-:W-:Y:S05]  /*9620*/  BSYNC.RECONVERGENT B0 ;  /* 0x0000000000007941 */ /* 0x012fea0003800200 */
.L_x_106:
[----:B------:R-:W-:Y:S09]  /*9630*/  UISETP.NE.AND UP0, UPT, UR21, 0x4, UPT ;  /* 0x000000041500788c */ /* 0x000ff2000bf05270 */
[----:B------:R-:W-:Y:S05]  /*9640*/  BRA.U UP0, `(.L_x_109) ;  /* 0x0000000100047547 */ /* 0x000fea000b800000 */
[----:B------:R-:W-:Y:S05]  /*9650*/  BPT.TRAP 0x1 ;  /* 0x000000040000795c */ /* 0x000fea0000300000 */
.L_x_109:
[----:B------:R-:W-:Y:S04]  /*9660*/  UIADD3 UR4, UPT, UPT, UR24, 0xc0, URZ ;  /* 0x000000c018047890 */ /* 0x000fe8000fffe0ff */
[----:B------:R-:W-:Y:S09]  /*9670*/  UPRMT UR4, UR25, 0x654, UR4 ;  /* 0x0000065419047896 */ /* 0x000ff20008000004 */
[----:B------:R-:W-:Y:S01]  /*9680*/  SYNCS.ARRIVE.TRANS64.RED.A1T0 RZ, [UR4], RZ ;  /* 0x000000ffffff79a7 */ /* 0x000fe20008100404 */
[----:B------:R-:W-:Y:S05]  /*9690*/  BRA.U UP0, `(.L_x_110) ;  /* 0x0000000100047547 */ /* 0x000fea000b800000 */
[----:B------:R-:W-:Y:S05]  /*96a0*/  BPT.TRAP 0x1 ;  /* 0x000000040000795c */ /* 0x000fea0000300000 */
.L_x_110:
[----:B------:R-:W1:Y:S02]  /*96b0*/  SYNCS.PHASECHK.TRANS64.TRYWAIT P0, [UR24+0xe8], R5 ;  /* 0x0000e805ff0075a7 */ /* 0x000e640008001118 */
[----:B-1----:R-:W-:Y:S05]  /*96c0*/  @!P0 BRA `(.L_x_111) ;  /* 0x0000007c00688947 */ /* 0x002fea0003800000 */
.L_x_281:
[----:B------:R-:W-:Y:S04]  /*96d0*/  BSSY.RECONVERGENT B0, `(.L_x_112) ;  /* 0x0000012000007945 */ /* 0x000fe80003800200 */
[----:B------:R-:W-:Y:S05]  /*96e0*/  @!P1 BRA `(.L_x_113) ;  /* 0x0000000000409947 */ /* 0x000fea0003800000 */
[----:B------:R-:W-:Y:S02]  /*96f0*/  UIADD3 UR13, UPT, UPT, UR24, 0xc8, URZ ;  /* 0x000000c8180d7890 */ /* 0x000fe4000fffe0ff */
[----:B------:R-:W-:Y:S02]  /*9700*/  UIADD3 UR15, UPT, UPT, UR19, 0x10, URZ ;  /* 0x00000010130f7890 */ /* 0x000fe4000fffe0ff */
[----:B------:R-:W-:Y:S01]  /*9710*/  UIADD3 UR12, UPT, UPT, UR24, 0x2000, URZ ;  /* 0x00002000180c7890 */ /* 0x000fe2000fffe0ff */
[----:B------:R-:W-:Y:S01]  /*9720*/  UMOV UR16, 0x0 ;  /* 0x0000000000107882 */ /* 0x000fe20000000000 */
[----:B------:R-:W-:Y:S01]  /*9730*/  UMOV UR17, 0x10000000 ;  /* 0x1000000000117882 */ /* 0x000fe20000000000 */
[----:B------:R-:W-:Y:S01]  /*9740*/  UMOV UR14, UR18 ;  /* 0x00000012000e7c82 */ /* 0x000fe20008000000 */
[----:B------:R-:W-:Y:S02]  /*9750*/  UIADD3 UR11, UPT, UPT, UR19, 0x50, URZ ;  /* 0x00000050130b7890 */ /* 0x000fe4000fffe0ff */
[----:B------:R-:W-:Y:S03]  /*9760*/  UIADD3 UR8, UPT, UPT, UR24, 0x2800, URZ ;  /* 0x0000280018087890 */ /* 0x000fe6000fffe0ff */
[----:B------:R4:W-:Y:S01]  /*9770*/  UTMALDG.2D [UR12], [UR28], desc[UR16] ;  /* 0x0000100c1c0075b4 */ /* 0x0009e20008009000 */
[----:B------:R-:W-:Y:S01]  /*9780*/  UMOV UR10, UR18 ;  /* 0x00000012000a7c82 */ /* 0x000fe20008000000 */
[----:B------:R-:W-:Y:S04]  /*9790*/  UMOV UR9, UR13 ;  /* 0x0000000d00097c82 */ /* 0x000fe80008000000 */
[----:B------:R4:W-:Y:S02]  /*97a0*/  UTMALDG.2D [UR8], [UR28], desc[UR16] ;  /* 0x000010081c0075b4 */ /* 0x0009e40008009000 */
[----:B----4-:R-:W-:Y:S05]  /*97b0*/  BRA.U UP0, `(.L_x_114) ;  /* 0x0000000100047547 */ /* 0x010fea000b800000 */
[----:B------:R-:W-:Y:S05]  /*97c0*/  BPT.TRAP 0x1 ;  /* 0x000000040000795c */ /* 0x000fea0000300000 */
.L_x_114:
[----:B-1----:R-:W-:Y:S04]  /*97d0*/  HFMA2 R0, -RZ, RZ, 0, 0.00048828125 ;  /* 0x00001000ff007431 */ /* 0x002fe800000001ff */
[----:B------:R4:W-:Y:S03]  /*97e0*/  SYNCS.ARRIVE.TRANS64.RED.A0TR RZ, [UR24+0xc8], R0 ;  /* 0x0000c800ffff79a7 */ /* 0x0009e60008300418 */
.L_x_113:
[----:B------:R-:W-:Y:S05]  /*97f0*/  BSYNC.RECONVERGENT B0 ;  /* 0x0000000000007941 */ /* 0x000fea0003800200 */
.L_x_112:
[----:B------:R-:W-:Y:S05]  /*9800*/  BRA.U UP0, `(.L_x_115) ;  /* 0x0000000100047547 */ /* 0x000fea000b800000 */
[----:B------:R-:W-:Y:S05]  /*9810*/  BPT.TRAP 0x1 ;  /* 0x000000040000795c */ /* 0x000fea0000300000 */
.L_x_115:
[----:B------:R-:W-:Y:S04]  /*9820*/  UIADD3 UR4, UPT, UPT, UR24, 0xc8, URZ ;  /* 0x000000c818047890 */ /* 0x000fe8000fffe0ff */
[----:B------:R-:W-:Y:S09]  /*9830*/  UPRMT UR4, UR25, 0x654, UR4 ;  /* 0x0000065419047896 */ /* 0x000ff20008000004 */
[----:B------:R-:W-:Y:S01]  /*9840*/  SYNCS.ARRIVE.TRANS64.RED.A1T0 RZ, [UR4], RZ ;  /* 0x000000ffffff79a7 */ /* 0x000fe20008100404 */
[----:B------:R-:W-:Y:S05]  /*9850*/  BRA.U UP0, `(.L_x_116) ;  /* 0x0000000100047547 */ /* 0x000fea000b800000 */
[----:B------:R-:W-:Y:S05]  /*9860*/  BPT.TRAP 0x1 ;  /* 0x000000040000795c */ /* 0x000fea0000300000 */
.L_x_116:
[----:B------:R-:W5:Y:S02]  /*9870*/  SYNCS.PHASECHK.TRANS64.TRYWAIT P0, [UR24+0xf0], R5 ;  /* 0x0000f005ff0075a7 */ /* 0x000f640008001118 */
[----:B-----5:R-:W-:Y:S05]  /*9880*/  @!P0 BRA `(.L_x_117) ;  /* 0x0000007c00108947 */ /* 0x020fea0003800000 */
.L_x_283:
        /* <DEDUP_REMOVED lines=14> */
[----:B-1----:R-:W-:Y:S05]  /*9970*/  BRA.U UP0, `(.L_x_120) ;  /* 0x0000000100047547 */ /* 0x002fea000b800000 */
[----:B------:R-:W-:Y:S05]  /*9980*/  BPT.TRAP 0x1 ;  /* 0x000000040000795c */ /* 0x000fea0000300000 */
.L_x_120:
[----:B----4-:R-:W-:Y:S04]  /*9990*/  HFMA2 R0, -RZ, RZ, 0, 0.00048828125 ;  /* 0x00001000ff007431 */ /* 0x010fe800000001ff */
[----:B------:R1:W-:Y:S03]  /*99a0*/  SYNCS.ARRIVE.TRANS64.RED.A0TR RZ, [UR24+0xd0], R0 ;  /* 0x0000d000ffff79a7 */ /* 0x0003e60008300418 */
.L_x_119:
[----:B------:R-:W-:Y:S05]  /*99b0*/  BSYNC.RECONVERGENT B0 ;  /* 0x0000000000007941 */ /* 0x000fea0003800200 */
.L_x_118:
[----:B------:R-:W-:Y:S05]  /*99c0*/  BRA.U UP0, `(.L_x_121) ;  /* 0x0000000100047547 */ /* 0x000fea000b800000 */
[----:B------:R-:W-:Y:S05]  /*99d0*/  BPT.TRAP 0x1 ;  /* 0x000000040000795c */ /* 0x000fea0000300000 */
.L_x_121:
[----:B------:R-:W-:Y:S04]  /*99e0*/  UIADD3 UR4, UPT, UPT, UR24, 0xd0, URZ ;  /* 0x000000d018047890 */ /* 0x000fe8000fffe0ff */
[----:B------:R-:W-:Y:S09]  /*99f0*/  UPRMT UR4, UR25, 0x654, UR4 ;  /* 0x0000065419047896 */ /* 0x000ff20008000004 */
[----:B------:R-:W-:Y:S01]  /*9a00*/  SYNCS.ARRIVE.TRANS64.RED.A1T0 RZ, [UR4], RZ ;  /* 0x000000ffffff79a7 */ /* 0x000fe20008100404 */
[----:B------:R-:W-:Y:S05]  /*9a10*/  BRA.U UP0, `(.L_x_122) ;  /* 0x0000000100047547 */ /* 0x000fea000b800000 */
[----:B------:R-:W-:Y:S05]  /*9a20*/  BPT.TRAP 0x1 ;  /* 0x000000040000795c */ /* 0x000fea0000300000 */
.L_x_122:
[----:B------:R-:W5:Y:S02]  /*9a30*/  SYNCS.PHASECHK.TRANS64.TRYWAIT P0, [UR24+0xf8], R5 ;  /* 0x0000f805ff0075a7 */ /* 0x000f640008001118 */
[----:B-----5:R-:W-:Y:S05]  /*9a40*/  @!P0 BRA `(.L_x_123) ;  /* 0x0000007800b88947 */ /* 0x020fea0003800000 */
.L_x_285:
        /* <DEDUP_REMOVED lines=16> */
.L_x_126:
[----:B----4-:R-:W-:Y:S04]  /*9b50*/  HFMA2 R0, -RZ, RZ, 0, 0.00048828125 ;  /* 0x00001000ff007431 */ /* 0x010fe800000001ff */
[----:B------:R1:W-:Y:S03]  /*9b60*/  SYNCS.ARRIVE.TRANS64.RED.A0TR RZ, [UR24+0xd8], R0 ;  /* 0x0000d800ffff79a7 */ /* 0x0003e60008300418 */
.L_x_125:
[----:B------:R-:W-:Y:S05]  /*9b70*/  BSYNC.RECONVERGENT B0 ;  /* 0x0000000000007941 */ /* 0x000fea0003800200 */
.L_x_124:
[----:B------:R-:W-:Y:S05]  /*9b80*/  BRA.U UP0, `(.L_x_127) ;  /* 0x0000000100047547 */ /* 0x000fea000b800000 */
[----:B------:R-:W-:Y:S05]  /*9b90*/  BPT.TRAP 0x1 ;  /* 0x000000040000795c */ /* 0x000fea0000300000 */
.L_x_127:
[----:B------:R-:W-:Y:S01]  /*9ba0*/  UIADD3 UR4, UPT, UPT, UR24, 0xd8, URZ ;  /* 0x000000d818047890 */ /* 0x000fe2000fffe0ff */
[----:B------:R-:W-:Y:S01]  /*9bb0*/  LOP3.LUT R18, R18, 0x1, RZ, 0x3c, !PT ;  /* 0x0000000112127812 */ /* 0x000fe200078e3cff */
[----:B------:R-:W-:Y:S02]  /*9bc0*/  UISETP.NE.AND UP1, UPT, UR37, 0x8, UPT ;  /* 0x000000082500788c */ /* 0x000fe4000bf25270 */
[----:B------:R-:W-:Y:S09]  /*9bd0*/  UPRMT UR4, UR25, 0x654, UR4 ;  /* 0x0000065419047896 */ /* 0x000ff20008000004 */
[----:B------:R-:W-:Y:S01]  /*9be0*/  SYNCS.ARRIVE.TRANS64.RED.A1T0 RZ, [UR4], RZ ;  /* 0x000000ffffff79a7 */ /* 0x000fe20008100404 */
[----:B------:R-:W-:Y:S05]  /*9bf0*/  BRA.U UP1, `(.L_x_128) ;  /* 0x0000000101047547 */ /* 0x000fea000b800000 */
[----:B------:R-:W-:Y:S05]  /*9c00*/  BPT.TRAP 0x1 ;  /* 0x000000040000795c */ /* 0x000fea0000300000 */
.L_x_128:
[----:B------:R-:W-:Y:S01]  /*9c10*/  ULEA UR8, UR5, UR24, 0x3 ;  /* 0x0000001805087291 */ /* 0x000fe2000f8e18ff */
[----:B-1----:R-:W-:Y:S08]  /*9c20*/  SHF.L.U32 R5, R17, 0x1f, RZ ;  /* 0x0000001f11057819 */ /* 0x002ff000000006ff */
[----:B------:R-:W1:Y:S02]  /*9c30*/  SYNCS.PHASECHK.TRANS64.TRYWAIT P0, [UR8+0x1f0], R5 ;  /* 0x0001f005ff0075a7 */ /* 0x000e640008001108 */
[----:B-1----:R-:W-:Y:S05]  /*9c40*/  @!P0 BRA `(.L_x_129) ;  /* 0x0000007800508947 */ /* 0x002fea0003800000 */
.L_x_287:
[----:B------:R-:W-:Y:S09]  /*9c50*/  UIMAD UR4, UR5, 0x14, UR36 ;  /* 0x00000014050478a4 */ /* 0x000ff2000f8e0224 */
[----:B--2---:R-:W2:Y:S04]  /*9c60*/  LDS R6, [UR4] ;  /* 0x00000004ff067984 */ /* 0x004ea80008000800 */
[----:B-1----:R-:W1:Y:S04]  /*9c70*/  LDS R5, [UR4+0x4] ;  /* 0x00000404ff057984 */ /* 0x002e680008000800 */
[----:B------:R-:W3:Y:S04]  /*9c80*/  LDS.U16 R4, [UR4+0x12] ;  /* 0x00001204ff047984 */ /* 0x000ee80008000400 */
[----:B------:R-:W3:Y:S04]  /*9c90*/  LDS R23, [UR4+0x8] ;  /* 0x00000804ff177984 */ /* 0x000ee80008000800 */
[----:B----4-:R-:W4:Y:S01]  /*9ca0*/  LDS R0, [UR4+0xc] ;  /* 0x00000c04ff007984 */ /* 0x010f220008000800 */
[----:B------:R-:W-:Y:S01]  /*9cb0*/  @!PT LDS RZ, [RZ] ;  /* 0x00000000fffff984 */ /* 0x000fe20000000800 */
[----:B------:R-:W-:Y:S01]  /*9cc0*/  @!PT LDS RZ, [RZ] ;  /* 0x00000000fffff984 */ /* 0x000fe20000000800 */
[----:B------:R-:W-:Y:S01]  /*9cd0*/  @!PT LDS RZ, [RZ] ;  /* 0x00000000fffff984 */ /* 0x000fe20000000800 */
[----:B------:R-:W-:Y:S01]  /*9ce0*/  @!PT LDS RZ, [RZ] ;  /* 0x00000000fffff984 */ /* 0x000fe20000000800 */
[----:B------:R5:W-:Y:S06]  /*9cf0*/  MEMBAR.ALL.CTA ;  /* 0x0000000000007992 */ /* 0x000bec0000008000 */
[----:B-----5:R-:W3:Y:S01]  /*9d00*/  FENCE.VIEW.ASYNC.S ;  /* 0x00000000000073c6 */ /* 0x020ee20000000000 */
[----:B--2---:R-:W-:Y:S02]  /*9d10*/  R2UR UR18, R6 ;  /* 0x00000000061272ca */ /* 0x004fe400000e0000 */
[----:B-1----:R-:W-:Y:S01]  /*9d20*/  R2UR UR19, R5 ;  /* 0x00000000051372ca */ /* 0x002fe200000e0000 */
[----:B------:R-:W-:Y:S03]  /*9d30*/  @!UPT UIADD3 URZ, UPT, UPT, URZ, URZ, URZ ;  /* 0x000000fffffff290 */ /* 0x000fe6000fffe0ff */
[----:B------:R-:W-:Y:S11]  /*9d40*/  BRA.U UP1, `(.L_x_130) ;  /* 0x0000000101047547 */ /* 0x000ff6000b800000 */
[----:B------:R-:W-:Y:S05]  /*9d50*/  BPT.TRAP 0x1 ;  /* 0x000000040000795c */ /* 0x000fea0000300000 */
.L_x_130:
[----:B------:R-:W-:Y:S01]  /*9d60*/  UIADD3 UR8, UPT, UPT, UR8, 0x230, URZ ;  /* 0x0000023008087890 */ /* 0x000fe2000fffe0ff */
[----:B----4-:R-:W-:Y:S03]  /*9d70*/  ISETP.NE.AND P0, PT, R0, RZ, PT ;  /* 0x000000ff0000720c */ /* 0x010fe60003f05270 */
[----:B------:R-:W-:Y:S09]  /*9d80*/  UPRMT UR8, UR25, 0x654, UR8 ;  /* 0x0000065419087896 */ /* 0x000ff20008000008 */
[----:B---3--:R-:W-:Y:S01]  /*9d90*/  SYNCS.ARRIVE.TRANS64.RED.A1T0 RZ, [UR8], RZ ;  /* 0x000000ffffff79a7 */ /* 0x008fe20008100408 */
[----:B------:R-:W-:Y:S04]  /*9da0*/  UIADD3 UR8, UPT, UPT, UR5, 0x1, URZ ;  /* 0x0000000105087890 */ /* 0x000fe8000fffe0ff */
[----:B------:R-:W-:Y:S04]  /*9db0*/  UISETP.NE.AND UP1, UPT, UR8, 0x8, UPT ;  /* 0x000000080800788c */ /* 0x000fe8000bf25270 */
[----:B------:R-:W-:Y:S02]  /*9dc0*/  USEL UR4, URZ, 0x1, UP1 ;  /* 0x00000001ff047887 */ /* 0x000fe40008800000 */
[----:B------:R-:W-:Y:S02]  /*9dd0*/  USEL UR5, UR8, URZ, UP1 ;  /* 0x000000ff08057287 */ /* 0x000fe40008800000 */
[----:B------:R-:W-:Y:S02]  /*9de0*/  UPLOP3.LUT UP1, UPT, UPT, UPT, UPT, 0x80, 0x8 ;  /* 0x000000000008789c */ /* 0x000fe40003f2f070 */
[----:B------:R-:W-:Y:S01]  /*9df0*/  LOP3.LUT R17, R17, UR4, RZ, 0x3c, !PT ;  /* 0x0000000411117c12 */ /* 0x000fe2000f8e3cff */
[----:B------:R-:W-:Y:S08]  /*9e00*/  @P0 BRA `(.L_x_131) ;  /* 0xffffffec00c00947 */ /* 0x000ff0000383ffff */
[----:B------:R-:W-:Y:S05]  /*9e10*/  BRA.U UP0, `(.L_x_132) ;  /* 0x0000000100047547 */ /* 0x000fea000b800000 */
[----:B------:R-:W-:Y:S05]  /*9e20*/  BPT.TRAP 0x1 ;  /* 0x000000040000795c */ /* 0x000fea0000300000 */
.L_x_132:
[----:B------:R-:W-:-:S04]  /*9e30*/  SHF.L.U32 R3, R18, 0x1f, RZ ;  /* 0x0000001f12037819 */ /* 0x000fc800000006ff */
[----:B------:R-:W1:Y:S02]  /*9e40*/  SYNCS.PHASECHK.TRANS64.TRYWAIT P0, [UR24+0xe0], R3 ;  /* 0x0000e003ff0075a7 */ /* 0x000e640008001118 */
[----:B-1----:R-:W-:Y:S05]  /*9e50*/  @!P0 BRA `(.L_x_133) ;  /* 0x0000007400e48947 */ /* 0x002fea0003800000 */
.L_x_289:
[----:B------:R-:W-:Y:S05]  /*9e60*/  BRA.U UP0, `(.L_x_134) ;  /* 0x0000000100047547 */ /* 0x000fea000b800000 */
[----:B------:R-:W-:Y:S05]  /*9e70*/  BPT.TRAP 0x1 ;  /* 0x000000040000795c */ /* 0x000fea0000300000 */
.L_x_134:
[----:B------:R-:W2:Y:S02]  /*9e80*/  SYNCS.PHASECHK.TRANS64.TRYWAIT P0, [UR24+0xe8], R3 ;  /* 0x0000e803ff0075a7 */ /* 0x000ea40008001118 */
[----:B--2---:R-:W-:Y:S05]  /*9e90*/  @!P0 BRA `(.L_x_135) ;  /* 0x0000007400ec8947 */ /* 0x004fea0003800000 */
.L_x_291:
[----:B------:R-:W-:Y:S05]  /*9ea0*/  BRA.U UP0, `(.L_x_136) ;  /* 0x0000000100047547 */ /* 0x000fea000b800000 */
[----:B------:R-:W-:Y:S05]  /*9eb0*/  BPT.TRAP 0x1 ;  /* 0x000000040000795c */ /* 0x000fea0000300000 */
.L_x_136:
[----:B------:R-:W2:Y:S02]  /*9ec0*/  SYNCS.PHASECHK.TRANS64.TRYWAIT P0, [UR24+0xf0], R3 ;  /* 0x0000f003ff0075a7 */ /* 0x000ea40008001118 */
[----:B--2---:R-:W-:Y:S05]  /*9ed0*/  @!P0 BRA `(.L_x_137) ;  /* 0x0000007400f48947 */ /* 0x004fea0003800000 */
.L_x_293:
[----:B------:R-:W-:Y:S05]  /*9ee0*/  BRA.U UP0, `(.L_x_138) ;  /* 0x0000000100047547 */ /* 0x000fea000b800000 */
[----:B------:R-:W-:Y:S05]  /*9ef0*/  BPT.TRAP 0x1 ;  /* 0x000000040000795c */ /* 0x000fea0000300000 */
.L_x_138:
[----:B-1----:R-:W-:Y:S02]  /*9f00*/  SHF.L.U32 R3, R18, 0x1f, RZ ;  /* 0x0000001f12037819 */ /* 0x002fe400000006ff */
[----:B------:R-:W-:-:S04]  /*9f10*/  MOV R0, UR24 ;  /* 0x0000001800007c02 */ /* 0x000fc80008000f00 */
[----:B------:R1:W2:Y:S03]  /*9f20*/  SYNCS.PHASECHK.TRANS64.TRYWAIT P0, [R0+URZ+0xf8], R3 ;  /* 0x0000f803000075a7 */ /* 0x0002a600080011ff */
[----:B--2---:R-:W-:Y:S05]  /*9f30*/  @!P0 NANOSLEEP.SYNCS 0x989680 ;  /* 0x009896800000895d */ /* 0x004fea0003900000 */
[----:B------:R-:W2:Y:S02]  /*9f40*/  @!P0 SYNCS.PHASECHK.TRANS64 P0, [R0+URZ+0xf8], R3 ;  /* 0x0000f803000085a7 */ /* 0x000ea400080010ff */
[----:B--2---:R-:W-:Y:S05]  /*9f50*/  @P0 EXIT ;  /* 0x000000000000094d */ /* 0x004fea0003800000 */
[----:B------:R-:W-:Y:S05]  /*9f60*/  BRA `(.L_x_138) ;  /* 0xfffffffc00e47947 */ /* 0x000fea000383ffff */
.L_x_97:
[----:B------:R-:W-:-:S09]  /*9f70*/  UISETP.NE.AND UP0, UPT, UR21, 0x4, UPT ;  /* 0x000000041500788c */ /* 0x000fd2000bf05270 */
[----:B------:R-:W-:Y:S05]  /*9f80*/  BRA.U UP0, `(.L_x_139) ;  /* 0x0000003d00047547 */ /* 0x000fea000b800000 */
.L_x_140:
[----:B------:R-:W-:-:S08]  /*9f90*/  NOP ;  /* 0x0000000000007918 */ /* 0x000fd00000000000 */
[----:B------:R-:W1:Y:S02]  /*9fa0*/  USETMAXREG.TRY_ALLOC.CTAPOOL UP0, 0xe8 ;  /* 0x000000e8000079c8 */ /* 0x000e640008000600 */
[----:B-1----:R-:W-:Y:S05]  /*9fb0*/  BRA.U !UP0, `(.L_x_140) ;  /* 0xfffffffd08f47547 */ /* 0x002fea000b83ffff */
[----:B------:R-:W1:Y:S08]  /*9fc0*/  S2UR UR52, SR_CgaCtaId ;  /* 0x00000000003479c3 */ /* 0x000e700000008800 */
[----:B------:R-:W-:Y:S01]  /*9fd0*/  BAR.SYNC.DEFER_BLOCKING 0x6, 0xa0 ;  /* 0x0182800000007b1d */ /* 0x000fe20000010000 */
[C---:B------:R-:W-:Y:S01]  /*9fe0*/  IMAD.SHL.U32 R3, R49.reuse, 0x20, RZ ;  /* 0x0000002031037824 */ /* 0x040fe200078e00ff */
[----:B------:R-:W-:Y:S01]  /*9ff0*/  PLOP3.LUT P2, PT, PT, PT, PT, 0x80, 0x8 ;  /* 0x000000000008781c */ /* 0x000fe20003f4f070 */
[C---:B------:R-:W-:Y:S01]  /*a000*/  IMAD.SHL.U32 R4, R49.reuse, 0x40, RZ ;  /* 0x0000004031047824 */ /* 0x040fe200078e00ff */
[C---:B------:R-:W-:Y:S01]  /*a010*/  LOP3.LUT R64, R49.reuse, 0x60, RZ, 0xc0, !PT ;  /* 0x0000006031407812 */ /* 0x040fe200078ec0ff */
[----:B------:R-:W-:Y:S01]  /*a020*/  IMAD.SHL.U32 R62, R49, 0x10, RZ ;  /* 0x00000010313e7824 */ /* 0x000fe200078e00ff */
[----:B------:R-:W-:-:S02]  /*a030*/  UMOV UR43, 0x400 ;  /* 0x00000400002b7882 */ /* 0x000fc40000000000 */
[----:B------:R-:W2:Y:S01]  /*a040*/  LDC.64 R66, c[0x0][0x390] ;  /* 0x0000e400ff427b82 */ /* 0x000ea20000000a00 */
[----:B------:R-:W3:Y:S01]  /*a050*/  SHFL.IDX PT, R65, R48, RZ, 0x1f ;  /* 0x00001fff30417589 */ /* 0x000ee200000e0000 */
[----:B-----5:R-:W-:Y:S01]  /*a060*/  IMAD.SHL.U32 R5, R48, 0x200000, RZ ;  /* 0x0020000030057824 */ /* 0x020fe200078e00ff */
[----:B------:R-:W-:Y:S01]  /*a070*/  LOP3.LUT R3, R3, 0x200, RZ, 0xc0, !PT ;  /* 0x0000020003037812 */ /* 0x000fe200078ec0ff */
[C---:B------:R-:W-:Y:S01]  /*a080*/  IMAD.U32 R2, R49.reuse, 0x10000, RZ ;  /* 0x0001000031027824 */ /* 0x040fe200078e00ff */
[----:B------:R-:W-:Y:S01]  /*a090*/  LOP3.LUT R4, R4, 0x1c0, RZ, 0xc0, !PT ;  /* 0x000001c004047812 */ /* 0x000fe200078ec0ff */
[----:B------:R-:W-:Y:S01]  /*a0a0*/  IMAD.SHL.U32 R0, R49, 0x8, RZ ;  /* 0x0000000831007824 */ /* 0x000fe200078e00ff */
[----:B------:R-:W-:Y:S01]  /*a0b0*/  LOP3.LUT R62, R3, 0x400, R62, 0xf8, !PT ;  /* 0x00000400033e7812 */ /* 0x000fe200078ef83e */
[----:B------:R-:W2:Y:S01]  /*a0c0*/  LDC.64 R44, c[0x0][0x890] ;  /* 0x00022400ff2c7b82 */ /* 0x000ea20000000a00 */
[----:B------:R-:W-:Y:S01]  /*a0d0*/  LOP3.LUT R5, R5, 0x200000, RZ, 0xc0, !PT ;  /* 0x0020000005057812 */ /* 0x000fe200078ec0ff */
[----:B------:R-:W2:Y:S01]  /*a0e0*/  LDCU.64 UR38, c[0x0][0x888] ;  /* 0x00011100ff2677ac */ /* 0x000ea20008000a00 */
[----:B------:R-:W-:Y:S01]  /*a0f0*/  LOP3.LUT R3, R4, 0x28, R49, 0xf8, !PT ;  /* 0x0000002804037812 */ /* 0x000fe200078ef831 */
[----:B------:R-:W-:Y:S01]  /*a100*/  IMAD.MOV.U32 R61, RZ, RZ, 0x1 ;  /* 0x00000001ff3d7424 */ /* 0x000fe200078e00ff */
[----:B------:R-:W-:Y:S01]  /*a110*/  LOP3.LUT R2, R5, 0x400000, R2, 0xf8, !PT ;  /* 0x0040000005027812 */ /* 0x000fe200078ef802 */
[----:B------:R-:W2:Y:S01]  /*a120*/  LDCU.64 UR48, c[0x0][0xb18] ;  /* 0x00016300ff3077ac */ /* 0x000ea20008000a00 */
[----:B------:R-:W-:Y:S01]  /*a130*/  LOP3.LUT R3, R3, 0x38, R0, 0x78, !PT ;  /* 0x0000003803037812 */ /* 0x000fe200078e7800 */
[----:B------:R-:W2:Y:S01]  /*a140*/  LDC.64 R46, c[0x0][0x8b8] ;  /* 0x00022e00ff2e7b82 */ /* 0x000ea20000000a00 */
[----:B------:R-:W-:Y:S01]  /*a150*/  IMAD.MOV.U32 R60, RZ, RZ, RZ ;  /* 0x000000ffff3c7224 */ /* 0x000fe200078e00ff */
[----:B-1----:R-:W-:Y:S01]  /*a160*/  ULEA UR43, UR52, UR43, 0x18 ;  /* 0x0000002b342b7291 */ /* 0x002fe2000f8ec0ff */
[----:B------:R-:W-:Y:S01]  /*a170*/  LOP3.LUT R62, R62, R3, RZ, 0xfc, !PT ;  /* 0x000000033e3e7212 */ /* 0x000fe200078efcff */
[----:B------:R-:W1:Y:S01]  /*a180*/  LDCU.64 UR46, c[0x0][0xb20] ;  /* 0x00016400ff2e77ac */ /* 0x000e620008000a00 */
[----:B------:R-:W-:Y:S01]  /*a190*/  PRMT R59, RZ, 0x7610, R59 ;  /* 0x00007610ff3b7816 */ /* 0x000fe2000000003b */
[----:B------:R-:W-:Y:S01]  /*a1a0*/  IMAD.MOV.U32 R58, RZ, RZ, RZ ;  /* 0x000000ffff3a7224 */ /* 0x000fe200078e00ff */
[----:B------:R-:W1:Y:S01]  /*a1b0*/  LDCU.64 UR44, c[0x0][0x8b0] ;  /* 0x00011600ff2c77ac */ /* 0x000e620008000a00 */
[----:B---3--:R-:W-:Y:S01]  /*a1c0*/  ISETP.NE.AND P0, PT, R65, 0x4, PT ;  /* 0x000000044100780c */ /* 0x008fe20003f05270 */
[----:B------:R-:W-:-:S02]  /*a1d0*/  IMAD.MOV.U32 R57, RZ, RZ, RZ ;  /* 0x000000ffff397224 */ /* 0x000fc400078e00ff */
[----:B------:R-:W3:Y:S01]  /*a1e0*/  LDS R63, [UR43+0x3b0] ;  /* 0x0003b02bff3f7984 */ /* 0x000ee20008000800 */
[----:B------:R-:W-:Y:S01]  /*a1f0*/  UMOV UR58, URZ ;  /* 0x000000ff003a7c82 */ /* 0x000fe20008000000 */
[----:B------:R-:W-:Y:S01]  /*a200*/  UMOV UR59, URZ ;  /* 0x000000ff003b7c82 */ /* 0x000fe20008000000 */
[----:B------:R-:W-:Y:S01]  /*a210*/  UIADD3 UR4, UPT, UPT, UR43, 0x1000, URZ ;  /* 0x000010002b047890 */ /* 0x000fe2000fffe0ff */
[----:B------:R-:W-:Y:S01]  /*a220*/  UMOV UR5, URZ ;  /* 0x000000ff00057c82 */ /* 0x000fe20008000000 */
[----:B---3--:R-:W-:-:S05]  /*a230*/  IMAD.IADD R63, R63, 0x1, R2 ;  /* 0x000000013f3f7824 */ /* 0x008fca00078e0202 */
[----:B-12---:R-:W-:Y:S05]  /*a240*/  @P0 BRA `(.L_x_141) ;  /* 0x00000000007c0947 */ /* 0x006fea0003800000 */
[----:B------:R-:W1:Y:S01]  /*a250*/  LDC.64 R36, c[0x0][0xa00] ;  /* 0x00028000ff247b82 */ /* 0x000e620000000a00 */
[----:B------:R-:W2:Y:S01]  /*a260*/  LDCU UR6, c[0x0][0xc1c] ;  /* 0x00018380ff0677ac */ /* 0x000ea20008000800 */
[----:B------:R-:W3:Y:S06]  /*a270*/  LDCU.64 UR58, c[0x0][0xb00] ;  /* 0x00016000ff3a77ac */ /* 0x000eec0008000a00 */
[----:B------:R-:W1:Y:S01]  /*a280*/  LDC.64 R38, c[0x0][0xa08] ;  /* 0x00028200ff267b82 */ /* 0x000e620000000a00 */
[----:B------:R-:W-:-:S07]  /*a290*/  ELECT P0, URZ, PT ;  /* 0x0000000000ff782f */ /* 0x000fce0003800000 */
[----:B------:R-:W5:Y:S01]  /*a2a0*/  LDC.64 R32, c[0x0][0xa10] ;  /* 0x00028400ff207b82 */ /* 0x000f620000000a00 */
[----:B--2---:R-:W-:-:S04]  /*a2b0*/  UIADD3 UR6, UPT, UPT, UR28, UR6, URZ ;  /* 0x000000061c067290 */ /* 0x004fc8000fffe0ff */
[----:B------:R-:W-:-:S03]  /*a2c0*/  UIMAD UR6, UR6, 0xe, URZ ;  /* 0x0000000e060678a4 */ /* 0x000fc6000f8e02ff */
[----:B------:R-:W5:Y:S01]  /*a2d0*/  LDC.64 R34, c[0x0][0xa18] ;  /* 0x00028600ff227b82 */ /* 0x000f620000000a00 */
[----:B---3--:R-:W-:-:S07]  /*a2e0*/  UIMAD.WIDE.U32 UR58, UR6, 0x80, UR58 ;  /* 0x00000080063a78a5 */ /* 0x008fce000f8e003a */
[----:B------:R-:W2:Y:S01]  /*a2f0*/  LDC.64 R28, c[0x0][0xa20] ;  /* 0x00028800ff1c7b82 */ /* 0x000ea20000000a00 */
[----:B-1----:R1:W-:Y:S07]  /*a300*/  @P0 STS.128 [UR43+0x480], R36 ;  /* 0x00048024ff000988 */ /* 0x0023ee0008000c2b */
[----:B------:R-:W2:Y:S08]  /*a310*/  LDC.64 R30, c[0x0][0xa28] ;  /* 0x00028a00ff1e7b82 */ /* 0x000eb00000000a00 */
[----:B------:R-:W3:Y:S01]  /*a320*/  LDC.64 R24, c[0x0][0xa30] ;  /* 0x00028c00ff187b82 */ /* 0x000ee20000000a00 */
[----:B-----5:R1:W-:Y:S07]  /*a330*/  @P0 STS.128 [UR43+0x490], R32 ;  /* 0x00049020ff000988 */ /* 0x0203ee0008000c2b */
[----:B------:R-:W3:Y:S08]  /*a340*/  LDC.64 R26, c[0x0][0xa38] ;  /* 0x00028e00ff1a7b82 */ /* 0x000ef00000000a00 */
[----:B----4-:R-:W4:Y:S01]  /*a350*/  LDC.64 R16, c[0x0][0xa40] ;  /* 0x00029000ff107b82 */ /* 0x010f220000000a00 */
[----:B--2---:R1:W-:Y:S07]  /*a360*/  @P0 STS.128 [UR43+0x4a0], R28 ;  /* 0x0004a01cff000988 */ /* 0x0043ee0008000c2b */
[----:B------:R-:W4:Y:S08]  /*a370*/  LDC.64 R18, c[0x0][0xa48] ;  /* 0x00029200ff127b82 */ /* 0x000f300000000a00 */
[----:B------:R-:W2:Y:S01]  /*a380*/  LDC.64 R12, c[0x0][0xa50] ;  /* 0x00029400ff0c7b82 */ /* 0x000ea20000000a00 */
[----:B---3--:R1:W-:Y:S07]  /*a390*/  @P0 STS.128 [UR43+0x4b0], R24 ;  /* 0x0004b018ff000988 */ /* 0x0083ee0008000c2b */
[----:B------:R-:W2:Y:S08]  /*a3a0*/  LDC.64 R14, c[0x0][0xa58] ;  /* 0x00029600ff0e7b82 */ /* 0x000eb00000000a00 */
[----:B------:R-:W3:Y:S01]  /*a3b0*/  LDC.64 R8, c[0x0][0xa60] ;  /* 0x00029800ff087b82 */ /* 0x000ee20000000a00 */
[----:B----4-:R1:W-:Y:S07]  /*a3c0*/  @P0 STS.128 [UR43+0x4c0], R16 ;  /* 0x0004c010ff000988 */ /* 0x0103ee0008000c2b */
[----:B------:R-:W3:Y:S08]  /*a3d0*/  LDC.64 R10, c[0x0][0xa68] ;  /* 0x00029a00ff0a7b82 */ /* 0x000ef00000000a00 */
[----:B------:R-:W4:Y:S01]  /*a3e0*/  LDC.64 R4, c[0x0][0xa70] ;  /* 0x00029c00ff047b82 */ /* 0x000f220000000a00 */
[----:B--2---:R1:W-:Y:S07]  /*a3f0*/  @P0 STS.128 [UR43+0x4d0], R12 ;  /* 0x0004d00cff000988 */ /* 0x0043ee0008000c2b */
[----:B------:R-:W4:Y:S01]  /*a400*/  LDC.64 R6, c[0x0][0xa78] ;  /* 0x00029e00ff067b82 */ /* 0x000f220000000a00 */
[----:B---3--:R1:W-:Y:S04]  /*a410*/  @P0 STS.128 [UR43+0x4e0], R8 ;  /* 0x0004e008ff000988 */ /* 0x0083e80008000c2b */
[----:B----4-:R1:W-:Y:S01]  /*a420*/  @P0 STS.128 [UR43+0x4f0], R4 ;  /* 0x0004f004ff000988 */ /* 0x0103e20008000c2b */
[----:B------:R-:W-:Y:S01]  /*a430*/  NOP ;  /* 0x0000000000007918 */ /* 0x000fe20000000000 */
.L_x_141:
[----:B------:R-:W-:Y:S01]  /*a440*/  MOV R50, UR4 ;  /* 0x0000000400327c02 */ /* 0x000fe20008000f00 */
[----:B------:R-:W-:Y:S01]  /*a450*/  UMOV UR54, URZ ;  /* 0x000000ff00367c82 */ /* 0x000fe20008000000 */
[----:B------:R-:W-:Y:S01]  /*a460*/  SHF.L.U32 R62, R62, 0x1, RZ ;  /* 0x000000013e3e7819 */ /* 0x000fe200000006ff */
[----:B------:R-:W-:-:S06]  /*a470*/  UMOV UR53, URZ ;  /* 0x000000ff00357c82 */ /* 0x000fcc0008000000 */
.L_x_195:
        /* <DEDUP_REMOVED lines=17> */
[----:B------:R-:W-:Y:S02]  /*a590*/  ISETP.NE.OR P0, PT, R65, 0x4, !P2 ;  /* 0x000000044100780c */ /* 0x000fe40005705670 */
[----:B------:R-:W-:Y:S02]  /*a5a0*/  R2UR UR56, R2 ;  /* 0x00000000023872ca */ /* 0x000fe400000e0000 */
[----:B------:R-:W-:Y:S09]  /*a5b0*/  R2UR UR57, R3 ;  /* 0x00000000033972ca */ /* 0x000ff200000e0000 */
[----:B-1-34-:R-:W-:Y:S06]  /*a5c0*/  @P0 BRA `(.L_x_142) ;  /* 0x0000000000ec0947 */ /* 0x01afec0003800000 */
[----:B-1----:R-:W-:Y:S01]  /*a5d0*/  IMAD.U32 R9, RZ, RZ, UR43 ;  /* 0x0000002bff097e24 */ /* 0x002fe2000f8e00ff */
[----:B------:R-:W1:Y:S01]  /*a5e0*/  S2R R0, SR_LANEID ;  /* 0x0000000000007919 */ /* 0x000e620000000000 */
[----:B------:R-:W-:Y:S01]  /*a5f0*/  ELECT P0, URZ, PT ;  /* 0x0000000000ff782f */ /* 0x000fe20003800000 */
[----:B------:R-:W-:Y:S01]  /*a600*/  BSSY.RECONVERGENT B0, `(.L_x_143) ;  /* 0x0000032000007945 */ /* 0x000fe20003800200 */
[----:B-1----:R-:W-:Y:S05]  /*a610*/  IMAD.SHL.U32 R0, R0, 0x4, RZ ;  /* 0x0000000400007824 */ /* 0x002fea00078e00ff */
[----:B------:R-:W-:Y:S06]  /*a620*/  IADD3 R9, PT, PT, R0, 0x480, R9 ;  /* 0x0000048000097810 */ /* 0x000fec0007ffe009 */
[----:B------:R-:W-:Y:S05]  /*a630*/  @!P0 BRA `(.L_x_144) ;  /* 0x0000000000b88947 */ /* 0x000fea0003800000 */
[----:B------:R-:W-:Y:S01]  /*a640*/  STS [UR43+0x4b0], RZ ;  /* 0x0004b0ffff007988 */ /* 0x000fe2000800082b */
[----:B------:R-:W-:Y:S01]  /*a650*/  ISETP.NE.U32.AND P0, PT, RZ, UR46, PT ;  /* 0x0000002eff007c0c */ /* 0x000fe2000bf05070 */
[C---:B------:R-:W-:Y:S01]  /*a660*/  IMAD.WIDE R6, R23.reuse, 0xc, R66 ;  /* 0x0000000c17067825 */ /* 0x040fe200078e0242 */
[----:B------:R-:W-:Y:S02]  /*a670*/  UIADD3 UR4, UPT, UPT, UR43, 0x480, URZ ;  /* 0x000004802b047890 */ /* 0x000fe4000fffe0ff */
[----:B------:R-:W-:Y:S02]  /*a680*/  ISETP.NE.AND.EX P1, PT, RZ, UR47, PT, P0 ;  /* 0x0000002fff007c0c */ /* 0x000fe4000bf25300 */
[----:B------:R-:W2:Y:S01]  /*a690*/  LDG.E R14, desc[UR50][R6.64] ;  /* 0x00000032060e7981 */ /* 0x000ea2000c1e1900 */
[C---:B------:R-:W-:Y:S03]  /*a6a0*/  LEA R2, P0, R23.reuse, RZ, 0x3 ;  /* 0x000000ff17027211 */ /* 0x040fe600078018ff */
[----:B------:R1:W3:Y:S01]  /*a6b0*/  LDG.E R5, desc[UR50][R6.64+0x4] ;  /* 0x0000043206057981 */ /* 0x0002e2000c1e1900 */
[----:B------:R-:W-:Y:S06]  /*a6c0*/  LEA.HI.X.SX32 R3, R23, RZ, 0x3, P0 ;  /* 0x000000ff17037211 */ /* 0x000fec00000f1eff */
[C---:B------:R-:W-:Y:S04]  /*a6d0*/  @P1 IADD3 R10, P0, PT, R2.reuse, UR46, RZ ;  /* 0x0000002e020a1c10 */ /* 0x040fe8000ff1e0ff */
[C---:B------:R-:W-:Y:S02]  /*a6e0*/  @P1 IADD3.X R11, PT, PT, R3.reuse, UR47, RZ, P0, !PT ;  /* 0x0000002f030b1c10 */ /* 0x040fe400087fe4ff */
[----:B------:R-:W-:Y:S03]  /*a6f0*/  IADD3 R12, P0, PT, R2, UR48, RZ ;  /* 0x00000030020c7c10 */ /* 0x000fe6000ff1e0ff */
[----:B----4-:R-:W4:Y:S01]  /*a700*/  @P1 LDG.E.64 R16, desc[UR50][R10.64] ;  /* 0x000000320a101981 */ /* 0x010f22000c1e1b00 */
[----:B------:R-:W-:Y:S03]  /*a710*/  IADD3.X R13, PT, PT, R3, UR49, RZ, P0, !PT ;  /* 0x00000031030d7c10 */ /* 0x000fe600087fe4ff */
[----:B------:R-:W5:Y:S04]  /*a720*/  LDS R3, [UR43+0x49c] ;  /* 0x00049c2bff037984 */ /* 0x000f680008000800 */
[----:B------:R-:W5:Y:S01]  /*a730*/  LDG.E.64 R12, desc[UR50][R12.64] ;  /* 0x000000320c0c7981 */ /* 0x000f62000c1e1b00 */
[----:B-1----:R-:W-:Y:S03]  /*a740*/  IMAD.U32 R6, RZ, RZ, UR4 ;  /* 0x00000004ff067e24 */ /* 0x002fe6000f8e00ff */
[----:B-----5:R-:W-:Y:S01]  /*a750*/  STS.64 [UR43+0x480], R12 ;  /* 0x0004800cff007988 */ /* 0x020fe20008000a2b */
[--C-:B--2---:R-:W-:Y:S01]  /*a760*/  SHF.R.S32.HI R15, RZ, 0x1f, R14.reuse ;  /* 0x0000001fff0f7819 */ /* 0x104fe2000001140e */
[----:B------:R-:W-:Y:S02]  /*a770*/  @!P1 IMAD.MOV.U32 R16, RZ, RZ, R14 ;  /* 0x000000ffff109224 */ /* 0x000fe400078e000e */
[----:B---3--:R-:W-:Y:S02]  /*a780*/  VIADD R5, R5, 0xffffffff ;  /* 0xffffffff05057836 */ /* 0x008fe40000000000 */
[----:B------:R-:W-:Y:S05]  /*a790*/  @!P1 IMAD.MOV.U32 R17, RZ, RZ, R15 ;  /* 0x000000ffff119224 */ /* 0x000fea00078e000f */
[----:B----4-:R-:W-:Y:S04]  /*a7a0*/  SHF.L.U64.HI R8, R16, 0x1, R17 ;  /* 0x0000000110087819 */ /* 0x010fe80000010211 */
[----:B------:R-:W-:Y:S04]  /*a7b0*/  LOP3.LUT R8, R8, 0x1fffffff, RZ, 0xc0, !PT ;  /* 0x1fffffff08087812 */ /* 0x000fe800078ec0ff */
[----:B------:R-:W-:Y:S04]  /*a7c0*/  SHF.R.U32.HI R2, RZ, 0x4, R8 ;  /* 0x00000004ff027819 */ /* 0x000fe80000011608 */
[----:B------:R-:W-:Y:S02]  /*a7d0*/  LOP3.LUT R11, R3, 0xf, R2, 0xb8, !PT ;  /* 0x0000000f030b7812 */ /* 0x000fe400078eb802 */
[----:B------:R-:W-:Y:S03]  /*a7e0*/  SHF.R.U64 R2, R6, 0x4, RZ ;  /* 0x0000000406027819 */ /* 0x000fe600000012ff */
[----:B------:R1:W-:Y:S04]  /*a7f0*/  STS [UR43+0x49c], R11 ;  /* 0x00049c0bff007988 */ /* 0x0003e8000800082b */
[----:B------:R-:W2:Y:S04]  /*a800*/  LDS R4, [UR43+0x49c] ;  /* 0x00049c2bff047984 */ /* 0x000ea80008000800 */
[----:B------:R-:W-:Y:S04]  /*a810*/  STS [UR43+0x490], R2 ;  /* 0x00049002ff007988 */ /* 0x000fe8000800082b */
[----:B------:R-:W-:Y:S01]  /*a820*/  STS [UR43+0x494], R2 ;  /* 0x00049402ff007988 */ /* 0x000fe2000800082b */
[----:B-1----:R-:W-:Y:S05]  /*a830*/  IMAD.SHL.U32 R11, R16, 0x2, RZ ;  /* 0x00000002100b7824 */ /* 0x002fea00078e00ff */
[----:B------:R-:W-:Y:S04]  /*a840*/  LOP3.LUT R11, R11, 0xfffffffe, RZ, 0xc0, !PT ;  /* 0xfffffffe0b0b7812 */ /* 0x000fe800078ec0ff */
[----:B------:R-:W-:Y:S05]  /*a850*/  SHF.R.U64 R8, R11, 0x4, R8 ;  /* 0x000000040b087819 */ /* 0x000fea0000001208 */
[----:B------:R-:W-:Y:S01]  /*a860*/  STS [UR43+0x48c], R8 ;  /* 0x00048c08ff007988 */ /* 0x000fe2000800082b */
[----:B--2---:R-:W-:Y:S05]  /*a870*/  LOP3.LUT R7, R4, 0xf0, RZ, 0xb8, !PT ;  /* 0x000000f004077812 */ /* 0x004fea00078eb8ff */
[----:B------:R1:W-:Y:S04]  /*a880*/  STS [UR43+0x49c], R7 ;  /* 0x00049c07ff007988 */ /* 0x0003e8000800082b */
[----:B------:R-:W2:Y:S01]  /*a890*/  LDS R4, [UR43+0x49c] ;  /* 0x00049c2bff047984 */ /* 0x000ea20008000800 */
[----:B-1----:R-:W-:Y:S02]  /*a8a0*/  CS2R R6, SRZ ;  /* 0x0000000000067805 */ /* 0x002fe4000001ff00 */
[----:B--2---:R-:W-:Y:S01]  /*a8b0*/  LOP3.LUT R3, R4, 0xf00, RZ, 0xb8, !PT ;  /* 0x00000f0004037812 */ /* 0x004fe200078eb8ff */
[----:B------:R-:W-:Y:S04]  /*a8c0*/  VIADD R4, R14, 0xffffffff ;  /* 0xffffffff0e047836 */ /* 0x000fe80000000000 */
[----:B------:R-:W-:Y:S04]  /*a8d0*/  STS.64 [UR43+0x498], R2 ;  /* 0x00049802ff007988 */ /* 0x000fe80008000a2b */
[----:B------:R-:W1:Y:S04]  /*a8e0*/  LDS R10, [UR43+0x49c] ;  /* 0x00049c2bff0a7984 */ /* 0x000e680008000800 */
[----:B------:R2:W-:Y:S01]  /*a8f0*/  STS.128 [UR43+0x4a0], R4 ;  /* 0x0004a004ff007988 */ /* 0x0005e20008000c2b */
[----:B-1----:R-:W-:Y:S05]  /*a900*/  LOP3.LUT R10, R10, 0xf000, RZ, 0xb8, !PT ;  /* 0x0000f0000a0a7812 */ /* 0x002fea00078eb8ff */
[----:B------:R2:W-:Y:S02]  /*a910*/  STS [UR43+0x49c], R10 ;  /* 0x00049c0aff007988 */ /* 0x0005e4000800082b */
.L_x_144:
[----:B------:R-:W-:Y:S05]  /*a920*/  BSYNC.RECONVERGENT B0 ;  /* 0x0000000000007941 */ /* 0x000fea0003800200 */
.L_x_143:
[----:B------:R-:W-:Y:S01]  /*a930*/  NOP ;  /* 0x0000000000007918 */ /* 0x000fe20000000000 */
[----:B------:R-:W1:Y:S01]  /*a940*/  LDS R9, [R9] ;  /* 0x0000000009097984 */ /* 0x000e620000000800 */
[----:B------:R-:W-:Y:S04]  /*a950*/  IADD3 R2, P0, PT, R0, UR56, RZ ;  /* 0x0000003800027c10 */ /* 0x000fe8000ff1e0ff */
[----:B------:R-:W-:Y:S05]  /*a960*/  IADD3.X R3, PT, PT, RZ, UR57, RZ, P0, !PT ;  /* 0x00000039ff037c10 */ /* 0x000fea00087fe4ff */
[----:B-1----:R3:W5:Y:S04]  /*a970*/  ATOMG.E.EXCH.STRONG.GPU PT, RZ, [R2], R9 ;  /* 0x0000000902ff73a8 */ /* 0x00276800041ee100 */
.L_x_142:
[----:B------:R-:W-:Y:S09]  /*a980*/  UISETP.NE.AND UP0, UPT, UR37, 0x8, UPT ;  /* 0x000000082500788c */ /* 0x000ff2000bf05270 */
[----:B------:R-:W-:Y:S05]  /*a990*/  BRA.U UP0, `(.L_x_145) ;  /* 0x0000000100047547 */ /* 0x000fea000b800000 */
[----:B------:R-:W-:Y:S05]  /*a9a0*/  BPT.TRAP 0x1 ;  /* 0x000000040000795c */ /* 0x000fea0000300000 */
.L_x_145:
[----:B------:R-:W-:Y:S01]  /*a9b0*/  ULEA UR6, UR5, UR43, 0x3 ;  /* 0x0000002b05067291 */ /* 0x000fe2000f8e18ff */
[----:B---3--:R-:W-:Y:S08]  /*a9c0*/  SHF.L.U32 R3, R57, 0x1f, RZ ;  /* 0x0000001f39037819 */ /* 0x008ff000000006ff */
[----:B-----5:R-:W3:Y:S02]  /*a9d0*/  SYNCS.PHASECHK.TRANS64.TRYWAIT P0, [UR6+0x1f0], R3 ;  /* 0x0001f003ff0075a7 */ /* 0x020ee40008001106 */
[----:B---3--:R-:W-:Y:S05]  /*a9e0*/  @!P0 BRA `(.L_x_146) ;  /* 0x0000006c00488947 */ /* 0x008fea0003800000 */
.L_x_295:
[----:B------:R-:W-:Y:S09]  /*a9f0*/  UIMAD UR4, UR5, 0x14, UR36 ;  /* 0x00000014050478a4 */ /* 0x000ff2000f8e0224 */
[----:B------:R-:W1:Y:S04]  /*aa00*/  LDS.U16 R59, [UR4+0x12] ;  /* 0x00001204ff3b7984 */ /* 0x000e680008000400 */
[----:B------:R-:W1:Y:S04]  /*aa10*/  LDS R54, [UR4] ;  /* 0x00000004ff367984 */ /* 0x000e680008000800 */
[----:B------:R-:W1:Y:S04]  /*aa20*/  LDS R53, [UR4+0x4] ;  /* 0x00000404ff357984 */ /* 0x000e680008000800 */
[----:B------:R-:W1:Y:S04]  /*aa30*/  LDS R52, [UR4+0x8] ;  /* 0x00000804ff347984 */ /* 0x000e680008000800 */
[----:B------:R-:W1:Y:S01]  /*aa40*/  LDS R51, [UR4+0xc] ;  /* 0x00000c04ff337984 */ /* 0x000e620008000800 */
[----:B------:R-:W-:Y:S01]  /*aa50*/  @!PT LDS RZ, [RZ] ;  /* 0x00000000fffff984 */ /* 0x000fe20000000800 */
[----:B------:R-:W-:Y:S01]  /*aa60*/  @!PT LDS RZ, [RZ] ;  /* 0x00000000fffff984 */ /* 0x000fe20000000800 */
[----:B------:R-:W-:Y:S01]  /*aa70*/  @!PT LDS RZ, [RZ] ;  /* 0x00000000fffff984 */ /* 0x000fe20000000800 */
[----:B------:R-:W-:Y:S01]  /*aa80*/  @!PT LDS RZ, [RZ] ;  /* 0x00000000fffff984 */ /* 0x000fe20000000800 */
[----:B------:R5:W-:Y:S06]  /*aa90*/  MEMBAR.ALL.CTA ;  /* 0x0000000000007992 */ /* 0x000bec0000008000 */
[----:B-----5:R-:W1:Y:S01]  /*aaa0*/  FENCE.VIEW.ASYNC.S ;  /* 0x00000000000073c6 */ /* 0x020e620000000000 */
[----:B------:R-:W-:Y:S05]  /*aab0*/  BRA.U UP0, `(.L_x_147) ;  /* 0x0000000100047547 */ /* 0x000fea000b800000 */
[----:B------:R-:W-:Y:S05]  /*aac0*/  BPT.TRAP 0x1 ;  /* 0x000000040000795c */ /* 0x000fea0000300000 */
.L_x_147:
[----:B------:R-:W-:Y:S01]  /*aad0*/  UIADD3 UR4, UPT, UPT, UR6, 0x230, URZ ;  /* 0x0000023006047890 */ /* 0x000fe2000fffe0ff */
[----:B---3--:R-:W-:Y:S01]  /*aae0*/  IMAD.WIDE R2, R23, 0xc, R66 ;  /* 0x0000000c17027825 */ /* 0x008fe200078e0242 */
[----:B------:R-:W-:Y:S01]  /*aaf0*/  USHF.L.U32 UR41, UR18, 0x6, URZ ;  /* 0x0000000612297899 */ /* 0x000fe200080006ff */
[----:B------:R-:W-:Y:S01]  /*ab00*/  ISETP.NE.OR P1, PT, R64, RZ, !P2 ;  /* 0x000000ff4000720c */ /* 0x000fe20005725670 */
[----:B------:R-:W-:Y:S01]  /*ab10*/  UPRMT UR4, UR52, 0x654, UR4 ;  /* 0x0000065434047896 */ /* 0x000fe20008000004 */
[----:B------:R-:W-:Y:S01]  /*ab20*/  BSSY.RECONVERGENT B0, `(.L_x_148) ;  /* 0x000000b000007945 */ /* 0x000fe20003800200 */
[----:B------:R-:W-:Y:S01]  /*ab30*/  USHF.L.U32 UR42, UR19, 0x7, URZ ;  /* 0x00000007132a7899 */ /* 0x000fe200080006ff */
[----:B------:R-:W-:Y:S01]  /*ab40*/  LOP3.LUT P0, RZ, R50, 0x3f0, RZ, 0xc0, !PT ;  /* 0x000003f032ff7812 */ /* 0x000fe2000780c0ff */
[----:B------:R-:W-:Y:S05]  /*ab50*/  UIADD3 UR55, UPT, UPT, UR5, 0x1, URZ ;  /* 0x0000000105377890 */ /* 0x000fea000fffe0ff */
[----:B-1----:R-:W-:Y:S01]  /*ab60*/  SYNCS.ARRIVE.TRANS64.RED.A1T0 RZ, [UR4], RZ ;  /* 0x000000ffffff79a7 */ /* 0x002fe20008100404 */
[----:B------:R1:W5:Y:S02]  /*ab70*/  LDG.E R69, desc[UR50][R2.64+0x8] ;  /* 0x0000083202457981 */ /* 0x000364000c1e1900 */
[----:B------:R-:W-:Y:S05]  /*ab80*/  @P1 BRA `(.L_x_149) ;  /* 0x0000000000101947 */ /* 0x000fea0003800000 */
[----:B------:R-:W-:Y:S04]  /*ab90*/  DEPBAR {5,4,3,2,1,0} ;  /* 0x0000003f0000791a */ /* 0x000fe80000000000 */
[----:B------:R-:W3:Y:S02]  /*aba0*/  CCTL.E.C.LDCU.IV.DEEP [UR56] ;  /* 0x0000000038007540 */ /* 0x000ee40009c08000 */
[----:B---3--:R3:W-:Y:S01]  /*abb0*/  UTMACCTL.IV [UR56] ;  /* 0x00000000380079b9 */ /* 0x0087e20008000000 */
[----:B------:R-:W-:Y:S01]  /*abc0*/  NOP ;  /* 0x0000000000007918 */ /* 0x000fe20000000000 */
.L_x_149:
[----:B---3--:R-:W-:Y:S05]  /*abd0*/  BSYNC.RECONVERGENT B0 ;  /* 0x0000000000007941 */ /* 0x008fea0003800200 */
.L_x_148:
[----:B------:R-:W-:Y:S04]  /*abe0*/  BSSY.RECONVERGENT B6, `(.L_x_150) ;  /* 0x0000021000067945 */ /* 0x000fe80003800200 */
[----:B------:R-:W-:Y:S05]  /*abf0*/  @!P0 BRA `(.L_x_151) ;  /* 0x00000000007c8947 */ /* 0x000fea0003800000 */
[----:B------:R-:W2:Y:S01]  /*ac00*/  LDCU.64 UR8, c[0x4][0x80] ;  /* 0x01001000ff0877ac */ /* 0x000ea20008000a00 */
[----:B-1----:R-:W-:Y:S01]  /*ac10*/  MOV R2, 0x0 ;  /* 0x0000000000027802 */ /* 0x002fe20000000f00 */
[----:B------:R-:W-:Y:S02]  /*ac20*/  HFMA2 R12, -RZ, RZ, 0, 5.9604644775390625e-08 ;  /* 0x00000001ff0c7431 */ /* 0x000fe400000001ff */
[----:B------:R-:W-:Y:S01]  /*ac30*/  IMAD.MOV.U32 R8, RZ, RZ, 0x70 ;  /* 0x00000070ff087424 */ /* 0x000fe200078e00ff */
[----:B------:R1:W3:Y:S01]  /*ac40*/  LDC.64 R14, c[0x4][R2] ;  /* 0x01000000020e7b82 */ /* 0x0002e20000000a00 */
[----:B------:R-:W4:Y:S01]  /*ac50*/  LDCU.64 UR6, c[0x4][0x88] ;  /* 0x01001100ff0677ac */ /* 0x000f220008000a00 */
[----:B------:R-:W-:Y:S01]  /*ac60*/  IMAD.MOV.U32 R13, RZ, RZ, RZ ;  /* 0x000000ffff0d7224 */ /* 0x000fe200078e00ff */
[----:B------:R-:W1:Y:S01]  /*ac70*/  LDCU.64 UR4, c[0x4][0x8] ;  /* 0x01000100ff0477ac */ /* 0x000e620008000a00 */
[----:B--2---:R-:W-:Y:S01]  /*ac80*/  MOV R5, UR9 ;  /* 0x0000000900057c02 */ /* 0x004fe20008000f00 */
[----:B------:R-:W-:Y:S01]  /*ac90*/  IMAD.U32 R4, RZ, RZ, UR8 ;  /* 0x00000008ff047e24 */ /* 0x000fe2000f8e00ff */
[----:B----4-:R-:W-:Y:S01]  /*aca0*/  MOV R7, UR7 ;  /* 0x0000000700077c02 */ /* 0x010fe20008000f00 */
[----:B------:R-:W-:Y:S01]  /*acb0*/  IMAD.U32 R6, RZ, RZ, UR6 ;  /* 0x00000006ff067e24 */ /* 0x000fe2000f8e00ff */
[----:B-1----:R-:W-:Y:S01]  /*acc0*/  MOV R11, UR5 ;  /* 0x00000005000b7c02 */ /* 0x002fe20008000f00 */
[----:B------:R-:W-:Y:S02]  /*acd0*/  IMAD.U32 R10, RZ, RZ, UR4 ;  /* 0x00000004ff0a7e24 */ /* 0x000fe4000f8e00ff */
[----:B------:R-:W-:Y:S07]  /*ace0*/  LEPC R20, `(.L_x_152) ;  /* 0x000000001014794e */ /* 0x000fee0000000000 */
[----:B---3-5:R-:W-:Y:S05]  /*acf0*/  CALL.ABS.NOINC R14 ;  /* 0x000000000e007343 */ /* 0x028fea0003c00000 */
.L_x_152:
[----:B------:R-:W1:Y:S01]  /*ad00*/  LDCU.64 UR8, c[0x4][0x80] ;  /* 0x01001000ff0877ac */ /* 0x000e620008000a00 */
[----:B------:R-:W2:Y:S01]  /*ad10*/  LDC.64 R2, c[0x4][R2] ;  /* 0x0100000002027b82 */ /* 0x000ea20000000a00 */
[----:B------:R-:W-:Y:S02]  /*ad20*/  HFMA2 R12, -RZ, RZ, 0, 5.9604644775390625e-08 ;  /* 0x00000001ff0c7431 */ /* 0x000fe400000001ff */
[----:B------:R-:W-:Y:S02]  /*ad30*/  IMAD.MOV.U32 R8, RZ, RZ, 0x70 ;  /* 0x00000070ff087424 */ /* 0x000fe400078e00ff */
[----:B------:R-:W-:Y:S01]  /*ad40*/  IMAD.MOV.U32 R13, RZ, RZ, RZ ;  /* 0x000000ffff0d7224 */ /* 0x000fe200078e00ff */
[----:B------:R-:W3:Y:S01]  /*ad50*/  LDCU.64 UR6, c[0x4][0x88] ;  /* 0x01001100ff0677ac */ /* 0x000ee20008000a00 */
[----:B------:R-:W4:Y:S01]  /*ad60*/  LDCU.64 UR4, c[0x4][0x8] ;  /* 0x01000100ff0477ac */ /* 0x000f220008000a00 */
[----:B-1----:R-:W-:Y:S02]  /*ad70*/  MOV R4, UR8 ;  /* 0x0000000800047c02 */ /* 0x002fe40008000f00 */
[----:B------:R-:W-:Y:S02]  /*ad80*/  MOV R5, UR9 ;  /* 0x0000000900057c02 */ /* 0x000fe40008000f00 */
[----:B---3--:R-:W-:Y:S01]  /*ad90*/  MOV R7, UR7 ;  /* 0x0000000700077c02 */ /* 0x008fe20008000f00 */
[----:B------:R-:W-:Y:S01]  /*ada0*/  IMAD.U32 R6, RZ, RZ, UR6 ;  /* 0x00000006ff067e24 */ /* 0x000fe2000f8e00ff */
[----:B----4-:R-:W-:Y:S01]  /*adb0*/  MOV R11, UR5 ;  /* 0x00000005000b7c02 */ /* 0x010fe20008000f00 */
[----:B------:R-:W-:Y:S02]  /*adc0*/  IMAD.U32 R10, RZ, RZ, UR4 ;  /* 0x00000004ff0a7e24 */ /* 0x000fe4000f8e00ff */
[----:B------:R-:W-:Y:S07]  /*add0*/  LEPC R20, `(.L_x_151) ;  /* 0x000000001014794e */ /* 0x000fee0000000000 */
[----:B--2---:R-:W-:Y:S05]  /*ade0*/  CALL.ABS.NOINC R2 ;  /* 0x0000000002007343 */ /* 0x004fea0003c00000 */
.L_x_151:
[----:B------:R-:W-:Y:S05]  /*adf0*/  BSYNC.RECONVERGENT B6 ;  /* 0x0000000000067941 */ /* 0x000fea0003800200 */
.L_x_150:
[----:B------:R-:W-:Y:S01]  /*ae00*/  ISETP.NE.AND P0, PT, R64, RZ, PT ;  /* 0x000000ff4000720c */ /* 0x000fe20003f05270 */
[----:B------:R-:W-:Y:S01]  /*ae10*/  BSSY B0, `(.L_x_153) ;  /* 0x0000009000007945 */ /* 0x000fe20003800000 */
[----:B------:R-:W-:Y:S04]  /*ae20*/  PLOP3.LUT P1, PT, PT, PT, PT, 0x8, 0x80 ;  /* 0x000000000080781c */ /* 0x000fe80003f2e170 */
[----:B------:R-:W-:Y:S07]  /*ae30*/  P2R R70, PR, RZ, 0x2 ;  /* 0x00000002ff467803 */ /* 0x000fee0000000000 */
[----:B------:R-:W-:Y:S05]  /*ae40*/  @P0 BRA `(.L_x_154) ;  /* 0x0000000000140947 */ /* 0x000fea0003800000 */
[----:B------:R-:W-:Y:S03]  /*ae50*/  UMOV UR4, 0xffffffff ;  /* 0xffffffff00047882 */ /* 0x000fe60000000000 */
[----:B------:R-:W-:Y:S05]  /*ae60*/  BRA.DIV UR4, `(.L_x_155) ;  /* 0x0000006a04407947 */ /* 0x000fea000b800000 */
[----:B------:R-:W-:Y:S11]  /*ae70*/  ELECT P6, URZ, PT ;  /* 0x0000000000ff782f */ /* 0x000ff600038c0000 */
[----:B------:R-:W-:Y:S02]  /*ae80*/  @!UPT UIADD3 URZ, UPT, UPT, URZ, URZ, URZ ;  /* 0x000000fffffff290 */ /* 0x000fe4000fffe0ff */
.L_x_297:
[----:B------:R-:W-:Y:S07]  /*ae90*/  P2R R70, PR, RZ, 0x40 ;  /* 0x00000040ff467803 */ /* 0x000fee0000000000 */
.L_x_154:
[----:B------:R-:W-:Y:S05]  /*aea0*/  BSYNC B0 ;  /* 0x0000000000007941 */ /* 0x000fea0003800000 */
.L_x_153:
[----:B------:R-:W-:Y:S02]  /*aeb0*/  ISETP.NE.U32.AND P0, PT, R46, RZ, PT ;  /* 0x000000ff2e00720c */ /* 0x000fe40003f05070 */
[----:B------:R-:W-:Y:S02]  /*aec0*/  LOP3.LUT R61, R61, 0x1, RZ, 0x3c, !PT ;  /* 0x000000013d3d7812 */ /* 0x000fe400078e3cff */
[----:B------:R-:W-:Y:S02]  /*aed0*/  ISETP.NE.AND.EX P1, PT, R47, RZ, PT, P0 ;  /* 0x000000ff2f00720c */ /* 0x000fe40003f25300 */
[----:B------:R-:W-:Y:S02]  /*aee0*/  ISETP.NE.U32.AND P0, PT, R44, RZ, PT ;  /* 0x000000ff2c00720c */ /* 0x000fe40003f05070 */
[----:B------:R-:W-:Y:S02]  /*aef0*/  SHF.L.U32 R0, R61, 0x1f, RZ ;  /* 0x0000001f3d007819 */ /* 0x000fe400000006ff */
[----:B------:R-:W-:Y:S07]  /*af00*/  ISETP.NE.AND.EX P0, PT, R45, RZ, PT, P0 ;  /* 0x000000ff2d00720c */ /* 0x000fee0003f05300 */
[----:B------:R-:W3:Y:S08]  /*af10*/  @P1 LDC.64 R8, c[0x0][0x8b8] ;  /* 0x00022e00ff081b82 */ /* 0x000ef00000000a00 */
[----:B--2---:R-:W2:Y:S02]  /*af20*/  @P0 LDC.64 R6, c[0x0][0x890] ;  /* 0x00022400ff060b82 */ /* 0x004ea40000000a00 */
[C---:B--2---:R-:W-:Y:S04]  /*af30*/  @P0 IMAD.WIDE R6, R23.reuse, 0x8, R6 ;  /* 0x0000000817060825 */ /* 0x044fe800078e0206 */
[----:B---3--:R-:W-:Y:S01]  /*af40*/  @P1 IMAD.WIDE R8, R23, 0x8, R8 ;  /* 0x0000000817081825 */ /* 0x008fe200078e0208 */
[----:B-1----:R-:W2:Y:S04]  /*af50*/  @P0 LDG.E.64 R2, desc[UR50][R6.64] ;  /* 0x0000003206020981 */ /* 0x002ea8000c1e1b00 */
[----:B------:R-:W4:Y:S04]  /*af60*/  @P1 LDG.E.64 R4, desc[UR50][R8.64] ;  /* 0x0000003208041981 */ /* 0x000f28000c1e1b00 */
[----:B--2---:R1:W5:Y:S04]  /*af70*/  @P0 LD.E R19, desc[UR50][R2.64] ;  /* 0x0000003202130980 */ /* 0x004368000c101900 */
[----:B----4-:R1:W5:Y:S01]  /*af80*/  @P1 LD.E R17, desc[UR50][R4.64] ;  /* 0x0000003204111980 */ /* 0x010362000c101900 */
[----:B------:R-:W-:Y:S05]  /*af90*/  @P0 BRA `(.L_x_156) ;  /* 0x0000000000240947 */ /* 0x000fea0003800000 */
[----:B------:R-:W-:Y:S04]  /*afa0*/  ISETP.NE.U32.AND P0, PT, RZ, UR38, PT ;  /* 0x00000026ff007c0c */ /* 0x000fe8000bf05070 */
[----:B------:R-:W-:Y:S11]  /*afb0*/  ISETP.NE.AND.EX P0, PT, RZ, UR39, PT, P0 ;  /* 0x00000027ff007c0c */ /* 0x000ff6000bf05300 */
[----:B------:R-:W-:Y:S02]  /*afc0*/  @!UPT UIADD3 URZ, UPT, UPT, URZ, URZ, URZ ;  /* 0x000000fffffff290 */ /* 0x000fe4000fffe0ff */
[----:B-1----:R-:W1:Y:S08]  /*afd0*/  @P0 LDC R2, c[0x0][0x898] ;  /* 0x00022600ff020b82 */ /* 0x002e700000000800 */
[----:B------:R-:W2:Y:S01]  /*afe0*/  @P0 LDC.64 R4, c[0x0][0x888] ;  /* 0x00022200ff040b82 */ /* 0x000ea20000000a00 */
[----:B-1----:R-:W-:Y:S04]  /*aff0*/  @P0 IMAD R2, R23, R2, RZ ;  /* 0x0000000217020224 */ /* 0x002fe800078e02ff */
[----:B--2---:R-:W-:Y:S05]  /*b000*/  @P0 IMAD.WIDE R4, R2, 0x4, R4 ;  /* 0x0000000402040825 */ /* 0x004fea00078e0204 */
[----:B-----5:R2:W5:Y:S02]  /*b010*/  @P0 LDG.E R19, desc[UR50][R4.64] ;  /* 0x0000003204130981 */ /* 0x020564000c1e1900 */
[----:B--2---:R-:W3:Y:S02]  /*b020*/  @!P0 LDC R19, c[0x0][0x880] ;  /* 0x00022000ff138b82 */ /* 0x004ee40000000800 */
.L_x_156:
        /* <DEDUP_REMOVED lines=9> */
[----:B--2---:R-:W4:Y:S02]  /*b0c0*/  @!P0 LDC R17, c[0x0][0x8a8] ;  /* 0x00022a00ff118b82 */ /* 0x004f240000000800 */
.L_x_157:
[----:B------:R-:W2:Y:S01]  /*b0d0*/  SYNCS.PHASECHK.TRANS64.TRYWAIT P0, [UR43+0xc0], R0 ;  /* 0x0000c000ff0075a7 */ /* 0x000ea2000800112b */
[----:B------:R-:W-:Y:S01]  /*b0e0*/  LEA R68, R60, UR43, 0x3 ;  /* 0x0000002b3c447c11 */ /* 0x000fe2000f8e18ff */
[----:B------:R-:W-:Y:S01]  /*b0f0*/  VIADD R56, R62, UR43 ;  /* 0x0000002b3e387c36 */ /* 0x000fe20008000000 */
[----:B-1----:R-:W-:Y:S01]  /*b100*/  SHF.L.U32 R3, R58, 0x1f, RZ ;  /* 0x0000001f3a037819 */ /* 0x002fe200000006ff */
[----:B------:R-:W-:Y:S01]  /*b110*/  BSSY B0, `(.L_x_158) ;  /* 0x0000008000007945 */ /* 0x000fe20003800000 */
[----:B------:R-:W-:Y:S01]  /*b120*/  LOP3.LUT P2, RZ, R49, 0x2, RZ, 0xc0, !PT ;  /* 0x0000000231ff7812 */ /* 0x000fe2000784c0ff */
[C---:B------:R-:W-:Y:S02]  /*b130*/  VIADD R2, R56.reuse, 0x1000 ;  /* 0x0000100038027836 */ /* 0x040fe40000000000 */
[----:B------:R-:W-:Y:S01]  /*b140*/  VIADD R55, R56, 0x1020 ;  /* 0x0000102038377836 */ /* 0x000fe20000000000 */
[----:B------:R1:W1:Y:S01]  /*b150*/  SYNCS.PHASECHK.TRANS64.TRYWAIT P1, [R68+URZ+0x190], R3 ;  /* 0x00019003440075a7 */ /* 0x00026200080211ff */
[----:B--2---:R-:W-:Y:S08]  /*b160*/  @P0 BRA `(.L_x_159) ;  /* 0x0000000000080947 */ /* 0x004ff00003800000 */
[----:B------:R-:W2:Y:S02]  /*b170*/  SYNCS.PHASECHK.TRANS64.TRYWAIT P0, [UR43+0xc0], R0 ;  /* 0x0000c000ff0075a7 */ /* 0x000ea4000800112b */
[----:B--2---:R-:W-:Y:S05]  /*b180*/  @!P0 BRA `(.L_x_160) ;  /* 0x0000006400908947 */ /* 0x004fea0003800000 */
.L_x_159:
[----:B------:R-:W-:Y:S05]  /*b190*/  BSYNC B0 ;  /* 0x0000000000007941 */ /* 0x000fea0003800000 */
.L_x_158:
[----:B---3-5:R-:W-:Y:S02]  /*b1a0*/  FSETP.NEU.AND P0, PT, R19, RZ, PT ;  /* 0x000000ff1300720b */ /* 0x028fe40003f0d000 */
[----:B------:R-:W-:Y:S02]  /*b1b0*/  CS2R R34, SRZ ;  /* 0x0000000000227805 */ /* 0x000fe4000001ff00 */
[----:B------:R-:W-:Y:S02]  /*b1c0*/  CS2R R32, SRZ ;  /* 0x0000000000207805 */ /* 0x000fe4000001ff00 */
[----:B------:R-:W-:Y:S02]  /*b1d0*/  CS2R R42, SRZ ;  /* 0x00000000002a7805 */ /* 0x000fe4000001ff00 */
[----:B------:R-:W-:Y:S01]  /*b1e0*/  CS2R R40, SRZ ;  /* 0x0000000000287805 */ /* 0x000fe2000001ff00 */
[----:B------:R-:W-:Y:S01]  /*b1f0*/  @P2 VIADD R55, R2, 0xffffffe0 ;  /* 0xffffffe002372836 */ /* 0x000fe20000000000 */
[----:B------:R-:W-:Y:S01]  /*b200*/  CS2R R30, SRZ ;  /* 0x00000000001e7805 */ /* 0x000fe2000001ff00 */
[----:B------:R-:W-:Y:S01]  /*b210*/  IMAD R36, R60, 0x40, R63 ;  /* 0x000000403c247824 */ /* 0x000fe200078e023f */
[----:B------:R-:W-:Y:S02]  /*b220*/  CS2R R28, SRZ ;  /* 0x00000000001c7805 */ /* 0x000fe4000001ff00 */
[----:B------:R-:W-:Y:S02]  /*b230*/  CS2R R26, SRZ ;  /* 0x00000000001a7805 */ /* 0x000fe4000001ff00 */
[----:B------:R-:W-:Y:S02]  /*b240*/  CS2R R24, SRZ ;  /* 0x0000000000187805 */ /* 0x000fe4000001ff00 */
[----:B------:R-:W-:Y:S02]  /*b250*/  CS2R R10, SRZ ;  /* 0x00000000000a7805 */ /* 0x000fe4000001ff00 */
[----:B------:R-:W-:Y:S01]  /*b260*/  CS2R R8, SRZ ;  /* 0x0000000000087805 */ /* 0x000fe2000001ff00 */
[----:B------:R-:W-:Y:S05]  /*b270*/  @P0 WARPSYNC.ALL ;  /* 0x0000000000000948 */ /* 0x000fea0003800000 */
[----:B------:R3:W1:Y:S01]  /*b280*/  @P0 LDSM.16.MT88.4 R32, [R62+UR43+0x1000] ;  /* 0x0010002b3e20083b */ /* 0x0006620008004200 */
[----:B------:R-:W-:Y:S02]  /*b290*/  CS2R R6, SRZ ;  /* 0x0000000000067805 */ /* 0x000fe4000001ff00 */
[----:B--2---:R-:W-:Y:S04]  /*b2a0*/  CS2R R4, SRZ ;  /* 0x0000000000047805 */ /* 0x004fe8000001ff00 */
[----:B------:R3:W2:Y:S01]  /*b2b0*/  @P0 LDSM.16.MT88.4 R40, [R55] ;  /* 0x000000003728083b */ /* 0x0006a20000004200 */
[----:B------:R-:W-:Y:S11]  /*b2c0*/  ISETP.GE.AND P0, PT, R69, 0x1, PT ;  /* 0x000000014500780c */ /* 0x000ff60003f06270 */
[----:B------:R-:W-:Y:S02]  /*b2d0*/  @!UPT UIADD3 URZ, UPT, UPT, URZ, URZ, URZ ;  /* 0x000000fffffff290 */ /* 0x000fe4000fffe0ff */
[----:B------:R-:W-:Y:S05]  /*b2e0*/  @!P0 BRA `(.L_x_161) ;  /* 0x0000000000d48947 */ /* 0x000fea0003800000 */
[----:B------:R-:W-:Y:S01]  /*b2f0*/  SHF.R.U32.HI R5, RZ, 0x15, R36 ;  /* 0x00000015ff057819 */ /* 0x000fe20000011624 */
[----:B------:R-:W-:Y:S03]  /*b300*/  BSSY B0, `(.L_x_162) ;  /* 0x0000006000007945 */ /* 0x000fe60003800000 */
[----:B------:R-:W-:Y:S01]  /*b310*/  LOP3.LUT P0, RZ, R5, 0x3, R48, 0x48, !PT ;  /* 0x0000000305ff7812 */ /* 0x000fe20007804830 */
[----:B------:R-:W-:Y:S01]  /*b320*/  @!UPT UIADD3 URZ, UPT, UPT, URZ, URZ, URZ ;  /* 0x000000fffffff290 */ /* 0x000fe2000fffe0ff */
[----:B-1----:R-:W-:Y:S11]  /*b330*/  @P1 BRA `(.L_x_163) ;  /* 0x0000000000081947 */ /* 0x002ff60003800000 */
[----:B------:R-:W1:Y:S02]  /*b340*/  SYNCS.PHASECHK.TRANS64.TRYWAIT P1, [R68+URZ+0x190], R3 ;  /* 0x00019003440075a7 */ /* 0x000e6400080211ff */
[----:B-1----:R-:W-:Y:S05]  /*b350*/  @!P1 BRA `(.L_x_164) ;  /* 0x0000006400349947 */ /* 0x002fea0003800000 */
.L_x_163:
[----:B------:R-:W-:Y:S05]  /*b360*/  BSYNC B0 ;  /* 0x0000000000007941 */ /* 0x000fea0003800000 */
.L_x_162:
[----:B------:R-:W-:Y:S05]  /*b370*/  @!P0 BRA `(.L_x_165) ;  /* 0x0000000000408947 */ /* 0x000fea0003800000 */
[----:B------:R-:W1:Y:S01]  /*b380*/  LDCU.64 UR8, c[0x4][0x70] ;  /* 0x01000e00ff0877ac */ /* 0x000e620008000a00 */
[----:B------:R-:W-:Y:S01]  /*b390*/  MOV R3, 0x0 ;  /* 0x0000000000037802 */ /* 0x000fe20000000f00 */
[----:B------:R-:W-:Y:S02]  /*b3a0*/  HFMA2 R12, -RZ, RZ, 0, 5.9604644775390625e-08 ;  /* 0x00000001ff0c7431 */ /* 0x000fe400000001ff */
[----:B------:R-:W-:Y:S02]  /*b3b0*/  IMAD.MOV.U32 R8, RZ, RZ, 0x192 ;  /* 0x00000192ff087424 */ /* 0x000fe400078e00ff */
[----:B------:R-:W-:Y:S01]  /*b3c0*/  IMAD.MOV.U32 R13, RZ, RZ, RZ ;  /* 0x000000ffff0d7224 */ /* 0x000fe200078e00ff */
[----:B------:R-:W5:Y:S01]  /*b3d0*/  LDCU.64 UR6, c[0x4][0x78] ;  /* 0x01000f00ff0677ac */ /* 0x000f620008000a00 */
[----:B------:R-:W2:Y:S01]  /*b3e0*/  LDC.64 R2, c[0x4][R3] ;  /* 0x0100000003027b82 */ /* 0x000ea20000000a00 */
[----:B------:R-:W3:Y:S01]  /*b3f0*/  LDCU.64 UR4, c[0x4][0x10] ;  /* 0x01000200ff0477ac */ /* 0x000ee20008000a00 */
[----:B-1----:R-:W-:Y:S01]  /*b400*/  MOV R5, UR9 ;  /* 0x0000000900057c02 */ /* 0x002fe20008000f00 */
[----:B------:R-:W-:Y:S01]  /*b410*/  IMAD.U32 R4, RZ, RZ, UR8 ;  /* 0x00000008ff047e24 */ /* 0x000fe2000f8e00ff */
[----:B-----5:R-:W-:Y:S01]  /*b420*/  MOV R7, UR7 ;  /* 0x0000000700077c02 */ /* 0x020fe20008000f00 */
[----:B------:R-:W-:Y:S01]  /*b430*/  IMAD.U32 R6, RZ, RZ, UR6 ;  /* 0x00000006ff067e24 */ /* 0x000fe2000f8e00ff */
[----:B---3--:R-:W-:Y:S01]  /*b440*/  MOV R11, UR5 ;  /* 0x00000005000b7c02 */ /* 0x008fe20008000f00 */
[----:B------:R-:W-:Y:S02]  /*b450*/  IMAD.U32 R10, RZ, RZ, UR4 ;  /* 0x00000004ff0a7e24 */ /* 0x000fe4000f8e00ff */
[----:B------:R-:W-:Y:S07]  /*b460*/  LEPC R20, `(.L_x_165) ;  /* 0x000000001014794e */ /* 0x000fee0000000000 */
[----:B--2-4-:R-:W-:Y:S05]  /*b470*/  CALL.ABS.NOINC R2 ;  /* 0x0000000002007343 */ /* 0x014fea0003c00000 */
.L_x_165:
[----:B------:R-:W-:Y:S05]  /*b480*/  WARPSYNC.ALL ;  /* 0x0000000000007948 */ /* 0x000fea0003800000 */
[C---:B------:R-:W-:Y:S01]  /*b490*/  R2UR UR4, R36.reuse ;  /* 0x00000000240472ca */ /* 0x040fe200000e0000 */
[----:B------:R-:W-:Y:S05]  /*b4a0*/  VIADD R3, R36, 0x100000 ;  /* 0x0010000024037836 */ /* 0x000fea0000000000 */
[----:B------:R-:W-:Y:S04]  /*b4b0*/  SHF.R.U32.HI R3, RZ, 0x15, R3 ;  /* 0x00000015ff037819 */ /* 0x000fe80000011603 */
[----:B------:R-:W-:Y:S03]  /*b4c0*/  LOP3.LUT P0, RZ, R3, 0x3, R48, 0x48, !PT ;  /* 0x0000000303ff7812 */ /* 0x000fe60007804830 */
[----:B------:R-:W1:Y:S10]  /*b4d0*/  LDTM.16dp256bit.x2 R24, tmem[UR4] ;  /* 0x00000004001879ee */ /* 0x000e7400080a0000 */
[----:B-1----:R-:W-:Y:S05]  /*b4e0*/  @!P0 BRA `(.L_x_166) ;  /* 0x0000000000408947 */ /* 0x002fea0003800000 */
        /* <DEDUP_REMOVED lines=16> */
.L_x_166:
[----:B------:R-:W-:Y:S05]  /*b5f0*/  WARPSYNC.ALL ;  /* 0x0000000000007948 */ /* 0x000fea0003800000 */
[----:B------:R-:W-:Y:S11]  /*b600*/  R2UR UR4, R36 ;  /* 0x00000000240472ca */ /* 0x000ff600000e0000 */
[----:B------:R-:W-:Y:S02]  /*b610*/  @!UPT UIADD3 URZ, UPT, UPT, URZ, URZ, URZ ;  /* 0x000000fffffff290 */ /* 0x000fe4000fffe0ff */
[----:B------:R-:W1:Y:S02]  /*b620*/  LDTM.16dp256bit.x2 R4, tmem[UR4+0x100000] ;  /* 0x10000004000479ee */ /* 0x000e6400080a0000 */
[----:B-1----:R-:W-:Y:S01]  /*b630*/  NOP ;  /* 0x0000000000007918 */ /* 0x002fe20000000000 */
.L_x_161:
[--C-:B-1----:R-:W-:Y:S01]  /*b640*/  HADD2.F32 R18, -RZ, R32.reuse.H0_H0 ;  /* 0x20000020ff127230 */ /* 0x102fe20000004100 */
[----:B------:R-:W-:Y:S05]  /*b650*/  WARPSYNC.ALL ;  /* 0x0000000000007948 */ /* 0x000fea0003800000 */
[-C--:B----4-:R-:W-:Y:S01]  /*b660*/  FMUL R0, R24, R17.reuse ;  /* 0x0000001118007220 */ /* 0x090fe20000400000 */
[----:B------:R-:W-:Y:S02]  /*b670*/  HADD2.F32 R21, -RZ, R32.H1_H1 ;  /* 0x30000020ff157230 */ /* 0x000fe40000004100 */
[-C--:B------:R-:W-:Y:S01]  /*b680*/  FMUL R2, R25, R17.reuse ;  /* 0x0000001119027220 */ /* 0x080fe20000400000 */
[----:B------:R-:W-:Y:S01]  /*b690*/  FMUL R3, R26, R17 ;  /* 0x000000111a037220 */ /* 0x000fe20000400000 */
[C---:B------:R-:W-:Y:S01]  /*b6a0*/  FFMA R0, R19.reuse, R18, R0 ;  /* 0x0000001213007223 */ /* 0x040fe20000000000 */
[--C-:B------:R-:W-:Y:S02]  /*b6b0*/  HADD2.F32 R18, -RZ, R33.reuse.H0_H0 ;  /* 0x20000021ff127230 */ /* 0x100fe40000004100 */
[----:B------:R-:W-:Y:S01]  /*b6c0*/  FFMA R2, R19, R21, R2 ;  /* 0x0000001513027223 */ /* 0x000fe20000000002 */
[----:B------:R-:W-:Y:S02]  /*b6d0*/  HADD2.F32 R21, -RZ, R33.H1_H1 ;  /* 0x30000021ff157230 */ /* 0x000fe40000004100 */
[-C--:B------:R-:W-:Y:S01]  /*b6e0*/  FMUL R12, R27, R17.reuse ;  /* 0x000000111b0c7220 */ /* 0x080fe20000400000 */
[----:B------:R-:W-:Y:S01]  /*b6f0*/  FMUL R13, R4, R17 ;  /* 0x00000011040d7220 */ /* 0x000fe20000400000 */
[C---:B------:R-:W-:Y:S01]  /*b700*/  FFMA R3, R19.reuse, R18, R3 ;  /* 0x0000001213037223 */ /* 0x040fe20000000003 */
[--C-:B------:R-:W-:Y:S01]  /*b710*/  HADD2.F32 R18, -RZ, R34.reuse.H0_H0 ;  /* 0x20000022ff127230 */ /* 0x100fe20000004100 */
[----:B------:R-:W-:Y:S01]  /*b720*/  F2FP.F16.F32.PACK_AB R72, R2, R0 ;  /* 0x000000000248723e */ /* 0x000fe200000000ff */
[----:B------:R-:W-:Y:S01]  /*b730*/  FFMA R12, R19, R21, R12 ;  /* 0x00000015130c7223 */ /* 0x000fe2000000000c */
[-C--:B------:R-:W-:Y:S01]  /*b740*/  FMUL R14, R5, R17.reuse ;  /* 0x00000011050e7220 */ /* 0x080fe20000400000 */
[-C--:B------:R-:W-:Y:S01]  /*b750*/  FMUL R4, R28, R17.reuse ;  /* 0x000000111c047220 */ /* 0x080fe20000400000 */
[----:B------:R-:W-:Y:S02]  /*b760*/  HADD2.F32 R20, -RZ, R34.H1_H1 ;  /* 0x30000022ff147230 */ /* 0x000fe40000004100 */
[----:B------:R-:W-:Y:S01]  /*b770*/  FMUL R15, R6, R17 ;  /* 0x00000011060f7220 */ /* 0x000fe20000400000 */
[----:B------:R-:W-:Y:S01]  /*b780*/  F2FP.F16.F32.PACK_AB R73, R12, R3 ;  /* 0x000000030c49723e */ /* 0x000fe200000000ff */
[----:B------:R-:W-:Y:S01]  /*b790*/  FFMA R4, R19, R18, R4 ;  /* 0x0000001213047223 */ /* 0x000fe20000000004 */
[-C--:B------:R-:W-:Y:S01]  /*b7a0*/  FMUL R5, R29, R17.reuse ;  /* 0x000000111d057220 */ /* 0x080fe20000400000 */
[--C-:B------:R-:W-:Y:S02]  /*b7b0*/  HADD2.F32 R21, -RZ, R35.reuse.H0_H0 ;  /* 0x20000023ff157230 */ /* 0x100fe40000004100 */
[-C--:B------:R-:W-:Y:S01]  /*b7c0*/  FMUL R6, R30, R17.reuse ;  /* 0x000000111e067220 */ /* 0x080fe20000400000 */
[----:B------:R-:W-:Y:S01]  /*b7d0*/  FMUL R16, R7, R17 ;  /* 0x0000001107107220 */ /* 0x000fe20000400000 */
[C---:B------:R-:W-:Y:S01]  /*b7e0*/  FFMA R5, R19.reuse, R20, R5 ;  /* 0x0000001413057223 */ /* 0x040fe20000000005 */
[----:B------:R-:W-:Y:S02]  /*b7f0*/  HADD2.F32 R18, -RZ, R35.H1_H1 ;  /* 0x30000023ff127230 */ /* 0x000fe40000004100 */
[----:B------:R-:W-:Y:S01]  /*b800*/  FFMA R6, R19, R21, R6 ;  /* 0x0000001513067223 */ /* 0x000fe20000000006 */
[-C--:B------:R-:W-:Y:S01]  /*b810*/  FMUL R7, R31, R17.reuse ;  /* 0x000000111f077220 */ /* 0x080fe20000400000 */
[--C-:B--2---:R-:W-:Y:S02]  /*b820*/  HADD2.F32 R20, -RZ, R40.reuse.H0_H0 ;  /* 0x20000028ff147230 */ /* 0x104fe40000004100 */
[----:B------:R-:W-:Y:S01]  /*b830*/  FMUL R8, R8, R17 ;  /* 0x0000001108087220 */ /* 0x000fe20000400000 */
[----:B------:R-:W-:Y:S02]  /*b840*/  HADD2.F32 R21, -RZ, R40.H1_H1 ;  /* 0x30000028ff157230 */ /* 0x000fe40000004100 */
[C---:B------:R-:W-:Y:S01]  /*b850*/  FFMA R7, R19.reuse, R18, R7 ;  /* 0x0000001213077223 */ /* 0x040fe20000000007 */
[--C-:B------:R-:W-:Y:S02]  /*b860*/  HADD2.F32 R22, -RZ, R41.reuse.H0_H0 ;  /* 0x20000029ff167230 */ /* 0x100fe40000004100 */
[C---:B------:R-:W-:Y:S01]  /*b870*/  FFMA R13, R19.reuse, R20, R13 ;  /* 0x00000014130d7223 */ /* 0x040fe2000000000d */
[----:B------:R-:W-:Y:S02]  /*b880*/  HADD2.F32 R18, -RZ, R41.H1_H1 ;  /* 0x30000029ff127230 */ /* 0x000fe40000004100 */
[C---:B------:R-:W-:Y:S01]  /*b890*/  FFMA R14, R19.reuse, R21, R14 ;  /* 0x00000015130e7223 */ /* 0x040fe2000000000e */
[--C-:B------:R-:W-:Y:S02]  /*b8a0*/  HADD2.F32 R21, -RZ, R42.reuse.H0_H0 ;  /* 0x2000002aff157230 */ /* 0x100fe40000004100 */
[----:B------:R-:W-:Y:S01]  /*b8b0*/  FFMA R15, R19, R22, R15 ;  /* 0x00000016130f7223 */ /* 0x000fe2000000000f */
[----:B------:R-:W-:Y:S02]  /*b8c0*/  HADD2.F32 R20, -RZ, R42.H1_H1 ;  /* 0x3000002aff147230 */ /* 0x000fe40000004100 */
[-C--:B------:R-:W-:Y:S01]  /*b8d0*/  FMUL R9, R9, R17.reuse ;  /* 0x0000001109097220 */ /* 0x080fe20000400000 */
[--C-:B------:R-:W-:Y:S02]  /*b8e0*/  HADD2.F32 R23, -RZ, R43.reuse.H0_H0 ;  /* 0x2000002bff177230 */ /* 0x100fe40000004100 */
[-C--:B------:R-:W-:Y:S01]  /*b8f0*/  FMUL R10, R10, R17.reuse ;  /* 0x000000110a0a7220 */ /* 0x080fe20000400000 */
[----:B------:R-:W-:Y:S02]  /*b900*/  HADD2.F32 R22, -RZ, R43.H1_H1 ;  /* 0x3000002bff167230 */ /* 0x000fe40000004100 */
[----:B------:R-:W-:Y:S01]  /*b910*/  FFMA R16, R19, R18, R16 ;  /* 0x0000001213107223 */ /* 0x000fe20000000010 */
[----:B------:R-:W-:Y:S01]  /*b920*/  FMUL R11, R11, R17 ;  /* 0x000000110b0b7220 */ /* 0x000fe20000400000 */
[C---:B------:R-:W-:Y:S01]  /*b930*/  FFMA R8, R19.reuse, R21, R8 ;  /* 0x0000001513087223 */ /* 0x040fe20000000008 */
[C---:B------:R-:W-:Y:S01]  /*b940*/  FFMA R9, R19.reuse, R20, R9 ;  /* 0x0000001413097223 */ /* 0x040fe20000000009 */
[C---:B------:R-:W-:Y:S01]  /*b950*/  FFMA R10, R19.reuse, R23, R10 ;  /* 0x00000017130a7223 */ /* 0x040fe2000000000a */
[----:B------:R-:W-:Y:S01]  /*b960*/  FFMA R11, R19, R22, R11 ;  /* 0x00000016130b7223 */ /* 0x000fe2000000000b */
[----:B------:R-:W-:Y:S01]  /*b970*/  F2FP.F16.F32.PACK_AB R74, R5, R4 ;  /* 0x00000004054a723e */ /* 0x000fe200000000ff */
[----:B------:R-:W-:Y:S01]  /*b980*/  BSSY.RECONVERGENT B0, `(.L_x_167) ;  /* 0x000001c000007945 */ /* 0x000fe20003800200 */
[----:B------:R-:W-:Y:S02]  /*b990*/  F2FP.F16.F32.PACK_AB R75, R7, R6 ;  /* 0x00000006074b723e */ /* 0x000fe400000000ff */
[----:B------:R-:W-:Y:S02]  /*b9a0*/  F2FP.F16.F32.PACK_AB R76, R14, R13 ;  /* 0x0000000d0e4c723e */ /* 0x000fe400000000ff */
[----:B------:R-:W-:Y:S01]  /*b9b0*/  F2FP.F16.F32.PACK_AB R77, R16, R15 ;  /* 0x0000000f104d723e */ /* 0x000fe200000000ff */
[----:B------:R1:W-:Y:S01]  /*b9c0*/  STSM.16.MT88.4 [R56+0x1000], R72 ;  /* 0x0010004838007844 */ /* 0x0003e20000004200 */
[----:B------:R-:W-:Y:S02]  /*b9d0*/  F2FP.F16.F32.PACK_AB R78, R9, R8 ;  /* 0x00000008094e723e */ /* 0x000fe400000000ff */
[----:B------:R-:W-:Y:S02]  /*b9e0*/  F2FP.F16.F32.PACK_AB R79, R11, R10 ;  /* 0x0000000a0b4f723e */ /* 0x000fe400000000ff */
[----:B------:R-:W-:Y:S03]  /*b9f0*/  ISETP.NE.AND P0, PT, R70, RZ, PT ;  /* 0x000000ff4600720c */ /* 0x000fe60003f05270 */
[----:B------:R1:W-:Y:S01]  /*ba00*/  STSM.16.MT88.4 [R55], R76 ;  /* 0x0000004c37007844 */ /* 0x0003e20000004200 */
[----:B------:R-:W-:Y:S01]  /*ba10*/  @!PT LDS RZ, [RZ] ;  /* 0x00000000fffff984 */ /* 0x000fe20000000800 */
[----:B------:R-:W-:Y:S01]  /*ba20*/  @!PT LDS RZ, [RZ] ;  /* 0x00000000fffff984 */ /* 0x000fe20000000800 */
[----:B------:R-:W-:Y:S01]  /*ba30*/  @!PT LDS RZ, [RZ] ;  /* 0x00000000fffff984 */ /* 0x000fe20000000800 */
[----:B------:R-:W-:Y:S01]  /*ba40*/  @!PT LDS RZ, [RZ] ;  /* 0x00000000fffff984 */ /* 0x000fe20000000800 */
[----:B------:R2:W-:Y:S07]  /*ba50*/  MEMBAR.ALL.CTA ;  /* 0x0000000000007992 */ /* 0x0005ee0000008000 */
[----:B--2---:R-:W2:Y:S02]  /*ba60*/  FENCE.VIEW.ASYNC.S ;  /* 0x00000000000073c6 */ /* 0x004ea40000000000 */
[----:B--2---:R-:W-:Y:S06]  /*ba70*/  BAR.SYNC.DEFER_BLOCKING 0x1, 0x80 ;  /* 0x0042000000007b1d */ /* 0x004fec0000010000 */
[----:B------:R-:W-:Y:S05]  /*ba80*/  @!P0 BRA `(.L_x_168) ;  /* 0x00000000002c8947 */ /* 0x000fea0003800000 */
[----:B------:R-:W-:Y:S02]  /*ba90*/  UIADD3 UR7, UPT, UPT, UR43, 0x1000, URZ ;  /* 0x000010002b077890 */ /* 0x000fe4000fffe0ff */
[----:B------:R-:W-:Y:S02]  /*baa0*/  UIADD3 UR6, UPT, UPT, UR42, 0x40, URZ ;  /* 0x000000402a067890 */ /* 0x000fe4000fffe0ff */
[----:B------:R-:W-:Y:S02]  /*bab0*/  UIADD3 UR4, UPT, UPT, UR43, 0x1800, URZ ;  /* 0x000018002b047890 */ /* 0x000fe4000fffe0ff */
[----:B------:R-:W-:Y:S01]  /*bac0*/  MOV R50, UR7 ;  /* 0x0000000700327c02 */ /* 0x000fe20008000f00 */
[----:B------:R-:W-:Y:S03]  /*bad0*/  UMOV UR5, UR41 ;  /* 0x0000002900057c82 */ /* 0x000fe60008000000 */
[----:B------:R-:W-:Y:S11]  /*bae0*/  R2UR UR40, R50 ;  /* 0x00000000322872ca */ /* 0x000ff600000e0000 */
[----:B------:R-:W-:Y:S02]  /*baf0*/  @!UPT UIADD3 URZ, UPT, UPT, URZ, URZ, URZ ;  /* 0x000000fffffff290 */ /* 0x000fe4000fffe0ff */
[----:B------:R2:W-:Y:S01]  /*bb00*/  UTMASTG.2D [UR40], [UR56] ;  /* 0x00000028380073b5 */ /* 0x0005e20008008000 */
[----:B------:R2:W-:Y:S01]  /*bb10*/  UTMASTG.2D [UR4], [UR56] ;  /* 0x00000004380073b5 */ /* 0x0005e20008008000 */
[----:B------:R0:W-:Y:S01]  /*bb20*/  UTMACMDFLUSH ;  /* 0x00000000000079b7 */ /* 0x0001e20000000000 */
[----:B--2---:R-:W-:Y:S04]  /*bb30*/  DEPBAR.LE SB0, 0x1 ;  /* 0x000080400000791a */ /* 0x004fe80000000000 */
.L_x_168:
[----:B------:R-:W-:Y:S05]  /*bb40*/  BSYNC.RECONVERGENT B0 ;  /* 0x0000000000007941 */ /* 0x000fea0003800200 */
.L_x_167:
[----:B------:R-:W-:Y:S01]  /*bb50*/  UISETP.NE.AND UP1, UPT, UR54, URZ, UPT ;  /* 0x000000ff3600728c */ /* 0x000fe2000bf25270 */
[----:B------:R-:W-:Y:S01]  /*bb60*/  BAR.SYNC.DEFER_BLOCKING 0x1, 0x80 ;  /* 0x0042000000007b1d */ /* 0x000fe20000010000 */
[----:B------:R-:W-:Y:S04]  /*bb70*/  SHF.L.U32 R3, R61, 0x1f, RZ ;  /* 0x0000001f3d037819 */ /* 0x000fe800000006ff */
[----:B------:R-:W-:Y:S05]  /*bb80*/  PLOP3.LUT P0, PT, PT, PT, UP1, 0x80, 0x8 ;  /* 0x000000000008781c */ /* 0x000fea0003f0f018 */
[----:B------:R-:W-:Y:S04]  /*bb90*/  @UP1 ULEA UR4, UR53, UR43, 0x3 ;  /* 0x0000002b35041291 */ /* 0x000fe8000f8e18ff */
[----:B------:R-:W-:Y:S04]  /*bba0*/  @UP1 UIADD3 UR4, UPT, UPT, UR4, 0xe0, URZ ;  /* 0x000000e004041890 */ /* 0x000fe8000fffe0ff */
[----:B------:R-:W-:Y:S09]  /*bbb0*/  @UP1 UPRMT UR4, UR52, 0x654, UR4 ;  /* 0x0000065434041896 */ /* 0x000ff20008000004 */
[----:B------:R-:W-:Y:S01]  /*bbc0*/  @P0 SYNCS.ARRIVE.TRANS64.RED.A1T0 RZ, [UR4], RZ ;  /* 0x000000ffffff09a7 */ /* 0x000fe20008100404 */
[----:B------:R-:W-:Y:S01]  /*bbd0*/  @UP1 UIADD3 UR4, UPT, UPT, UR53, 0x1, URZ ;  /* 0x0000000135041890 */ /* 0x000fe2000fffe0ff */
[----:B------:R-:W-:Y:S01]  /*bbe0*/  BSSY B0, `(.L_x_169) ;  /* 0x0000008000007945 */ /* 0x000fe20003800000 */
[----:B------:R-:W-:Y:S02]  /*bbf0*/  FSETP.NEU.AND P0, PT, R19, RZ, PT ;  /* 0x000000ff1300720b */ /* 0x000fe40003f0d000 */
[----:B------:R-:W-:Y:S01]  /*bc00*/  @UP1 UISETP.NE.AND UP0, UPT, UR4, 0x4, UPT ;  /* 0x000000040400188c */ /* 0x000fe2000bf05270 */
[----:B------:R-:W2:Y:S03]  /*bc10*/  SYNCS.PHASECHK.TRANS64.TRYWAIT P1, [UR43+0xc8], R3 ;  /* 0x0000c803ff0075a7 */ /* 0x000ea6000802112b */
[----:B------:R-:W-:Y:S01]  /*bc20*/  @UP1 USEL UR53, UR4, URZ, UP0 ;  /* 0x000000ff04351287 */ /* 0x000fe20008000000 */
[----:B--2---:R-:W-:Y:S11]  /*bc30*/  @P1 BRA `(.L_x_170) ;  /* 0x0000000000081947 */ /* 0x004ff60003800000 */
[----:B------:R-:W2:Y:S02]  /*bc40*/  SYNCS.PHASECHK.TRANS64.TRYWAIT P1, [UR43+0xc8], R3 ;  /* 0x0000c803ff0075a7 */ /* 0x000ea4000802112b */
[----:B--2---:R-:W-:Y:S05]  /*bc50*/  @!P1 BRA `(.L_x_171) ;  /* 0x0000005c00089947 */ /* 0x004fea0003800000 */
.L_x_170:
[----:B------:R-:W-:Y:S05]  /*bc60*/  BSYNC B0 ;  /* 0x0000000000007941 */ /* 0x000fea0003800000 */
.L_x_169:
[----:B------:R-:W-:Y:S05]  /*bc70*/  @P0 WARPSYNC.ALL ;  /* 0x0000000000000948 */ /* 0x000fea0003800000 */
[----:B------:R4:W1:Y:S01]  /*bc80*/  @P0 LDSM.16.MT88.4 R32, [R62+UR43+0x2000] ;  /* 0x0020002b3e20083b */ /* 0x0008620008004200 */
[----:B------:R-:W-:Y:S02]  /*bc90*/  CS2R R30, SRZ ;  /* 0x00000000001e7805 */ /* 0x000fe4000001ff00 */
[----:B------:R-:W-:Y:S02]  /*bca0*/  CS2R R28, SRZ ;  /* 0x00000000001c7805 */ /* 0x000fe4000001ff00 */
[----:B------:R-:W-:Y:S01]  /*bcb0*/  CS2R R26, SRZ ;  /* 0x00000000001a7805 */ /* 0x000fe2000001ff00 */
[----:B------:R4:W1:Y:S01]  /*bcc0*/  @P0 LDSM.16.MT88.4 R40, [R55+0x1000] ;  /* 0x001000003728083b */ /* 0x0008620000004200 */
[----:B------:R-:W-:Y:S02]  /*bcd0*/  ISETP.GE.AND P0, PT, R69, 0x1, PT ;  /* 0x000000014500780c */ /* 0x000fe40003f06270 */
[----:B------:R-:W-:Y:S02]  /*bce0*/  CS2R R24, SRZ ;  /* 0x0000000000187805 */ /* 0x000fe4000001ff00 */
[----:B------:R-:W-:Y:S02]  /*bcf0*/  CS2R R10, SRZ ;  /* 0x00000000000a7805 */ /* 0x000fe4000001ff00 */
[----:B------:R-:W-:Y:S02]  /*bd00*/  CS2R R8, SRZ ;  /* 0x0000000000087805 */ /* 0x000fe4000001ff00 */
[----:B------:R-:W-:Y:S02]  /*bd10*/  CS2R R6, SRZ ;  /* 0x0000000000067805 */ /* 0x000fe4000001ff00 */
[----:B------:R-:W-:Y:S03]  /*bd20*/  CS2R R4, SRZ ;  /* 0x0000000000047805 */ /* 0x000fe6000001ff00 */
[----:B------:R-:W-:Y:S05]  /*bd30*/  @!P0 BRA `(.L_x_172) ;  /* 0x0000000000c48947 */ /* 0x000fea0003800000 */
[----:B--2---:R-:W-:Y:S05]  /*bd40*/  VIADD R3, R36, 0x10 ;  /* 0x0000001024037836 */ /* 0x004fea0000000000 */
[----:B------:R-:W-:Y:S04]  /*bd50*/  SHF.R.U32.HI R3, RZ, 0x15, R3 ;  /* 0x00000015ff037819 */ /* 0x000fe80000011603 */
[----:B------:R-:W-:Y:S11]  /*bd60*/  LOP3.LUT P0, RZ, R3, 0x3, R48, 0x48, !PT ;  /* 0x0000000303ff7812 */ /* 0x000ff60007804830 */
[----:B------:R-:W-:Y:S02]  /*bd70*/  @!UPT UIADD3 URZ, UPT, UPT, URZ, URZ, URZ ;  /* 0x000000fffffff290 */ /* 0x000fe4000fffe0ff */
[----:B------:R-:W-:Y:S05]  /*bd80*/  @!P0 BRA `(.L_x_173) ;  /* 0x0000000000408947 */ /* 0x000fea0003800000 */
[----:B------:R-:W2:Y:S01]  /*bd90*/  LDCU.64 UR8, c[0x4][0x70] ;  /* 0x01000e00ff0877ac */ /* 0x000ea20008000a00 */
[----:B------:R-:W-:Y:S01]  /*bda0*/  MOV R3, 0x0 ;  /* 0x0000000000037802 */ /* 0x000fe20000000f00 */
[----:B------:R-:W-:Y:S02]  /*bdb0*/  HFMA2 R12, -RZ, RZ, 0, 5.9604644775390625e-08 ;  /* 0x00000001ff0c7431 */ /* 0x000fe400000001ff */
[----:B------:R-:W-:Y:S02]  /*bdc0*/  IMAD.MOV.U32 R8, RZ, RZ, 0x192 ;  /* 0x00000192ff087424 */ /* 0x000fe400078e00ff */
[----:B------:R-:W-:Y:S01]  /*bdd0*/  IMAD.MOV.U32 R13, RZ, RZ, RZ ;  /* 0x000000ffff0d7224 */ /* 0x000fe200078e00ff */
[----:B------:R-:W5:Y:S01]  /*bde0*/  LDCU.64 UR6, c[0x4][0x78] ;  /* 0x01000f00ff0677ac */ /* 0x000f620008000a00 */
[----:B------:R-:W1:Y:S01]  /*bdf0*/  LDC.64 R2, c[0x4][R3] ;  /* 0x0100000003027b82 */ /* 0x000e620000000a00 */
[----:B------:R-:W3:Y:S01]  /*be00*/  LDCU.64 UR4, c[0x4][0x10] ;  /* 0x01000200ff0477ac */ /* 0x000ee20008000a00 */
[----:B--2---:R-:W-:Y:S01]  /*be10*/  MOV R5, UR9 ;  /* 0x0000000900057c02 */ /* 0x004fe20008000f00 */
[----:B------:R-:W-:Y:S01]  /*be20*/  IMAD.U32 R4, RZ, RZ, UR8 ;  /* 0x00000008ff047e24 */ /* 0x000fe2000f8e00ff */
[----:B-----5:R-:W-:Y:S01]  /*be30*/  MOV R7, UR7 ;  /* 0x0000000700077c02 */ /* 0x020fe20008000f00 */
[----:B------:R-:W-:Y:S01]  /*be40*/  IMAD.U32 R6, RZ, RZ, UR6 ;  /* 0x00000006ff067e24 */ /* 0x000fe2000f8e00ff */
[----:B---3--:R-:W-:Y:S01]  /*be50*/  MOV R11, UR5 ;  /* 0x00000005000b7c02 */ /* 0x008fe20008000f00 */
[----:B------:R-:W-:Y:S02]  /*be60*/  IMAD.U32 R10, RZ, RZ, UR4 ;  /* 0x00000004ff0a7e24 */ /* 0x000fe4000f8e00ff */
[----:B------:R-:W-:Y:S07]  /*be70*/  LEPC R20, `(.L_x_173) ;  /* 0x000000001014794e */ /* 0x000fee0000000000 */
[----:B-1--4-:R-:W-:Y:S05]  /*be80*/  CALL.ABS.NOINC R2 ;  /* 0x0000000002007343 */ /* 0x012fea0003c00000 */
.L_x_173:
[----:B------:R-:W-:Y:S05]  /*be90*/  WARPSYNC.ALL ;  /* 0x0000000000007948 */ /* 0x000fea0003800000 */
[C---:B------:R-:W-:Y:S01]  /*bea0*/  R2UR UR4, R36.reuse ;  /* 0x00000000240472ca */ /* 0x040fe200000e0000 */
[----:B------:R-:W-:Y:S05]  /*beb0*/  VIADD R3, R36, 0x100010 ;  /* 0x0010001024037836 */ /* 0x000fea0000000000 */
[----:B------:R-:W-:Y:S04]  /*bec0*/  SHF.R.U32.HI R3, RZ, 0x15, R3 ;  /* 0x00000015ff037819 */ /* 0x000fe80000011603 */
[----:B------:R-:W-:Y:S03]  /*bed0*/  LOP3.LUT P0, RZ, R3, 0x3, R48, 0x48, !PT ;  /* 0x0000000303ff7812 */ /* 0x000fe60007804830 */
[----:B------:R-:W2:Y:S10]  /*bee0*/  LDTM.16dp256bit.x2 R24, tmem[UR4+0x10] ;  /* 0x00001004001879ee */ /* 0x000eb400080a0000 */
[----:B--2---:R-:W-:Y:S05]  /*bef0*/  @!P0 BRA `(.L_x_174) ;  /* 0x0000000000408947 */ /* 0x004fea0003800000 */
        /* <DEDUP_REMOVED lines=16> */
.L_x_174:
[----:B------:R-:W-:Y:S05]  /*c000*/  WARPSYNC.ALL ;  /* 0x0000000000007948 */ /* 0x000fea0003800000 */
[----:B------:R-:W-:Y:S11]  /*c010*/  R2UR UR4, R36 ;  /* 0x00000000240472ca */ /* 0x000ff600000e0000 */
[----:B------:R-:W-:Y:S02]  /*c020*/  @!UPT UIADD3 URZ, UPT, UPT, URZ, URZ, URZ ;  /* 0x000000fffffff290 */ /* 0x000fe4000fffe0ff */
[----:B------:R-:W2:Y:S02]  /*c030*/  LDTM.16dp256bit.x2 R4, tmem[UR4+0x100010] ;  /* 0x10001004000479ee */ /* 0x000ea400080a0000 */
[----:B--2---:R-:W-:Y:S01]  /*c040*/  NOP ;  /* 0x0000000000007918 */ /* 0x004fe20000000000 */
.L_x_172:
[--C-:B-1----:R-:W-:Y:S01]  /*c050*/  HADD2.F32 R18, -RZ, R32.reuse.H0_H0 ;  /* 0x20000020ff127230 */ /* 0x102fe20000004100 */
[----:B------:R-:W-:Y:S05]  /*c060*/  WARPSYNC.ALL ;  /* 0x0000000000007948 */ /* 0x000fea0003800000 */
[-C--:B--2---:R-:W-:Y:S01]  /*c070*/  FMUL R0, R24, R17.reuse ;  /* 0x0000001118007220 */ /* 0x084fe20000400000 */
        /* <DEDUP_REMOVED lines=27> */
[--C-:B------:R-:W-:Y:S02]  /*c230*/  HADD2.F32 R20, -RZ, R40.reuse.H0_H0 ;  /* 0x20000028ff147230 */ /* 0x100fe40000004100 */
        /* <DEDUP_REMOVED lines=29> */
[----:B------:R1:W-:Y:S01]  /*c410*/  STSM.16.MT88.4 [R55+0x1000], R76 ;  /* 0x0010004c37007844 */ /* 0x0003e20000004200 */
        /* <DEDUP_REMOVED lines=9> */
[----:B------:R-:W-:Y:S01]  /*c4b0*/  UIADD3 UR8, UPT, UPT, UR43, 0x2000, URZ ;  /* 0x000020002b087890 */ /* 0x000fe2000fffe0ff */
[----:B------:R-:W-:Y:S01]  /*c4c0*/  UMOV UR9, UR41 ;  /* 0x0000002900097c82 */ /* 0x000fe20008000000 */
[----:B------:R-:W-:Y:S02]  /*c4d0*/  UIADD3 UR6, UPT, UPT, UR42, 0x50, URZ ;  /* 0x000000502a067890 */ /* 0x000fe4000fffe0ff */
[----:B------:R-:W-:Y:S01]  /*c4e0*/  UIADD3 UR4, UPT, UPT, UR43, 0x2800, URZ ;  /* 0x000028002b047890 */ /* 0x000fe2000fffe0ff */
[----:B------:R-:W-:Y:S04]  /*c4f0*/  UMOV UR5, UR41 ;  /* 0x0000002900057c82 */ /* 0x000fe80008000000 */
[----:B------:R2:W-:Y:S04]  /*c500*/  UTMASTG.2D [UR8], [UR56] ;  /* 0x00000008380073b5 */ /* 0x0005e80008008000 */
[----:B------:R2:W-:Y:S01]  /*c510*/  UTMASTG.2D [UR4], [UR56] ;  /* 0x00000004380073b5 */ /* 0x0005e20008008000 */
[----:B------:R0:W-:Y:S01]  /*c520*/  UTMACMDFLUSH ;  /* 0x00000000000079b7 */ /* 0x0001e20000000000 */
[----:B--2---:R-:W-:Y:S04]  /*c530*/  DEPBAR.LE SB0, 0x1 ;  /* 0x000080400000791a */ /* 0x004fe80000000000 */
.L_x_176:
[----:B------:R-:W-:Y:S05]  /*c540*/  BSYNC.RECONVERGENT B0 ;  /* 0x0000000000007941 */ /* 0x000fea0003800200 */
.L_x_175:
[----:B------:R-:W-:Y:S01]  /*c550*/  BAR.SYNC.DEFER_BLOCKING 0x1, 0x80 ;  /* 0x0042000000007b1d */ /* 0x000fe20000010000 */
[----:B------:R-:W-:Y:S01]  /*c560*/  ULEA UR4, UR53, UR43, 0x3 ;  /* 0x0000002b35047291 */ /* 0x000fe2000f8e18ff */
[----:B------:R-:W-:Y:S01]  /*c570*/  SHF.L.U32 R3, R61, 0x1f, RZ ;  /* 0x0000001f3d037819 */ /* 0x000fe200000006ff */
[----:B------:R-:W-:Y:S01]  /*c580*/  UIADD3 UR40, UPT, UPT, UR53, 0x1, URZ ;  /* 0x0000000135287890 */ /* 0x000fe2000fffe0ff */
[----:B------:R-:W-:Y:S01]  /*c590*/  FSETP.NEU.AND P0, PT, R19, RZ, PT ;  /* 0x000000ff1300720b */ /* 0x000fe20003f0d000 */
[----:B------:R-:W-:Y:S04]  /*c5a0*/  UIADD3 UR4, UPT, UPT, UR4, 0xe0, URZ ;  /* 0x000000e004047890 */ /* 0x000fe8000fffe0ff */
[----:B------:R-:W-:Y:S09]  /*c5b0*/  UPRMT UR4, UR52, 0x654, UR4 ;  /* 0x0000065434047896 */ /* 0x000ff20008000004 */
[----:B------:R-:W-:Y:S01]  /*c5c0*/  SYNCS.ARRIVE.TRANS64.RED.A1T0 RZ, [UR4], RZ ;  /* 0x000000ffffff79a7 */ /* 0x000fe20008100404 */
[----:B------:R-:W-:Y:S01]  /*c5d0*/  BSSY B0, `(.L_x_177) ;  /* 0x0000005000007945 */ /* 0x000fe20003800000 */
[----:B------:R-:W2:Y:S03]  /*c5e0*/  SYNCS.PHASECHK.TRANS64.TRYWAIT P1, [UR43+0xd0], R3 ;  /* 0x0000d003ff0075a7 */ /* 0x000ea6000802112b */
[----:B--2---:R-:W-:Y:S05]  /*c5f0*/  @P1 BRA `(.L_x_178) ;  /* 0x0000000000081947 */ /* 0x004fea0003800000 */
[----:B------:R-:W2:Y:S02]  /*c600*/  SYNCS.PHASECHK.TRANS64.TRYWAIT P1, [UR43+0xd0], R3 ;  /* 0x0000d003ff0075a7 */ /* 0x000ea4000802112b */
[----:B--2---:R-:W-:Y:S05]  /*c610*/  @!P1 BRA `(.L_x_179) ;  /* 0x0000005000b09947 */ /* 0x004fea0003800000 */
.L_x_178:
[----:B------:R-:W-:Y:S05]  /*c620*/  BSYNC B0 ;  /* 0x0000000000007941 */ /* 0x000fea0003800000 */
.L_x_177:
        /* <DEDUP_REMOVED lines=34> */
.L_x_181:
        /* <DEDUP_REMOVED lines=23> */
.L_x_182:
[----:B------:R-:W-:Y:S05]  /*c9c0*/  WARPSYNC.ALL ;  /* 0x0000000000007948 */ /* 0x000fea0003800000 */
[----:B------:R-:W-:Y:S11]  /*c9d0*/  R2UR UR4, R36 ;  /* 0x00000000240472ca */ /* 0x000ff600000e0000 */
[----:B------:R-:W-:Y:S02]  /*c9e0*/  @!UPT UIADD3 URZ, UPT, UPT, URZ, URZ, URZ ;  /* 0x000000fffffff290 */ /* 0x000fe4000fffe0ff */
[----:B------:R-:W2:Y:S02]  /*c9f0*/  LDTM.16dp256bit.x2 R4, tmem[UR4+0x100020] ;  /* 0x10002004000479ee */ /* 0x000ea400080a0000 */
[----:B--2---:R-:W-:Y:S01]  /*ca00*/  NOP ;  /* 0x0000000000007918 */ /* 0x004fe20000000000 */
.L_x_180:
        /* <DEDUP_REMOVED lines=79> */
.L_x_184:
[----:B------:R-:W-:Y:S05]  /*cf00*/  BSYNC.RECONVERGENT B0 ;  /* 0x0000000000007941 */ /* 0x000fea0003800200 */
.L_x_183:
[----:B------:R-:W-:Y:S01]  /*cf10*/  UISETP.NE.AND UP0, UPT, UR40, 0x4, UPT ;  /* 0x000000042800788c */ /* 0x000fe2000bf05270 */
[----:B------:R-:W-:Y:S01]  /*cf20*/  BAR.SYNC.DEFER_BLOCKING 0x1, 0x80 ;  /* 0x0042000000007b1d */ /* 0x000fe20000010000 */
[----:B------:R-:W-:Y:S02]  /*cf30*/  SHF.L.U32 R3, R61, 0x1f, RZ ;  /* 0x0000001f3d037819 */ /* 0x000fe400000006ff */
[----:B------:R-:W-:Y:S01]  /*cf40*/  USEL UR5, UR40, URZ, UP0 ;  /* 0x000000ff28057287 */ /* 0x000fe20008000000 */
[----:B------:R-:W-:Y:S03]  /*cf50*/  FSETP.NEU.AND P0, PT, R19, RZ, PT ;  /* 0x000000ff1300720b */ /* 0x000fe60003f0d000 */
[----:B------:R-:W-:Y:S02]  /*cf60*/  ULEA UR4, UR5, UR43, 0x3 ;  /* 0x0000002b05047291 */ /* 0x000fe4000f8e18ff */
[----:B------:R-:W-:Y:S02]  /*cf70*/  UIADD3 UR5, UPT, UPT, UR5, 0x1, URZ ;  /* 0x0000000105057890 */ /* 0x000fe4000fffe0ff */
[----:B------:R-:W-:Y:S02]  /*cf80*/  UIADD3 UR4, UPT, UPT, UR4, 0xe0, URZ ;  /* 0x000000e004047890 */ /* 0x000fe4000fffe0ff */
[----:B------:R-:W-:Y:S02]  /*cf90*/  UISETP.NE.AND UP0, UPT, UR5, 0x4, UPT ;  /* 0x000000040500788c */ /* 0x000fe4000bf05270 */
[----:B------:R-:W-:Y:S02]  /*cfa0*/  UPRMT UR4, UR52, 0x654, UR4 ;  /* 0x0000065434047896 */ /* 0x000fe40008000004 */
[----:B------:R-:W-:Y:S07]  /*cfb0*/  USEL UR53, UR5, URZ, UP0 ;  /* 0x000000ff05357287 */ /* 0x000fee0008000000 */
[----:B------:R-:W-:Y:S01]  /*cfc0*/  SYNCS.ARRIVE.TRANS64.RED.A1T0 RZ, [UR4], RZ ;  /* 0x000000ffffff79a7 */ /* 0x000fe20008100404 */
[----:B------:R-:W-:Y:S01]  /*cfd0*/  BSSY B0, `(.L_x_185) ;  /* 0x0000005000007945 */ /* 0x000fe20003800000 */
[----:B------:R-:W2:Y:S03]  /*cfe0*/  SYNCS.PHASECHK.TRANS64.TRYWAIT P1, [UR43+0xd8], R3 ;  /* 0x0000d803ff0075a7 */ /* 0x000ea6000802112b */
[----:B--2---:R-:W-:Y:S05]  /*cff0*/  @P1 BRA `(.L_x_186) ;  /* 0x0000000000081947 */ /* 0x004fea0003800000 */
[----:B------:R-:W2:Y:S02]  /*d000*/  SYNCS.PHASECHK.TRANS64.TRYWAIT P1, [UR43+0xd8], R3 ;  /* 0x0000d803ff0075a7 */ /* 0x000ea4000802112b */
[----:B--2---:R-:W-:Y:S05]  /*d010*/  @!P1 BRA `(.L_x_187) ;  /* 0x0000004800489947 */ /* 0x004fea0003800000 */
.L_x_186:
[----:B------:R-:W-:Y:S05]  /*d020*/  BSYNC B0 ;  /* 0x0000000000007941 */ /* 0x000fea0003800000 */
.L_x_185:
        /* <DEDUP_REMOVED lines=34> */
.L_x_189:
        /* <DEDUP_REMOVED lines=23> */
.L_x_190:
[----:B------:R-:W-:Y:S05]  /*d3c0*/  WARPSYNC.ALL ;  /* 0x0000000000007948 */ /* 0x000fea0003800000 */
[----:B------:R-:W-:Y:S11]  /*d3d0*/  R2UR UR4, R36 ;  /* 0x00000000240472ca */ /* 0x000ff600000e0000 */
[----:B------:R-:W-:Y:S02]  /*d3e0*/  @!UPT UIADD3 URZ, UPT, UPT, URZ, URZ, URZ ;  /* 0x000000fffffff290 */ /* 0x000fe4000fffe0ff */
[----:B------:R-:W2:Y:S02]  /*d3f0*/  LDTM.16dp256bit.x2 R4, tmem[UR4+0x100030] ;  /* 0x10003004000479ee */ /* 0x000ea400080a0000 */
[----:B--2---:R-:W-:Y:S01]  /*d400*/  NOP ;  /* 0x0000000000007918 */ /* 0x004fe20000000000 */
.L_x_188:
[--C-:B-1----:R-:W-:Y:S01]  /*d410*/  HADD2.F32 R18, -RZ, R32.reuse.H0_H0 ;  /* 0x20000020ff127230 */ /* 0x102fe20000004100 */
[----:B------:R-:W-:Y:S01]  /*d420*/  ISETP.GE.AND P0, PT, R69, 0x1, PT ;  /* 0x000000014500780c */ /* 0x000fe20003f06270 */
[-C--:B--2---:R-:W-:Y:S01]  /*d430*/  FMUL R0, R24, R17.reuse ;  /* 0x0000001118007220 */ /* 0x084fe20000400000 */
[----:B------:R-:W-:Y:S01]  /*d440*/  HADD2.F32 R21, -RZ, R32.H1_H1 ;  /* 0x30000020ff157230 */ /* 0x000fe20000004100 */
[----:B------:R-:W-:Y:S01]  /*d450*/  ISETP.NE.AND P2, PT, R70, RZ, PT ;  /* 0x000000ff4600720c */ /* 0x000fe20003f45270 */
[-C--:B------:R-:W-:Y:S01]  /*d460*/  FMUL R2, R25, R17.reuse ;  /* 0x0000001119027220 */ /* 0x080fe20000400000 */
[--C-:B------:R-:W-:Y:S02]  /*d470*/  HADD2.F32 R20, -RZ, R33.reuse.H0_H0 ;  /* 0x20000021ff147230 */ /* 0x100fe40000004100 */
[C---:B------:R-:W-:Y:S01]  /*d480*/  FFMA R0, R19.reuse, R18, R0 ;  /* 0x0000001213007223 */ /* 0x040fe20000000000 */
[----:B------:R-:W-:Y:S01]  /*d490*/  FMUL R3, R26, R17 ;  /* 0x000000111a037220 */ /* 0x000fe20000400000 */
[----:B------:R-:W-:Y:S02]  /*d4a0*/  HADD2.F32 R23, -RZ, R33.H1_H1 ;  /* 0x30000021ff177230 */ /* 0x000fe40000004100 */
[----:B------:R-:W-:Y:S01]  /*d4b0*/  FFMA R2, R19, R21, R2 ;  /* 0x0000001513027223 */ /* 0x000fe20000000002 */
[----:B------:R-:W-:Y:S01]  /*d4c0*/  FMUL R12, R27, R17 ;  /* 0x000000111b0c7220 */ /* 0x000fe20000400000 */
[----:B------:R-:W-:Y:S02]  /*d4d0*/  HADD2.F32 R22, -RZ, R34.H0_H0 ;  /* 0x20000022ff167230 */ /* 0x000fe40000004100 */
[C---:B------:R-:W-:Y:S01]  /*d4e0*/  FFMA R3, R19.reuse, R20, R3 ;  /* 0x0000001413037223 */ /* 0x040fe20000000003 */
[----:B------:R-:W-:Y:S01]  /*d4f0*/  @P0 IADD3 R68, PT, PT, R68, 0x1b0, RZ ;  /* 0x000001b044440810 */ /* 0x000fe20007ffe0ff */
[----:B------:R-:W-:Y:S05]  /*d500*/  @P0 WARPSYNC.ALL ;  /* 0x0000000000000948 */ /* 0x000fea0003800000 */
[----:B------:R-:W-:Y:S01]  /*d510*/  @P0 LOP3.LUT R68, R68, 0xfefffff8, RZ, 0xc0, !PT ;  /* 0xfefffff844440812 */ /* 0x000fe200078ec0ff */
[----:B------:R-:W-:Y:S01]  /*d520*/  @P0 NOP ;  /* 0x0000000000000918 */ /* 0x000fe20000000000 */
[----:B------:R-:W-:Y:S01]  /*d530*/  F2FP.F16.F32.PACK_AB R72, R2, R0 ;  /* 0x000000000248723e */ /* 0x000fe200000000ff */
[----:B------:R-:W-:Y:S01]  /*d540*/  FFMA R12, R19, R23, R12 ;  /* 0x00000017130c7223 */ /* 0x000fe2000000000c */
[----:B------:R1:W-:Y:S06]  /*d550*/  @P0 SYNCS.ARRIVE.TRANS64.RED.A1T0 RZ, [R68+URZ], RZ ;  /* 0x000000ff44ff09a7 */ /* 0x0003ec00081004ff */
[----:B------:R-:W-:Y:S05]  /*d560*/  WARPSYNC.ALL ;  /* 0x0000000000007948 */ /* 0x000fea0003800000 */
[----:B------:R-:W-:Y:S01]  /*d570*/  F2FP.F16.F32.PACK_AB R73, R12, R3 ;  /* 0x000000030c49723e */ /* 0x000fe200000000ff */
[-C--:B------:R-:W-:Y:S01]  /*d580*/  FMUL R13, R28, R17.reuse ;  /* 0x000000111c0d7220 */ /* 0x080fe20000400000 */
[----:B------:R-:W-:Y:S02]  /*d590*/  HADD2.F32 R33, -RZ, R34.H1_H1 ;  /* 0x30000022ff217230 */ /* 0x000fe40000004100 */
[----:B------:R-:W-:Y:S01]  /*d5a0*/  FMUL R14, R29, R17 ;  /* 0x000000111d0e7220 */ /* 0x000fe20000400000 */
[----:B------:R-:W-:-:S02]  /*d5b0*/  HADD2.F32 R32, -RZ, R35.H0_H0 ;  /* 0x20000023ff207230 */ /* 0x000fc40000004100 */
[C---:B------:R-:W-:Y:S01]  /*d5c0*/  FFMA R13, R19.reuse, R22, R13 ;  /* 0x00000016130d7223 */ /* 0x040fe2000000000d */
[----:B------:R-:W-:Y:S01]  /*d5d0*/  FMUL R15, R30, R17 ;  /* 0x000000111e0f7220 */ /* 0x000fe20000400000 */
[----:B------:R-:W-:Y:S02]  /*d5e0*/  HADD2.F32 R35, -RZ, R35.H1_H1 ;  /* 0x30000023ff237230 */ /* 0x000fe40000004100 */
[----:B------:R-:W-:Y:S01]  /*d5f0*/  FFMA R14, R19, R33, R14 ;  /* 0x00000021130e7223 */ /* 0x000fe2000000000e */
[-C--:B------:R-:W-:Y:S01]  /*d600*/  FMUL R16, R31, R17.reuse ;  /* 0x000000111f107220 */ /* 0x080fe20000400000 */
[--C-:B------:R-:W-:Y:S02]  /*d610*/  HADD2.F32 R21, -RZ, R40.reuse.H0_H0 ;  /* 0x20000028ff157230 */ /* 0x100fe40000004100 */
        /* <DEDUP_REMOVED lines=8> */
[----:B------:R-:W-:Y:S01]  /*d6a0*/  FMUL R7, R7, R17 ;  /* 0x0000001107077220 */ /* 0x000fe20000400000 */
[--C-:B------:R-:W-:Y:S02]  /*d6b0*/  HADD2.F32 R39, -RZ, R42.reuse.H0_H0 ;  /* 0x2000002aff277230 */ /* 0x100fe40000004100 */
[----:B------:R-:W-:Y:S01]  /*d6c0*/  FFMA R4, R19, R21, R4 ;  /* 0x0000001513047223 */ /* 0x000fe20000000004 */
[----:B------:R-:W-:Y:S01]  /*d6d0*/  FMUL R8, R8, R17 ;  /* 0x0000001108087220 */ /* 0x000fe20000400000 */
[----:B------:R-:W-:-:S02]  /*d6e0*/  HADD2.F32 R36, -RZ, R42.H1_H1 ;  /* 0x3000002aff247230 */ /* 0x000fc40000004100 */
[----:B------:R-:W-:Y:S01]  /*d6f0*/  FFMA R5, R19, R18, R5 ;  /* 0x0000001213057223 */ /* 0x000fe20000000005 */
[----:B------:R-:W-:Y:S01]  /*d700*/  FMUL R9, R9, R17 ;  /* 0x0000001109097220 */ /* 0x000fe20000400000 */
[--C-:B------:R-:W-:Y:S02]  /*d710*/  HADD2.F32 R41, -RZ, R43.reuse.H0_H0 ;  /* 0x2000002bff297230 */ /* 0x100fe40000004100 */
[C---:B------:R-:W-:Y:S01]  /*d720*/  FFMA R6, R19.reuse, R37, R6 ;  /* 0x0000002513067223 */ /* 0x040fe20000000006 */
        /* <DEDUP_REMOVED lines=10> */
[----:B------:R-:W-:-:S02]  /*d7d0*/  F2FP.F16.F32.PACK_AB R75, R16, R15 ;  /* 0x0000000f104b723e */ /* 0x000fc400000000ff */
[----:B-1----:R-:W-:Y:S02]  /*d7e0*/  F2FP.F16.F32.PACK_AB R68, R5, R4 ;  /* 0x000000040544723e */ /* 0x002fe400000000ff */
[----:B------:R-:W-:Y:S01]  /*d7f0*/  F2FP.F16.F32.PACK_AB R69, R7, R6 ;  /* 0x000000060745723e */ /* 0x000fe200000000ff */
[----:B------:R1:W-:Y:S01]  /*d800*/  STSM.16.MT88.4 [R56+0x4000], R72 ;  /* 0x0040004838007844 */ /* 0x0003e20000004200 */
[----:B------:R-:W-:Y:S02]  /*d810*/  F2FP.F16.F32.PACK_AB R70, R9, R8 ;  /* 0x000000080946723e */ /* 0x000fe400000000ff */
[----:B------:R-:W-:Y:S02]  /*d820*/  F2FP.F16.F32.PACK_AB R71, R11, R10 ;  /* 0x0000000a0b47723e */ /* 0x000fe400000000ff */
[----:B------:R-:W-:-:S03]  /*d830*/  @P0 IADD3 R76, PT, PT, R60, 0x1, RZ ;  /* 0x000000013c4c0810 */ /* 0x000fc60007ffe0ff */
[----:B------:R1:W-:Y:S01]  /*d840*/  STSM.16.MT88.4 [R55+0x3000], R68 ;  /* 0x0030004437007844 */ /* 0x0003e20000004200 */
[----:B------:R-:W-:Y:S01]  /*d850*/  @P0 ISETP.NE.AND P1, PT, R76, 0x4, PT ;  /* 0x000000044c00080c */ /* 0x000fe20003f25270 */
[----:B------:R-:W-:Y:S01]  /*d860*/  @!PT LDS RZ, [RZ] ;  /* 0x00000000fffff984 */ /* 0x000fe20000000800 */
[----:B------:R-:W-:Y:S01]  /*d870*/  @!PT LDS RZ, [RZ] ;  /* 0x00000000fffff984 */ /* 0x000fe20000000800 */
[----:B------:R-:W-:Y:S01]  /*d880*/  @!PT LDS RZ, [RZ] ;  /* 0x00000000fffff984 */ /* 0x000fe20000000800 */
[----:B------:R-:W-:Y:S01]  /*d890*/  @!PT LDS RZ, [RZ] ;  /* 0x00000000fffff984 */ /* 0x000fe20000000800 */
[----:B------:R2:W-:Y:S06]  /*d8a0*/  MEMBAR.ALL.CTA ;  /* 0x0000000000007992 */ /* 0x0005ec0000008000 */
[----:B--2---:R-:W2:Y:S01]  /*d8b0*/  FENCE.VIEW.ASYNC.S ;  /* 0x00000000000073c6 */ /* 0x004ea20000000000 */
[----:B------:R-:W-:Y:S01]  /*d8c0*/  @P0 SEL R77, RZ, 0x1, P1 ;  /* 0x00000001ff4d0807 */ /* 0x000fe20000800000 */
        /* <DEDUP_REMOVED lines=9> */
[----:B------:R2:W-:Y:S02]  /*d960*/  UTMASTG.2D [UR4], [UR56] ;  /* 0x00000004380073b5 */ /* 0x0005e40008008000 */
[----:B--2---:R0:W-:Y:S02]  /*d970*/  UTMACMDFLUSH ;  /* 0x00000000000079b7 */ /* 0x0041e40000000000 */
.L_x_192:
[----:B------:R-:W-:Y:S05]  /*d980*/  BSYNC.RECONVERGENT B0 ;  /* 0x0000000000007941 */ /* 0x000fea0003800200 */
.L_x_191:
[----:B------:R-:W-:Y:S01]  /*d990*/  @P0 SEL R60, R76, RZ, P1 ;  /* 0x000000ff4c3c0207 */ /* 0x000fe20000800000 */
[----:B------:R-:W-:Y:S01]  /*d9a0*/  BSSY.RECONVERGENT B0, `(.L_x_193) ;  /* 0x0000004000007945 */ /* 0x000fe20003800200 */
[----:B------:R-:W-:Y:S03]  /*d9b0*/  @P0 LOP3.LUT R58, R58, R77, RZ, 0x3c, !PT ;  /* 0x0000004d3a3a0212 */ /* 0x000fe600078e3cff */
[----:B------:R-:W-:Y:S05]  /*d9c0*/  @!P2 BRA `(.L_x_194) ;  /* 0x000000000004a947 */ /* 0x000fea0003800000 */
[----:B------:R-:W-:Y:S04]  /*d9d0*/  DEPBAR.LE SB0, 0x1 ;  /* 0x000080400000791a */ /* 0x000fe80000000000 */
.L_x_194:
[----:B------:R-:W-:Y:S05]  /*d9e0*/  BSYNC.RECONVERGENT B0 ;  /* 0x0000000000007941 */ /* 0x000fea0003800200 */
.L_x_193:
[----:B------:R-:W-:Y:S01]  /*d9f0*/  UISETP.NE.AND UP1, UPT, UR54, -0x4, UPT ;  /* 0xfffffffc3600788c */ /* 0x000fe2000bf25270 */
[----:B------:R-:W-:Y:S01]  /*da00*/  BAR.SYNC.DEFER_BLOCKING 0x1, 0x80 ;  /* 0x0042000000007b1d */ /* 0x000fe20000010000 */
[----:B------:R-:W-:Y:S01]  /*da10*/  UISETP.NE.AND UP0, UPT, UR55, 0x8, UPT ;  /* 0x000000083700788c */ /* 0x000fe2000bf05270 */
[----:B------:R-:W-:Y:S01]  /*da20*/  R2UR UR18, R54 ;  /* 0x00000000361272ca */ /* 0x000fe200000e0000 */
[----:B------:R-:W-:Y:S01]  /*da30*/  UIADD3 UR54, UPT, UPT, UR54, 0x4, URZ ;  /* 0x0000000436367890 */ /* 0x000fe2000fffe0ff */
[----:B------:R-:W-:Y:S01]  /*da40*/  R2UR UR19, R53 ;  /* 0x00000000351372ca */ /* 0x000fe200000e0000 */
[----:B------:R-:W-:Y:S01]  /*da50*/  USEL UR6, URZ, 0x1, UP0 ;  /* 0x00000001ff067887 */ /* 0x000fe20008000000 */
[----:B------:R-:W-:Y:S01]  /*da60*/  PLOP3.LUT P0, PT, PT, PT, UP1, 0x80, 0x8 ;  /* 0x000000000008781c */ /* 0x000fe20003f0f018 */
[----:B------:R-:W-:Y:S01]  /*da70*/  USEL UR5, UR55, URZ, UP0 ;  /* 0x000000ff37057287 */ /* 0x000fe20008000000 */
[----:B------:R-:W-:Y:S01]  /*da80*/  PLOP3.LUT P2, PT, PT, PT, PT, 0x8, 0x80 ;  /* 0x000000000080781c */ /* 0x000fe20003f4e170 */
[----:B------:R-:W-:Y:S01]  /*da90*/  IMAD.MOV.U32 R23, RZ, RZ, R52 ;  /* 0x000000ffff177224 */ /* 0x000fe200078e0034 */
[----:B------:R-:W-:Y:S01]  /*daa0*/  @UP1 ULEA UR4, UR53, UR43, 0x3 ;  /* 0x0000002b35041291 */ /* 0x000fe2000f8e18ff */
[----:B------:R-:W-:Y:S03]  /*dab0*/  LOP3.LUT R57, R57, UR6, RZ, 0x3c, !PT ;  /* 0x0000000639397c12 */ /* 0x000fe6000f8e3cff */
[----:B------:R-:W-:Y:S04]  /*dac0*/  @UP1 UIADD3 UR4, UPT, UPT, UR4, 0xe0, URZ ;  /* 0x000000e004041890 */ /* 0x000fe8000fffe0ff */
[----:B------:R-:W-:Y:S09]  /*dad0*/  @UP1 UPRMT UR4, UR52, 0x654, UR4 ;  /* 0x0000065434041896 */ /* 0x000ff20008000004 */
[----:B------:R-:W-:Y:S01]  /*dae0*/  @P0 SYNCS.ARRIVE.TRANS64.RED.A1T0 RZ, [UR4], RZ ;  /* 0x000000ffffff09a7 */ /* 0x000fe20008100404 */
[----:B------:R-:W-:Y:S01]  /*daf0*/  @UP1 UIADD3 UR4, UPT, UPT, UR53, 0x1, URZ ;  /* 0x0000000135041890 */ /* 0x000fe2000fffe0ff */
[----:B------:R-:W-:Y:S03]  /*db00*/  ISETP.NE.AND P0, PT, R51, RZ, PT ;  /* 0x000000ff3300720c */ /* 0x000fe60003f05270 */
[----:B------:R-:W-:Y:S04]  /*db10*/  @UP1 UISETP.NE.AND UP0, UPT, UR4, 0x4, UPT ;  /* 0x000000040400188c */ /* 0x000fe8000bf05270 */
[----:B------:R-:W-:Y:S06]  /*db20*/  @UP1 USEL UR53, UR4, URZ, UP0 ;  /* 0x000000ff04351287 */ /* 0x000fec0008000000 */
[----:B------:R-:W-:Y:S06]  /*db30*/  @P0 BRA `(.L_x_195) ;  /* 0xffffffc800500947 */ /* 0x000fec000383ffff */
[----:B------:R-:W-:Y:S01]  /*db40*/  ULEA UR4, UR53, UR43, 0x3 ;  /* 0x0000002b35047291 */ /* 0x000fe2000f8e18ff */
[----:B------:R-:W-:-:S04]  /*db50*/  DEPBAR.LE SB0, 0x0 ;  /* 0x000080000000791a */ /* 0x000fc80000000000 */
[----:B------:R-:W-:-:S04]  /*db60*/  UIADD3 UR4, UPT, UPT, UR4, 0xe0, URZ ;  /* 0x000000e004047890 */ /* 0x000fc8000fffe0ff */
[----:B------:R-:W-:-:S09]  /*db70*/  UPRMT UR4, UR52, 0x654, UR4 ;  /* 0x0000065434047896 */ /* 0x000fd20008000004 */
[----:B------:R-:W-:Y:S01]  /*db80*/  SYNCS.ARRIVE.TRANS64.RED.A1T0 RZ, [UR4], RZ ;  /* 0x000000ffffff79a7 */ /* 0x000fe20008100404 */
[----:B------:R-:W-:Y:S05]  /*db90*/  EXIT ;  /* 0x000000000000794d */ /* 0x000fea0003800000 */
.L_x_139:
[----:B------:R-:W-:-:S08]  /*dba0*/  NOP ;  /* 0x0000000000007918 */ /* 0x000fd00000000000 */
[----:B----45:R-:W-:-:S00]  /*dbb0*/  USETMAXREG.DEALLOC.CTAPOOL 0x88 ;  /* 0x00000088000079c8 */ /* 0x030fc000080e0500 */
[----:B------:R-:W-:Y:S05]  /*dbc0*/  EXIT ;  /* 0x000000000000794d */ /* 0x000fea0003800000 */
.L_x_328:
[----:B------:R-:W-:-:S08]  /*dbd0*/  NOP ;  /* 0x0000000000007918 */ /* 0x000fd00000000000 */
[----:B----45:R-:W1:-:S00]  /*dbe0*/  USETMAXREG.DEALLOC.CTAPOOL 0x88 ;  /* 0x00000088000079c8 */ /* 0x030e4000080e0500 */
[----:B-1----:R-:W1:Y:S01]  /*dbf0*/  SHFL.IDX PT, R48, R48, RZ, 0x1f ;  /* 0x00001fff30307589 */ /* 0x002e6200000e0000 */
[----:B------:R-:W2:Y:S05]  /*dc00*/  LDCU UR18, c[0x0][0xc1c] ;  /* 0x00018380ff1277ac */ /* 0x000eaa0008000800 */
[----:B------:R-:W3:Y:S01]  /*dc10*/  LDC.64 R8, c[0x0][0x900] ;  /* 0x00024000ff087b82 */ /* 0x000ee20000000a00 */
[----:B------:R-:W-:Y:S01]  /*dc20*/  BSSY.RECONVERGENT B0, `(.L_x_196) ;  /* 0x000003f000007945 */ /* 0x000fe20003800200 */
[----:B------:R-:W-:Y:S01]  /*dc30*/  ELECT P0, URZ, PT ;  /* 0x0000000000ff782f */ /* 0x000fe20003800000 */
[----:B------:R-:W-:Y:S02]  /*dc40*/  UMOV UR4, 0x400 ;  /* 0x0000040000047882 */ /* 0x000fe40000000000 */
[----:B------:R-:W-:-:S03]  /*dc50*/  ULEA UR4, UR5, UR4, 0x18 ;  /* 0x0000000405047291 */ /* 0x000fc6000f8ec0ff */
[----:B------:R-:W4:Y:S08]  /*dc60*/  LDC.64 R10, c[0x0][0x908] ;  /* 0x00024200ff0a7b82 */ /* 0x000f300000000a00 */
[----:B------:R-:W3:Y:S01]  /*dc70*/  LDC.64 R4, c[0x0][0x910] ;  /* 0x00024400ff047b82 */ /* 0x000ee20000000a00 */
[----:B--2---:R-:W-:Y:S01]  /*dc80*/  UIADD3 UR18, UPT, UPT, UR28, UR18, URZ ;  /* 0x000000121c127290 */ /* 0x004fe2000fffe0ff */
[----:B-1----:R-:W-:-:S06]  /*dc90*/  R2UR UR7, R48 ;  /* 0x00000000300772ca */ /* 0x002fcc00000e0000 */
[----:B------:R-:W1:Y:S08]  /*dca0*/  LDC.64 R6, c[0x0][0x918] ;  /* 0x00024600ff067b82 */ /* 0x000e700000000a00 */
[----:B------:R-:W2:Y:S01]  /*dcb0*/  LDC.64 R64, c[0x0][0x920] ;  /* 0x00024800ff407b82 */ /* 0x000ea20000000a00 */
[----:B------:R-:W-:Y:S02]  /*dcc0*/  USHF.R.U32.HI UR6, URZ, 0x3, UR7 ;  /* 0x00000003ff067899 */ /* 0x000fe40008011607 */
[----:B------:R-:W-:-:S02]  /*dcd0*/  ULEA UR20, UR7, UR4, 0x9 ;  /* 0x0000000407147291 */ /* 0x000fc4000f8e48ff */
[----:B------:R-:W-:-:S06]  /*dce0*/  ULOP3.LUT UR6, UR6, 0x1, URZ, 0xc0, !UPT ;  /* 0x0000000106067892 */ /* 0x000fcc000f8ec0ff */
[----:B------:R-:W-:Y:S01]  /*dcf0*/  IMAD.U32 R0, RZ, RZ, UR6 ;  /* 0x00000006ff007e24 */ /* 0x000fe2000f8e00ff */
[----:B------:R-:W-:Y:S06]  /*dd00*/  @!P0 BRA `(.L_x_197) ;  /* 0x0000000000c08947 */ /* 0x000fec0003800000 */
[----:B------:R-:W5:Y:S08]  /*dd10*/  LDC.64 R20, c[0x0][0x400] ;  /* 0x00010000ff147b82 */ /* 0x000f700000000a00 */
[----:B------:R-:W5:Y:S08]  /*dd20*/  LDC.64 R22, c[0x0][0x408] ;  /* 0x00010200ff167b82 */ /* 0x000f700000000a00 */
[----:B------:R-:W4:Y:S08]  /*dd30*/  LDC.64 R16, c[0x0][0x410] ;  /* 0x00010400ff107b82 */ /* 0x000f300000000a00 */
[----:B------:R-:W4:Y:S08]  /*dd40*/  LDC.64 R18, c[0x0][0x418] ;  /* 0x00010600ff127b82 */ /* 0x000f300000000a00 */
[----:B------:R-:W3:Y:S01]  /*dd50*/  LDC.64 R12, c[0x0][0x420] ;  /* 0x00010800ff0c7b82 */ /* 0x000ee20000000a00 */
[----:B-----5:R5:W-:Y:S07]  /*dd60*/  STS.128 [UR20+-0x900], R20 ;  /* 0xfff70014ff007988 */ /* 0x020bee0008000c14 */
[----:B------:R-:W3:Y:S01]  /*dd70*/  LDC.64 R14, c[0x0][0x428] ;  /* 0x00010a00ff0e7b82 */ /* 0x000ee20000000a00 */
[----:B----4-:R4:W-:Y:S07]  /*dd80*/  STS.128 [UR20+-0x8f0], R16 ;  /* 0xfff71010ff007988 */ /* 0x0109ee0008000c14 */
[----:B------:R-:W1:Y:S08]  /*dd90*/  LDC.64 R60, c[0x0][0x430] ;  /* 0x00010c00ff3c7b82 */ /* 0x000e700000000a00 */
[----:B------:R-:W1:Y:S01]  /*dda0*/  LDC.64 R62, c[0x0][0x438] ;  /* 0x00010e00ff3e7b82 */ /* 0x000e620000000a00 */
[----:B---3--:R3:W-:Y:S07]  /*ddb0*/  STS.128 [UR20+-0x8e0], R12 ;  /* 0xfff7200cff007988 */ /* 0x0087ee0008000c14 */
[----:B------:R-:W2:Y:S08]  /*ddc0*/  LDC.64 R56, c[0x0][0x440] ;  /* 0x00011000ff387b82 */ /* 0x000eb00000000a00 */
[----:B------:R-:W2:Y:S08]  /*ddd0*/  LDC.64 R58, c[0x0][0x448] ;  /* 0x00011200ff3a7b82 */ /* 0x000eb00000000a00 */
[----:B------:R-:W5:Y:S01]  /*dde0*/  LDC.64 R52, c[0x0][0x450] ;  /* 0x00011400ff347b82 */ /* 0x000f620000000a00 */
[----:B-1----:R1:W-:Y:S07]  /*ddf0*/  STS.128 [UR20+-0x8d0], R60 ;  /* 0xfff7303cff007988 */ /* 0x0023ee0008000c14 */
[----:B------:R-:W5:Y:S08]  /*de00*/  LDC.64 R54, c[0x0][0x458] ;  /* 0x00011600ff367b82 */ /* 0x000f700000000a00 */
[----:B------:R-:W4:Y:S01]  /*de10*/  LDC.64 R48, c[0x0][0x460] ;  /* 0x00011800ff307b82 */ /* 0x000f220000000a00 */
[----:B--2---:R1:W-:Y:S07]  /*de20*/  STS.128 [UR20+-0x8c0], R56 ;  /* 0xfff74038ff007988 */ /* 0x0043ee0008000c14 */
[----:B------:R-:W4:Y:S08]  /*de30*/  LDC.64 R50, c[0x0][0x468] ;  /* 0x00011a00ff327b82 */ /* 0x000f300000000a00 */
[----:B------:R-:W2:Y:S01]  /*de40*/  LDC.64 R44, c[0x0][0x470] ;  /* 0x00011c00ff2c7b82 */ /* 0x000ea20000000a00 */
[----:B-----5:R1:W-:Y:S07]  /*de50*/  STS.128 [UR20+-0x8b0], R52 ;  /* 0xfff75034ff007988 */ /* 0x0203ee0008000c14 */
[----:B------:R-:W2:Y:S08]  /*de60*/  LDC.64 R46, c[0x0][0x478] ;  /* 0x00011e00ff2e7b82 */ /* 0x000eb00000000a00 */
[----:B------:R-:W5:Y:S01]  /*de70*/  LDC.64 R40, c[0x0][0x500] ;  /* 0x00014000ff287b82 */ /* 0x000f620000000a00 */
[----:B----4-:R1:W-:Y:S07]  /*de80*/  STS.128 [UR20+-0x8a0], R48 ;  /* 0xfff76030ff007988 */ /* 0x0103ee0008000c14 */
        /* <DEDUP_REMOVED lines=19> */
[----:B---3--:R-:W3:Y:S01]  /*dfc0*/  LDC.64 R12, c[0x0][0x570] ;  /* 0x00015c00ff0c7b82 */ /* 0x008ee20000000a00 */
[----:B--2---:R1:W-:Y:S07]  /*dfd0*/  STS.128 [UR20+-0x830], R20 ;  /* 0xfff7d014ff007988 */ /* 0x0043ee0008000c14 */
[----:B------:R-:W3:Y:S01]  /*dfe0*/  LDC.64 R14, c[0x0][0x578] ;  /* 0x00015e00ff0e7b82 */ /* 0x000ee20000000a00 */
[----:B-----5:R1:W-:Y:S04]  /*dff0*/  STS.128 [UR20+-0x820], R16 ;  /* 0xfff7e010ff007988 */ /* 0x0203e80008000c14 */
[----:B---3--:R1:W-:Y:S02]  /*e000*/  STS.128 [UR20+-0x810], R12 ;  /* 0xfff7f00cff007988 */ /* 0x0083e40008000c14 */
.L_x_197:
[----:B------:R-:W-:Y:S05]  /*e010*/  BSYNC.RECONVERGENT B0 ;  /* 0x0000000000007941 */ /* 0x000fea0003800200 */
.L_x_196:
[----:B-1----:R-:W1:Y:S01]  /*e020*/  LDC.64 R16, c[0x0][0x960] ;  /* 0x00025800ff107b82 */ /* 0x002e620000000a00 */
[----:B------:R-:W-:Y:S01]  /*e030*/  ELECT P1, URZ, PT ;  /* 0x0000000000ff782f */ /* 0x000fe20003820000 */
[----:B------:R-:W-:-:S06]  /*e040*/  NOP ;  /* 0x0000000000007918 */ /* 0x000fcc0000000000 */
[----:B------:R-:W1:Y:S01]  /*e050*/  LDC.64 R18, c[0x0][0x968] ;  /* 0x00025a00ff127b82 */ /* 0x000e620000000a00 */
[----:B------:R-:W-:Y:S01]  /*e060*/  ELECT P0, URZ, PT ;  /* 0x0000000000ff782f */ /* 0x000fe20003800000 */
[----:B------:R-:W-:Y:S02]  /*e070*/  ULOP3.LUT UR7, UR7, 0x7, URZ, 0xc0, !UPT ;  /* 0x0000000707077892 */ /* 0x000fe4000f8ec0ff */
[----:B------:R-:W-:Y:S02]  /*e080*/  UIMAD UR9, UR28, 0xe, URZ ;  /* 0x0000000e1c0978a4 */ /* 0x000fe4000f8e02ff */
[----:B---34-:R-:W-:Y:S01]  /*e090*/  @P1 STS.128 [UR20+-0xa00], R8 ;  /* 0xfff60008ff001988 */ /* 0x018fe20008000c14 */
[----:B------:R-:W-:Y:S01]  /*e0a0*/  UIMAD UR19, UR18, 0xe, URZ ;  /* 0x0000000e121378a4 */ /* 0x000fe2000f8e02ff */
[----:B------:R-:W3:Y:S01]  /*e0b0*/  LDC.64 R12, c[0x0][0x970] ;  /* 0x00025c00ff0c7b82 */ /* 0x000ee20000000a00 */
[----:B------:R-:W-:Y:S01]  /*e0c0*/  UIADD3 UR23, UPT, UPT, UR20, -0x900, URZ ;  /* 0xfffff70014177890 */ /* 0x000fe2000fffe0ff */
[----:B------:R-:W-:Y:S01]  /*e0d0*/  @P1 STS.128 [UR20+-0x9f0], R4 ;  /* 0xfff61004ff001988 */ /* 0x000fe20008000c14 */
[----:B------:R-:W-:-:S02]  /*e0e0*/  UIADD3 UR22, UPT, UPT, UR20, -0x880, URZ ;  /* 0xfffff78014167890 */ /* 0x000fc4000fffe0ff */
[----:B------:R-:W-:Y:S02]  /*e0f0*/  UIADD3 UR21, UPT, UPT, UR20, -0xa00, URZ ;  /* 0xfffff60014157890 */ /* 0x000fe4000fffe0ff */
[----:B------:R-:W-:Y:S01]  /*e100*/  UIMAD UR28, UR28, 0x16, URZ ;  /* 0x000000161c1c78a4 */ /* 0x000fe2000f8e02ff */
[----:B------:R-:W3:Y:S01]  /*e110*/  LDC.64 R14, c[0x0][0x978] ;  /* 0x00025e00ff0e7b82 */ /* 0x000ee20000000a00 */
[----:B------:R-:W4:Y:S01]  /*e120*/  LDCU.64 UR10, c[0x0][0xb18] ;  /* 0x00016300ff0a77ac */ /* 0x000f220008000a00 */
[----:B------:R-:W1:Y:S06]  /*e130*/  LDCU.64 UR12, c[0x0][0xb20] ;  /* 0x00016400ff0c77ac */ /* 0x000e6c0008000a00 */
[----:B------:R-:W2:Y:S01]  /*e140*/  LDC.64 R66, c[0x0][0x928] ;  /* 0x00024a00ff427b82 */ /* 0x000ea20000000a00 */
[----:B-1----:R1:W-:Y:S01]  /*e150*/  @P1 STS.128 [UR20+-0x9a0], R16 ;  /* 0xfff66010ff001988 */ /* 0x0023e20008000c14 */
[----:B------:R-:W1:Y:S01]  /*e160*/  LDCU.64 UR16, c[0x0][0x820] ;  /* 0x00010400ff1077ac */ /* 0x000e620008000a00 */
[----:B------:R-:W1:Y:S05]  /*e170*/  LDCU.64 UR14, c[0x0][0xb00] ;  /* 0x00016000ff0e77ac */ /* 0x000e6a0008000a00 */
[----:B------:R-:W5:Y:S01]  /*e180*/  LDC.64 R28, c[0x0][0x930] ;  /* 0x00024c00ff1c7b82 */ /* 0x000f620000000a00 */
[----:B------:R-:W-:Y:S01]  /*e190*/  UIMAD UR18, UR18, 0x16, URZ ;  /* 0x00000016121278a4 */ /* 0x000fe2000f8e02ff */
[----:B------:R-:W-:-:S06]  /*e1a0*/  UMOV UR8, UR7 ;  /* 0x0000000700087c82 */ /* 0x000fcc0008000000 */
[----:B------:R-:W5:Y:S01]  /*e1b0*/  LDC.64 R30, c[0x0][0x938] ;  /* 0x00024e00ff1e7b82 */ /* 0x000f620000000a00 */
[----:B---3--:R3:W-:Y:S07]  /*e1c0*/  @P1 STS.128 [UR20+-0x990], R12 ;  /* 0xfff6700cff001988 */ /* 0x0087ee0008000c14 */
[----:B------:R-:W4:Y:S01]  /*e1d0*/  LDC.64 R24, c[0x0][0x940] ;  /* 0x00025000ff187b82 */ /* 0x000f220000000a00 */
[----:B--2---:R2:W-:Y:S01]  /*e1e0*/  @P1 STS.128 [UR20+-0x9e0], R64 ;  /* 0xfff62040ff001988 */ /* 0x0045e20008000c14 */
[----:B-1----:R-:W-:-:S06]  /*e1f0*/  LOP3.LUT R17, R0, 0x1, RZ, 0x3c, !PT ;  /* 0x0000000100117812 */ /* 0x002fcc00078e3cff */
[----:B------:R-:W4:Y:S08]  /*e200*/  LDC.64 R26, c[0x0][0x948] ;  /* 0x00025200ff1a7b82 */ /* 0x000f300000000a00 */
[----:B------:R-:W1:Y:S01]  /*e210*/  LDC.64 R20, c[0x0][0x950] ;  /* 0x00025400ff147b82 */ /* 0x000e620000000a00 */
[----:B-----5:R2:W-:Y:S07]  /*e220*/  @P1 STS.128 [UR20+-0x9d0], R28 ;  /* 0xfff6301cff001988 */ /* 0x0205ee0008000c14 */
[----:B------:R-:W1:Y:S08]  /*e230*/  LDC.64 R22, c[0x0][0x958] ;  /* 0x00025600ff167b82 */ /* 0x000e700000000a00 */
[----:B------:R-:W5:Y:S01]  /*e240*/  LDC.64 R52, c[0x0][0xa00] ;  /* 0x00028000ff347b82 */ /* 0x000f620000000a00 */
[----:B----4-:R2:W-:Y:S07]  /*e250*/  @P1 STS.128 [UR20+-0x9c0], R24 ;  /* 0xfff64018ff001988 */ /* 0x0105ee0008000c14 */
[----:B------:R-:W5:Y:S08]  /*e260*/  LDC.64 R54, c[0x0][0xa08] ;  /* 0x00028200ff367b82 */ /* 0x000f700000000a00 */
[----:B------:R-:W4:Y:S01]  /*e270*/  LDC.64 R48, c[0x0][0xa10] ;  /* 0x00028400ff307b82 */ /* 0x000f220000000a00 */
[----:B-1----:R2:W-:Y:S01]  /*e280*/  @P1 STS.128 [UR20+-0x9b0], R20 ;  /* 0xfff65014ff001988 */ /* 0x0025e20008000c14 */
[----:B------:R-:W-:-:S06]  /*e290*/  NOP ;  /* 0x0000000000007918 */ /* 0x000fcc0000000000 */
        /* <DEDUP_REMOVED lines=8> */
[----:B-1----:R2:W-:Y:S07]  /*e320*/  @P0 STS.128 [UR20+-0x960], R44 ;  /* 0xfff6a02cff000988 */ /* 0x0025ee0008000c14 */
        /* <DEDUP_REMOVED lines=12> */
[----:B---3--:R-:W3:Y:S08]  /*e3f0*/  LDC.64 R12, c[0x0][0xb08] ;  /* 0x0002c200ff0c7b82 */ /* 0x008ef00000000a00 */
[----:B------:R-:W1:Y:S01]  /*e400*/  LDC.64 R2, c[0x0][0xb10] ;  /* 0x0002c400ff027b82 */ /* 0x000e620000000a00 */
[----:B----4-:R2:W-:Y:S01]  /*e410*/  @P0 STS.128 [UR20+-0x910], R4 ;  /* 0xfff6f004ff000988 */ /* 0x0105e20008000c14 */
[----:B------:R-:W-:Y:S01]  /*e420*/  UIADD3 UR20, UPT, UPT, UR20, -0x980, URZ ;  /* 0xfffff68014147890 */ /* 0x000fe2000fffe0ff */
[----:B------:R-:W-:-:S06]  /*e430*/  NOP ;  /* 0x0000000000007918 */ /* 0x000fcc0000000000 */
.L_x_211:
[----:B------:R-:W-:Y:S09]  /*e440*/  UISETP.NE.AND UP0, UPT, UR37, 0x1, UPT ;  /* 0x000000012500788c */ /* 0x000ff2000bf05270 */
[----:B----4-:R-:W-:Y:S05]  /*e450*/  BRA.U UP0, `(.L_x_198) ;  /* 0x0000000100047547 */ /* 0x010fea000b800000 */
[----:B------:R-:W-:Y:S05]  /*e460*/  BPT.TRAP 0x1 ;  /* 0x000000040000795c */ /* 0x000fea0000300000 */
.L_x_198:
[----:B------:R-:W-:Y:S01]  /*e470*/  ULEA UR24, UR7, UR4, 0x3 ;  /* 0x0000000407187291 */ /* 0x000fe2000f8e18ff */
[----:B--2---:R-:W-:Y:S08]  /*e480*/  SHF.L.U32 R5, R17, 0x1f, RZ ;  /* 0x0000001f11057819 */ /* 0x004ff000000006ff */
[----:B------:R-:W2:Y:S02]  /*e490*/  SYNCS.PHASECHK.TRANS64.TRYWAIT P0, [UR24+0x110], R5 ;  /* 0x00011005ff0075a7 */ /* 0x000ea40008001118 */
[----:B--2---:R-:W-:Y:S05]  /*e4a0*/  @!P0 BRA `(.L_x_199) ;  /* 0x00000034003c8947 */ /* 0x004fea0003800000 */
.L_x_299:
[----:B------:R-:W-:Y:S09]  /*e4b0*/  UIMAD UR6, UR7, 0x14, UR36 ;  /* 0x00000014070678a4 */ /* 0x000ff2000f8e0224 */
[----:B------:R-:W4:Y:S04]  /*e4c0*/  LDS R10, [UR6+0x10] ;  /* 0x00001006ff0a7984 */ /* 0x000f280008000800 */
        /* <DEDUP_REMOVED lines=10> */
[----:B----4-:R-:W-:Y:S01]  /*e570*/  PRMT R21, R10, 0x7632, R21 ;  /* 0x000076320a157816 */ /* 0x010fe20000000015 */
[----:B------:R-:W-:Y:S06]  /*e580*/  BRA.U UP0, `(.L_x_200) ;  /* 0x0000000100047547 */ /* 0x000fec000b800000 */
[----:B------:R-:W-:Y:S05]  /*e590*/  BPT.TRAP 0x1 ;  /* 0x000000040000795c */ /* 0x000fea0000300000 */
.L_x_200:
[----:B------:R-:W-:Y:S02]  /*e5a0*/  UIADD3 UR6, UPT, UPT, UR24, 0x150, URZ ;  /* 0x0000015018067890 */ /* 0x000fe4000fffe0ff */
[----:B------:R-:W-:Y:S02]  /*e5b0*/  UISETP.NE.AND UP0, UPT, UR37, 0x8, UPT ;  /* 0x000000082500788c */ /* 0x000fe4000bf05270 */
[----:B------:R-:W-:Y:S09]  /*e5c0*/  UPRMT UR6, UR5, 0x654, UR6 ;  /* 0x0000065405067896 */ /* 0x000ff20008000006 */
[----:B-1----:R-:W-:Y:S01]  /*e5d0*/  SYNCS.ARRIVE.TRANS64.RED.A1T0 RZ, [UR6], RZ ;  /* 0x000000ffffff79a7 */ /* 0x002fe20008100406 */
[----:B------:R-:W-:Y:S05]  /*e5e0*/  BRA.U !UP0, `(.L_x_201) ;  /* 0x0000000108047547 */ /* 0x000fea000b800000 */
[----:B------:R-:W-:Y:S05]  /*e5f0*/  BPT.TRAP 0x1 ;  /* 0x000000040000795c */ /* 0x000fea0000300000 */
.L_x_201:
[----:B------:R-:W-:Y:S01]  /*e600*/  ULEA UR24, UR8, UR4, 0x3 ;  /* 0x0000000408187291 */ /* 0x000fe2000f8e18ff */
[----:B--2---:R-:W-:Y:S02]  /*e610*/  SHF.L.U32 R5, R0, 0x1f, RZ ;  /* 0x0000001f00057819 */ /* 0x004fe400000006ff */
[----:B------:R-:W-:Y:S04]  /*e620*/  PRMT R4, R10, 0x9910, RZ ;  /* 0x000099100a047816 */ /* 0x000fe800000000ff */
[----:B------:R-:W-:Y:S02]  /*e630*/  ISETP.NE.AND P0, PT, R4, RZ, PT ;  /* 0x000000ff0400720c */ /* 0x000fe40003f05270 */
[----:B------:R-:W1:Y:S02]  /*e640*/  SYNCS.PHASECHK.TRANS64.TRYWAIT P1, [UR24+0x230], R5 ;  /* 0x00023005ff0075a7 */ /* 0x000e640008021118 */
[----:B------:R-:W-:Y:S01]  /*e650*/  ISETP.EQ.OR P0, PT, R11, RZ, !P0 ;  /* 0x000000ff0b00720c */ /* 0x000fe20004702670 */
[----:B------:R-:W-:Y:S01]  /*e660*/  @!UPT UIADD3 URZ, UPT, UPT, URZ, URZ, URZ ;  /* 0x000000fffffff290 */ /* 0x000fe2000fffe0ff */
[----:B-1----:R-:W-:Y:S11]  /*e670*/  @!P1 BRA `(.L_x_202) ;  /* 0x0000003000e09947 */ /* 0x002ff60003800000 */
.L_x_301:
[----:B------:R-:W-:Y:S05]  /*e680*/  @P0 BRA `(.L_x_203) ;  /* 0x0000000c00e00947 */ /* 0x000fea0003800000 */
[----:B------:R-:W-:Y:S01]  /*e690*/  ELECT P0, URZ, PT ;  /* 0x0000000000ff782f */ /* 0x000fe20003800000 */
[----:B------:R-:W2:Y:S01]  /*e6a0*/  LDC.64 R8, c[0x0][0x838] ;  /* 0x00020e00ff087b82 */ /* 0x000ea20000000a00 */
[----:B------:R-:W-:Y:S07]  /*e6b0*/  BSSY.RECONVERGENT B0, `(.L_x_204) ;  /* 0x00000a1000007945 */ /* 0x000fee0003800200 */
[----:B-1----:R-:W1:Y:S08]  /*e6c0*/  LDC.64 R4, c[0x0][0x830] ;  /* 0x00020c00ff047b82 */ /* 0x002e700000000a00 */
[----:B------:R-:W4:Y:S08]  /*e6d0*/  @P0 LDC.64 R32, c[0x0][0x828] ;  /* 0x00020a00ff200b82 */ /* 0x000f300000000a00 */
[----:B------:R-:W5:Y:S08]  /*e6e0*/  @P0 LDC.64 R28, c[0x0][0x390] ;  /* 0x0000e400ff1c0b82 */ /* 0x000f700000000a00 */
[----:B------:R-:W3:Y:S02]  /*e6f0*/  @P0 LDC.64 R6, c[0x0][0x840] ;  /* 0x00021000ff060b82 */ /* 0x000ee40000000a00 */
[C---:B---3--:R-:W-:Y:S04]  /*e700*/  @P0 IMAD.WIDE R6, R14.reuse, 0x8, R6 ;  /* 0x000000080e060825 */ /* 0x048fe800078e0206 */
[C---:B----4-:R-:W-:Y:S01]  /*e710*/  @P0 IMAD.WIDE R32, R14.reuse, 0x8, R32 ;  /* 0x000000080e200825 */ /* 0x050fe200078e0220 */
[----:B------:R3:W4:Y:S03]  /*e720*/  @P0 LDG.E.64 R26, desc[UR50][R6.64] ;  /* 0x00000032061a0981 */ /* 0x000726000c1e1b00 */
[C---:B--2---:R-:W-:Y:S02]  /*e730*/  @P0 IMAD.WIDE R8, R14.reuse, 0x8, R8 ;  /* 0x000000080e080825 */ /* 0x044fe400078e0208 */
[----:B------:R-:W2:Y:S02]  /*e740*/  @P0 LDG.E.64 R32, desc[UR50][R32.64] ;  /* 0x0000003220200981 */ /* 0x000ea4000c1e1b00 */
[C---:B-1----:R-:W-:Y:S02]  /*e750*/  @P0 IMAD.WIDE R4, R14.reuse, 0x8, R4 ;  /* 0x000000080e040825 */ /* 0x042fe400078e0204 */
[----:B------:R-:W3:Y:S02]  /*e760*/  @P0 LDG.E.64 R8, desc[UR50][R8.64] ;  /* 0x0000003208080981 */ /* 0x000ee4000c1e1b00 */
[----:B-----5:R-:W-:Y:S02]  /*e770*/  @P0 IMAD.WIDE R28, R14, 0xc, R28 ;  /* 0x0000000c0e1c0825 */ /* 0x020fe400078e021c */
[----:B------:R-:W5:Y:S04]  /*e780*/  @P0 LDG.E.64 R24, desc[UR50][R4.64] ;  /* 0x0000003204180981 */ /* 0x000f68000c1e1b00 */
[----:B------:R1:W4:Y:S04]  /*e790*/  @P0 LDG.E R20, desc[UR50][R28.64+0x4] ;  /* 0x000004321c140981 */ /* 0x000328000c1e1900 */
[----:B------:R-:W4:Y:S04]  /*e7a0*/  @P0 LDG.E R5, desc[UR50][R28.64] ;  /* 0x000000321c050981 */ /* 0x000f28000c1e1900 */
[----:B------:R-:W4:Y:S04]  /*e7b0*/  @P0 LDG.E R4, desc[UR50][R28.64+0x8] ;  /* 0x000008321c040981 */ /* 0x000f28000c1e1900 */
[----:B--2---:R-:W-:Y:S04]  /*e7c0*/  @P0 STS.64 [UR23], R32 ;  /* 0x00000020ff000988 */ /* 0x004fe80008000a17 */
[----:B---3--:R-:W-:Y:S04]  /*e7d0*/  @P0 STS.64 [UR22], R8 ;  /* 0x00000008ff000988 */ /* 0x008fe80008000a16 */
[----:B------:R-:W2:Y:S01]  /*e7e0*/  @P0 LDS R7, [UR23+0x1c] ;  /* 0x00001c17ff070984 */ /* 0x000ea20008000800 */
[C---:B-----5:R-:W-:Y:S01]  /*e7f0*/  @P0 SHF.L.U64.HI R23, R24.reuse, 0x1, R25 ;  /* 0x0000000118170819 */ /* 0x060fe20000010219 */
[----:B------:R-:W-:Y:S02]  /*e800*/  @P0 IMAD.SHL.U32 R24, R24, 0x2, RZ ;  /* 0x0000000218180824 */ /* 0x000fe400078e00ff */
[----:B------:R-:W-:Y:S01]  /*e810*/  @P0 STS [UR23+0x30], RZ ;  /* 0x000030ffff000988 */ /* 0x000fe20008000817 */
[----:B------:R-:W-:Y:S02]  /*e820*/  @P0 LOP3.LUT R23, R23, 0x1fffffff, RZ, 0xc0, !PT ;  /* 0x1fffffff17170812 */ /* 0x000fe400078ec0ff */
[----:B------:R-:W-:Y:S02]  /*e830*/  @P0 LOP3.LUT R24, R24, 0xfffffffe, RZ, 0xc0, !PT ;  /* 0xfffffffe18180812 */ /* 0x000fe400078ec0ff */
[--C-:B------:R-:W-:Y:S02]  /*e840*/  @P0 SHF.R.U32.HI R6, RZ, 0x4, R23.reuse ;  /* 0x00000004ff060819 */ /* 0x100fe40000011617 */
[----:B------:R-:W-:Y:S05]  /*e850*/  @P0 SHF.R.U64 R23, R24, 0x4, R23 ;  /* 0x0000000418170819 */ /* 0x000fea0000001217 */
[----:B------:R3:W-:Y:S01]  /*e860*/  @P0 STS [UR23+0xc], R23 ;  /* 0x00000c17ff000988 */ /* 0x0007e20008000817 */
[----:B----4-:R-:W-:Y:S02]  /*e870*/  @P0 VIADD R5, R5, 0xffffffff ;  /* 0xffffffff05050836 */ /* 0x010fe40000000000 */
[----:B------:R-:W-:Y:S01]  /*e880*/  @P0 VIADD R4, R4, 0xffffffff ;  /* 0xffffffff04040836 */ /* 0x000fe20000000000 */
[----:B---3--:R-:W-:Y:S02]  /*e890*/  PRMT R23, R10, 0x7732, RZ ;  /* 0x000077320a177816 */ /* 0x008fe400000000ff */
[----:B--2---:R-:W-:Y:S01]  /*e8a0*/  @P0 LOP3.LUT R25, R7, 0xf, R6, 0xb8, !PT ;  /* 0x0000000f07190812 */ /* 0x004fe200078eb806 */
[----:B------:R-:W-:Y:S04]  /*e8b0*/  IMAD.U32 R7, RZ, RZ, UR23 ;  /* 0x00000017ff077e24 */ /* 0x000fe8000f8e00ff */
[----:B------:R-:W-:Y:S01]  /*e8c0*/  @P0 STS [UR23+0x1c], R25 ;  /* 0x00001c19ff000988 */ /* 0x000fe20008000817 */
[----:B------:R-:W-:Y:S03]  /*e8d0*/  @P0 SHF.R.U64 R8, R7, 0x4, RZ ;  /* 0x0000000407080819 */ /* 0x000fe600000012ff */
[----:B------:R-:W2:Y:S04]  /*e8e0*/  @P0 LDS R6, [UR23+0x1c] ;  /* 0x00001c17ff060984 */ /* 0x000ea80008000800 */
[----:B------:R-:W-:Y:S04]  /*e8f0*/  @P0 STS [UR23+0x10], R8 ;  /* 0x00001008ff000988 */ /* 0x000fe80008000817 */
[----:B------:R-:W-:Y:S01]  /*e900*/  @P0 STS [UR23+0x14], R8 ;  /* 0x00001408ff000988 */ /* 0x000fe20008000817 */
[----:B--2---:R-:W-:Y:S05]  /*e910*/  @P0 LOP3.LUT R30, R6, 0xf0, RZ, 0xb8, !PT ;  /* 0x000000f0061e0812 */ /* 0x004fea00078eb8ff */
[----:B------:R-:W-:Y:S04]  /*e920*/  @P0 STS [UR23+0x1c], R30 ;  /* 0x00001c1eff000988 */ /* 0x000fe80008000817 */
[----:B------:R-:W2:Y:S02]  /*e930*/  @P0 LDS R6, [UR23+0x1c] ;  /* 0x00001c17ff060984 */ /* 0x000ea40008000800 */
[----:B--2---:R-:W-:Y:S02]  /*e940*/  @P0 LOP3.LUT R9, R6, 0xf00, RZ, 0xb8, !PT ;  /* 0x00000f0006090812 */ /* 0x004fe400078eb8ff */
[----:B------:R-:W-:Y:S03]  /*e950*/  CS2R R6, SRZ ;  /* 0x0000000000067805 */ /* 0x000fe6000001ff00 */
[----:B------:R-:W-:Y:S04]  /*e960*/  @P0 STS.64 [UR23+0x18], R8 ;  /* 0x00001808ff000988 */ /* 0x000fe80008000a17 */
[----:B------:R-:W2:Y:S04]  /*e970*/  @P0 LDS R22, [UR23+0x1c] ;  /* 0x00001c17ff160984 */ /* 0x000ea80008000800 */
[----:B------:R3:W-:Y:S02]  /*e980*/  @P0 STS.128 [UR23+0x20], R4 ;  /* 0x00002004ff000988 */ /* 0x0007e40008000c17 */
[----:B---3--:R-:W-:Y:S05]  /*e990*/  IMAD.U32 R6, RZ, RZ, UR22 ;  /* 0x00000016ff067e24 */ /* 0x008fea000f8e00ff */
[----:B------:R-:W-:Y:S01]  /*e9a0*/  @P0 SHF.R.U64 R8, R6, 0x4, RZ ;  /* 0x0000000406080819 */ /* 0x000fe200000012ff */
[----:B------:R-:W-:Y:S01]  /*e9b0*/  IMAD.MOV.U32 R6, RZ, RZ, RZ ;  /* 0x000000ffff067224 */ /* 0x000fe200078e00ff */
[----:B--2---:R-:W-:Y:S02]  /*e9c0*/  @P0 LOP3.LUT R24, R22, 0xf000, RZ, 0xb8, !PT ;  /* 0x0000f00016180812 */ /* 0x004fe400078eb8ff */
[C---:B------:R-:W-:Y:S01]  /*e9d0*/  @P0 SHF.L.U64.HI R22, R26.reuse, 0x1, R27 ;  /* 0x000000011a160819 */ /* 0x040fe2000001021b */
[----:B------:R-:W-:Y:S02]  /*e9e0*/  @P0 IMAD.SHL.U32 R26, R26, 0x2, RZ ;  /* 0x000000021a1a0824 */ /* 0x000fe400078e00ff */
[----:B------:R2:W-:Y:S01]  /*e9f0*/  @P0 STS [UR23+0x1c], R24 ;  /* 0x00001c18ff000988 */ /* 0x0005e20008000817 */
[----:B------:R-:W-:Y:S03]  /*ea00*/  @P0 LOP3.LUT R22, R22, 0x1fffffff, RZ, 0xc0, !PT ;  /* 0x1fffffff16160812 */ /* 0x000fe600078ec0ff */
[----:B-1----:R-:W1:Y:S01]  /*ea10*/  @P0 LDS R28, [UR22+0x1c] ;  /* 0x00001c16ff1c0984 */ /* 0x002e620008000800 */
[--C-:B------:R-:W-:Y:S03]  /*ea20*/  @P0 SHF.R.U32.HI R25, RZ, 0x4, R22.reuse ;  /* 0x00000004ff190819 */ /* 0x100fe60000011616 */
[----:B------:R-:W-:Y:S04]  /*ea30*/  @P0 STS [UR22+0x10], R8 ;  /* 0x00001008ff000988 */ /* 0x000fe80008000816 */
[----:B------:R-:W-:Y:S04]  /*ea40*/  @P0 STS [UR22+0x14], R8 ;  /* 0x00001408ff000988 */ /* 0x000fe80008000816 */
[----:B------:R-:W-:Y:S01]  /*ea50*/  @P0 STS [UR22+0x30], RZ ;  /* 0x000030ffff000988 */ /* 0x000fe20008000816 */
[----:B--2---:R-:W2:Y:S01]  /*ea60*/  S2R R24, SR_LANEID ;  /* 0x0000000000187919 */ /* 0x004ea20000000000 */
[----:B-1----:R-:W-:Y:S05]  /*ea70*/  @P0 LOP3.LUT R29, R28, 0xf, R25, 0xb8, !PT ;  /* 0x0000000f1c1d0812 */ /* 0x002fea00078eb819 */
[----:B------:R-:W-:Y:S04]  /*ea80*/  @P0 STS [UR22+0x1c], R29 ;  /* 0x00001c1dff000988 */ /* 0x000fe80008000816 */
[----:B------:R-:W1:Y:S02]  /*ea90*/  @P0 LDS R25, [UR22+0x1c] ;  /* 0x00001c16ff190984 */ /* 0x000e640008000800 */
[----:B-1----:R-:W-:Y:S05]  /*eaa0*/  @P0 LOP3.LUT R27, R25, 0xf0, RZ, 0xb8, !PT ;  /* 0x000000f0191b0812 */ /* 0x002fea00078eb8ff */
[----:B------:R-:W-:Y:S04]  /*eab0*/  @P0 STS [UR22+0x1c], R27 ;  /* 0x00001c1bff000988 */ /* 0x000fe80008000816 */
[----:B------:R-:W1:Y:S02]  /*eac0*/  @P0 LDS R5, [UR22+0x1c] ;  /* 0x00001c16ff050984 */ /* 0x000e640008000800 */
[----:B-1----:R-:W-:Y:S01]  /*ead0*/  @P0 LOP3.LUT R9, R5, 0xf00, RZ, 0xb8, !PT ;  /* 0x00000f0005090812 */ /* 0x002fe200078eb8ff */
[----:B------:R-:W-:Y:S01]  /*eae0*/  IMAD R5, R23, 0xba2f, RZ ;  /* 0x0000ba2f17057824 */ /* 0x000fe200078e02ff */
[----:B------:R-:W-:Y:S03]  /*eaf0*/  SHF.R.U32.HI R23, RZ, 0x1, R23 ;  /* 0x00000001ff177819 */ /* 0x000fe60000011617 */
[----:B------:R1:W-:Y:S01]  /*eb00*/  @P0 STS.64 [UR22+0x18], R8 ;  /* 0x00001808ff000988 */ /* 0x0003e20008000a16 */
[----:B------:R-:W-:Y:S01]  /*eb10*/  SHF.R.U32.HI R27, RZ, 0x14, R5 ;  /* 0x00000014ff1b7819 */ /* 0x000fe20000011605 */
[----:B------:R-:W-:Y:S02]  /*eb20*/  @P0 VIADD R5, R20, 0xffffffff ;  /* 0xffffffff14050836 */ /* 0x000fe40000000000 */
[----:B------:R-:W3:Y:S01]  /*eb30*/  @P0 LDS R25, [UR22+0x1c] ;  /* 0x00001c16ff190984 */ /* 0x000ee20008000800 */
[----:B------:R-:W-:Y:S01]  /*eb40*/  PRMT R27, R27, 0x9910, RZ ;  /* 0x000099101b1b7816 */ /* 0x000fe200000000ff */
[----:B--2---:R-:W-:Y:S02]  /*eb50*/  IMAD.SHL.U32 R20, R24, 0x4, RZ ;  /* 0x0000000418147824 */ /* 0x004fe400078e00ff */
[----:B------:R2:W-:Y:S02]  /*eb60*/  @P0 STS.128 [UR22+0x20], R4 ;  /* 0x00002004ff000988 */ /* 0x0005e40008000c16 */
[----:B------:R-:W-:Y:S04]  /*eb70*/  IMAD R27, R27, 0x16, RZ ;  /* 0x000000161b1b7824 */ /* 0x000fe800078e02ff */
[----:B------:R-:W-:Y:S01]  /*eb80*/  IMAD.MOV R27, RZ, RZ, -R27 ;  /* 0x000000ffff1b7224 */ /* 0x000fe200078e0a1b */
[----:B-1----:R-:W-:Y:S04]  /*eb90*/  @P0 LOP3.LUT R9, R26, 0xfffffffe, RZ, 0xc0, !PT ;  /* 0xfffffffe1a090812 */ /* 0x002fe800078ec0ff */
[----:B------:R-:W-:Y:S02]  /*eba0*/  PRMT R26, R27, 0x7710, RZ ;  /* 0x000077101b1a7816 */ /* 0x000fe400000000ff */
[----:B------:R-:W-:Y:S03]  /*ebb0*/  @P0 SHF.R.U64 R22, R9, 0x4, R22 ;  /* 0x0000000409160819 */ /* 0x000fe60000001216 */
[----:B------:R-:W-:Y:S02]  /*ebc0*/  IMAD.IADD R26, R21, 0x1, R26 ;  /* 0x00000001151a7824 */ /* 0x000fe400078e021a */
[----:B------:R1:W-:Y:S03]  /*ebd0*/  @P0 STS [UR22+0xc], R22 ;  /* 0x00000c16ff000988 */ /* 0x0003e60008000816 */
[----:B------:R-:W-:Y:S02]  /*ebe0*/  R2UR UR6, R26 ;  /* 0x000000001a0672ca */ /* 0x000fe400000e0000 */
[----:B--2---:R-:W-:Y:S02]  /*ebf0*/  LOP3.LUT R4, R23, 0xffff, RZ, 0xc0, !PT ;  /* 0x0000ffff17047812 */ /* 0x004fe400078ec0ff */
[----:B---3--:R-:W-:Y:S03]  /*ec00*/  @P0 LOP3.LUT R25, R25, 0xf000, RZ, 0xb8, !PT ;  /* 0x0000f00019190812 */ /* 0x008fe600078eb8ff */
[----:B------:R-:W-:Y:S02]  /*ec10*/  IMAD R4, R4, 0x4925, RZ ;  /* 0x0000492504047824 */ /* 0x000fe400078e02ff */
[----:B------:R-:W-:Y:S04]  /*ec20*/  @P0 STS [UR22+0x1c], R25 ;  /* 0x00001c19ff000988 */ /* 0x000fe80008000816 */
[----:B------:R-:W-:Y:S01]  /*ec30*/  ULOP3.LUT UR6, UR6, 0xffff, URZ, 0xc0, !UPT ;  /* 0x0000ffff06067892 */ /* 0x000fe2000f8ec0ff */
[----:B------:R-:W-:Y:S03]  /*ec40*/  NOP ;  /* 0x0000000000007918 */ /* 0x000fe60000000000 */
[----:B------:R-:W-:Y:S01]  /*ec50*/  UIADD3 UR25, UP1, UPT, UR28, UR6, URZ ;  /* 0x000000061c197290 */ /* 0x000fe2000ff3e0ff */
[----:B------:R-:W2:Y:S01]  /*ec60*/  LDS R6, [R20+UR23] ;  /* 0x0000001714067984 */ /* 0x000ea20008000800 */
[----:B------:R-:W-:Y:S01]  /*ec70*/  UIADD3 UR6, UP0, UPT, UR18, UR6, URZ ;  /* 0x0000000612067290 */ /* 0x000fe2000ff1e0ff */
[----:B------:R-:W-:Y:S01]  /*ec80*/  SHF.R.U32.HI R4, RZ, 0x11, R4 ;  /* 0x00000011ff047819 */ /* 0x000fe20000011604 */
[----:B------:R-:W-:Y:S01]  /*ec90*/  UIADD3.X UR31, UPT, UPT, URZ, URZ, URZ, UP1, !UPT ;  /* 0x000000ffff1f7290 */ /* 0x000fe20008ffe4ff */
[----:B------:R-:W3:Y:S01]  /*eca0*/  LDS R5, [R20+UR23+0x80] ;  /* 0x0000801714057984 */ /* 0x000ee20008000800 */
[----:B------:R-:W-:Y:S01]  /*ecb0*/  ULEA UR32, UP1, UR25, UR16, 0x7 ;  /* 0x0000001019207291 */ /* 0x000fe2000f8238ff */
[----:B------:R-:W-:Y:S01]  /*ecc0*/  PRMT R4, R4, 0x9910, RZ ;  /* 0x0000991004047816 */ /* 0x000fe200000000ff */
[----:B------:R-:W-:Y:S02]  /*ecd0*/  UIADD3.X UR29, UPT, UPT, URZ, URZ, URZ, UP0, !UPT ;  /* 0x000000ffff1d7290 */ /* 0x000fe400087fe4ff */
[----:B------:R-:W-:Y:S02]  /*ece0*/  ULEA UR30, UP0, UR6, UR16, 0x7 ;  /* 0x00000010061e7291 */ /* 0x000fe4000f8038ff */
[----:B------:R-:W-:Y:S01]  /*ecf0*/  IMAD R4, R4, 0xe, RZ ;  /* 0x0000000e04047824 */ /* 0x000fe200078e02ff */
[----:B------:R-:W-:Y:S01]  /*ed00*/  ULEA.HI.X UR31, UR25, UR17, UR31, 0x7, UP1 ;  /* 0x00000011191f7291 */ /* 0x000fe200088f3c1f */
[C---:B-1----:R-:W-:Y:S01]  /*ed10*/  IADD3 R22, P1, PT, R20.reuse, UR32, RZ ;  /* 0x0000002014167c10 */ /* 0x042fe2000ff3e0ff */
[----:B------:R-:W-:Y:S01]  /*ed20*/  ULEA.HI.X UR29, UR6, UR17, UR29, 0x7, UP0 ;  /* 0x00000011061d7291 */ /* 0x000fe200080f3c1d */
[----:B------:R-:W-:Y:S01]  /*ed30*/  IADD3 R8, P0, PT, R20, UR30, RZ ;  /* 0x0000001e14087c10 */ /* 0x000fe2000ff1e0ff */
[----:B------:R-:W-:Y:S02]  /*ed40*/  IMAD.MOV R4, RZ, RZ, -R4 ;  /* 0x000000ffff047224 */ /* 0x000fe400078e0a04 */
[----:B------:R-:W-:Y:S02]  /*ed50*/  IMAD.X R23, RZ, RZ, UR31, P1 ;  /* 0x0000001fff177e24 */ /* 0x000fe400088e06ff */
[----:B------:R-:W-:Y:S01]  /*ed60*/  IMAD.X R9, RZ, RZ, UR29, P0 ;  /* 0x0000001dff097e24 */ /* 0x000fe200080e06ff */
[----:B------:R-:W-:Y:S05]  /*ed70*/  PRMT R4, R4, 0x7710, RZ ;  /* 0x0000771004047816 */ /* 0x000fea00000000ff */
[----:B------:R-:W-:Y:S05]  /*ed80*/  IMAD.IADD R4, R21, 0x1, R4 ;  /* 0x0000000115047824 */ /* 0x000fea00078e0204 */
[----:B------:R-:W-:Y:S01]  /*ed90*/  R2UR UR25, R4 ;  /* 0x00000000041972ca */ /* 0x000fe200000e0000 */
[----:B--2---:R1:W2:Y:S04]  /*eda0*/  ATOMG.E.EXCH.STRONG.GPU PT, RZ, [R22], R6 ;  /* 0x0000000616ff73a8 */ /* 0x0042a800041ee100 */
[----:B---3--:R1:W2:Y:S02]  /*edb0*/  ATOMG.E.EXCH.STRONG.GPU PT, RZ, [R8], R5 ;  /* 0x0000000508ff73a8 */ /* 0x0082a400041ee100 */
[----:B--2---:R-:W-:Y:S11]  /*edc0*/  ELECT P0, URZ, PT ;  /* 0x0000000000ff782f */ /* 0x004ff60003800000 */
[----:B------:R-:W-:Y:S02]  /*edd0*/  @!UPT UIADD3 URZ, UPT, UPT, URZ, URZ, URZ ;  /* 0x000000fffffff290 */ /* 0x000fe4000fffe0ff */
[----:B------:R-:W-:Y:S05]  /*ede0*/  @!P0 BRA `(.L_x_205) ;  /* 0x0000000000b48947 */ /* 0x000fea0003800000 */
[----:B------:R-:W-:Y:S01]  /*edf0*/  STS [UR21+0x30], RZ ;  /* 0x000030ffff007988 */ /* 0x000fe20008000815 */
[----:B------:R-:W-:Y:S01]  /*ee00*/  ISETP.NE.U32.AND P0, PT, R2, RZ, PT ;  /* 0x000000ff0200720c */ /* 0x000fe20003f05070 */
[----:B-1----:R-:W-:Y:S01]  /*ee10*/  IMAD.WIDE R8, R14, 0xc, R18 ;  /* 0x0000000c0e087825 */ /* 0x002fe200078e0212 */
[----:B------:R-:W-:Y:S02]  /*ee20*/  ISETP.NE.U32.AND P1, PT, R12, RZ, PT ;  /* 0x000000ff0c00720c */ /* 0x000fe40003f25070 */
[----:B------:R-:W-:Y:S02]  /*ee30*/  ISETP.NE.AND.EX P0, PT, R3, RZ, PT, P0 ;  /* 0x000000ff0300720c */ /* 0x000fe40003f05300 */
[----:B------:R-:W2:Y:S01]  /*ee40*/  LDG.E R28, desc[UR50][R8.64] ;  /* 0x00000032081c7981 */ /* 0x000ea2000c1e1900 */
[----:B------:R-:W-:Y:S10]  /*ee50*/  ISETP.NE.AND.EX P1, PT, R13, RZ, PT, P1 ;  /* 0x000000ff0d00720c */ /* 0x000ff40003f25310 */
[----:B------:R-:W1:Y:S08]  /*ee60*/  @P0 LDC.64 R4, c[0x0][0xb10] ;  /* 0x0002c400ff040b82 */ /* 0x000e700000000a00 */
[----:B------:R-:W3:Y:S01]  /*ee70*/  @P1 LDC.64 R6, c[0x0][0xb08] ;  /* 0x0002c200ff061b82 */ /* 0x000ee20000000a00 */
[----:B--2---:R-:W-:Y:S01]  /*ee80*/  SHF.R.S32.HI R29, RZ, 0x1f, R28 ;  /* 0x0000001fff1d7819 */ /* 0x004fe2000001141c */
[C---:B-1----:R-:W-:Y:S04]  /*ee90*/  @P0 IMAD.WIDE R4, R14.reuse, 0x8, R4 ;  /* 0x000000080e040825 */ /* 0x042fe800078e0204 */
[----:B---3--:R-:W-:Y:S01]  /*eea0*/  @P1 IMAD.WIDE R6, R14, 0x8, R6 ;  /* 0x000000080e061825 */ /* 0x008fe200078e0206 */
[----:B------:R-:W2:Y:S04]  /*eeb0*/  @P0 LDG.E.64 R24, desc[UR50][R4.64] ;  /* 0x0000003204180981 */ /* 0x000ea8000c1e1b00 */
[----:B------:R1:W3:Y:S04]  /*eec0*/  @P1 LDG.E.64 R26, desc[UR50][R6.64] ;  /* 0x00000032061a1981 */ /* 0x0002e8000c1e1b00 */
[----:B------:R4:W5:Y:S04]  /*eed0*/  LDG.E R5, desc[UR50][R8.64+0x4] ;  /* 0x0000043208057981 */ /* 0x000968000c1e1900 */
[----:B-1----:R-:W1:Y:S01]  /*eee0*/  LDS R7, [UR21+0x1c] ;  /* 0x00001c15ff077984 */ /* 0x002e620008000800 */
[----:B------:R-:W-:Y:S05]  /*eef0*/  IMAD.U32 R6, RZ, RZ, UR21 ;  /* 0x00000015ff067e24 */ /* 0x000fea000f8e00ff */
[----:B----4-:R-:W-:Y:S05]  /*ef00*/  SHF.R.U64 R8, R6, 0x4, RZ ;  /* 0x0000000406087819 */ /* 0x010fea00000012ff */
[----:B------:R-:W-:Y:S04]  /*ef10*/  STS [UR21+0x10], R8 ;  /* 0x00001008ff007988 */ /* 0x000fe80008000815 */
[----:B------:R-:W-:Y:S01]  /*ef20*/  STS [UR21+0x14], R8 ;  /* 0x00001408ff007988 */ /* 0x000fe20008000815 */
[----:B------:R-:W-:Y:S02]  /*ef30*/  @!P0 IMAD.MOV.U32 R24, RZ, RZ, R28 ;  /* 0x000000ffff188224 */ /* 0x000fe400078e001c */
[----:B------:R-:W-:Y:S01]  /*ef40*/  @!P0 IMAD.MOV.U32 R25, RZ, RZ, R29 ;  /* 0x000000ffff198224 */ /* 0x000fe200078e001d */
[----:B---3--:R-:W-:Y:S04]  /*ef50*/  @P1 STS.64 [UR21], R26 ;  /* 0x0000001aff001988 */ /* 0x008fe80008000a15 */
[C---:B--2---:R-:W-:Y:S01]  /*ef60*/  SHF.L.U64.HI R21, R24.reuse, 0x1, R25 ;  /* 0x0000000118157819 */ /* 0x044fe20000010219 */
[----:B------:R-:W-:Y:S03]  /*ef70*/  IMAD.SHL.U32 R24, R24, 0x2, RZ ;  /* 0x0000000218187824 */ /* 0x000fe600078e00ff */
[----:B------:R-:W-:Y:S02]  /*ef80*/  LOP3.LUT R21, R21, 0x1fffffff, RZ, 0xc0, !PT ;  /* 0x1fffffff15157812 */ /* 0x000fe400078ec0ff */
[----:B------:R-:W-:Y:S02]  /*ef90*/  LOP3.LUT R24, R24, 0xfffffffe, RZ, 0xc0, !PT ;  /* 0xfffffffe18187812 */ /* 0x000fe400078ec0ff */
[--C-:B------:R-:W-:Y:S02]  /*efa0*/  SHF.R.U32.HI R4, RZ, 0x4, R21.reuse ;  /* 0x00000004ff047819 */ /* 0x100fe40000011615 */
[----:B------:R-:W-:Y:S02]  /*efb0*/  SHF.R.U64 R21, R24, 0x4, R21 ;  /* 0x0000000418157819 */ /* 0x000fe40000001215 */
[----:B-1----:R-:W-:Y:S02]  /*efc0*/  LOP3.LUT R30, R7, 0xf, R4, 0xb8, !PT ;  /* 0x0000000f071e7812 */ /* 0x002fe400078eb804 */
[----:B------:R-:W-:Y:S01]  /*efd0*/  CS2R R6, SRZ ;  /* 0x0000000000067805 */ /* 0x000fe2000001ff00 */
[----:B------:R-:W-:Y:S01]  /*efe0*/  STS [UR21+0xc], R21 ;  /* 0x00000c15ff007988 */ /* 0x000fe20008000815 */
[----:B-----5:R-:W-:Y:S03]  /*eff0*/  VIADD R5, R5, 0xffffffff ;  /* 0xffffffff05057836 */ /* 0x020fe60000000000 */
        /* <DEDUP_REMOVED lines=12> */
.L_x_205:
[----:B------:R-:W-:Y:S05]  /*f0c0*/  BSYNC.RECONVERGENT B0 ;  /* 0x0000000000007941 */ /* 0x000fea0003800200 */
.L_x_204:
[----:B------:R-:W-:Y:S01]  /*f0d0*/  ULOP3.LUT UR25, UR25, 0xffff, URZ, 0xc0, !UPT ;  /* 0x0000ffff19197892 */ /* 0x000fe2000f8ec0ff */
[----:B------:R-:W-:Y:S03]  /*f0e0*/  NOP ;  /* 0x0000000000007918 */ /* 0x000fe60000000000 */
[----:B------:R-:W-:Y:S01]  /*f0f0*/  UIADD3 UR6, UP0, UPT, UR9, UR25, URZ ;  /* 0x0000001909067290 */ /* 0x000fe2000ff1e0ff */
[----:B--2---:R-:W2:Y:S01]  /*f100*/  LDS R4, [R20+UR21] ;  /* 0x0000001514047984 */ /* 0x004ea20008000800 */
[----:B------:R-:W-:Y:S02]  /*f110*/  BSSY.RECONVERGENT B0, `(.L_x_206) ;  /* 0x0000039000007945 */ /* 0x000fe40003800200 */
[----:B------:R-:W-:Y:S02]  /*f120*/  UIADD3.X UR27, UPT, UPT, URZ, URZ, URZ, UP0, !UPT ;  /* 0x000000ffff1b7290 */ /* 0x000fe400087fe4ff */
[----:B------:R-:W-:Y:S04]  /*f130*/  ULEA UR26, UP0, UR6, UR14, 0x7 ;  /* 0x0000000e061a7291 */ /* 0x000fe8000f8038ff */
[----:B------:R-:W-:Y:S02]  /*f140*/  ULEA.HI.X UR27, UR6, UR15, UR27, 0x7, UP0 ;  /* 0x0000000f061b7291 */ /* 0x000fe400080f3c1b */
[----:B------:R-:W-:Y:S01]  /*f150*/  UIADD3 UR25, UP0, UPT, UR19, UR25, URZ ;  /* 0x0000001913197290 */ /* 0x000fe2000ff1e0ff */
[----:B-1----:R-:W-:Y:S03]  /*f160*/  IADD3 R6, P0, PT, R20, UR26, RZ ;  /* 0x0000001a14067c10 */ /* 0x002fe6000ff1e0ff */
[----:B------:R-:W-:Y:S02]  /*f170*/  UIADD3.X UR6, UPT, UPT, URZ, URZ, URZ, UP0, !UPT ;  /* 0x000000ffff067290 */ /* 0x000fe400087fe4ff */
[----:B------:R-:W-:Y:S05]  /*f180*/  IMAD.X R7, RZ, RZ, UR27, P0 ;  /* 0x0000001bff077e24 */ /* 0x000fea00080e06ff */
[----:B--2---:R1:W2:Y:S02]  /*f190*/  ATOMG.E.EXCH.STRONG.GPU PT, RZ, [R6], R4 ;  /* 0x0000000406ff73a8 */ /* 0x0042a400041ee100 */
[----:B--2---:R-:W-:Y:S11]  /*f1a0*/  ELECT P0, URZ, PT ;  /* 0x0000000000ff782f */ /* 0x004ff60003800000 */
[----:B------:R-:W-:Y:S02]  /*f1b0*/  @!UPT UIADD3 URZ, UPT, UPT, URZ, URZ, URZ ;  /* 0x000000fffffff290 */ /* 0x000fe4000fffe0ff */
[----:B------:R-:W-:Y:S05]  /*f1c0*/  @!P0 BRA `(.L_x_207) ;  /* 0x0000000000b48947 */ /* 0x000fea0003800000 */
[----:B------:R-:W-:Y:S01]  /*f1d0*/  STS [UR20+0x30], RZ ;  /* 0x000030ffff007988 */ /* 0x000fe20008000814 */
[----:B------:R-:W-:Y:S01]  /*f1e0*/  ISETP.NE.U32.AND P0, PT, RZ, UR12, PT ;  /* 0x0000000cff007c0c */ /* 0x000fe2000bf05070 */
[C---:B------:R-:W-:Y:S03]  /*f1f0*/  IMAD.WIDE R8, R14.reuse, 0xc, R18 ;  /* 0x0000000c0e087825 */ /* 0x040fe600078e0212 */
[----:B------:R-:W-:Y:S02]  /*f200*/  ISETP.NE.AND.EX P1, PT, RZ, UR13, PT, P0 ;  /* 0x0000000dff007c0c */ /* 0x000fe4000bf25300 */
[----:B------:R-:W2:Y:S01]  /*f210*/  LDG.E R28, desc[UR50][R8.64] ;  /* 0x00000032081c7981 */ /* 0x000ea2000c1e1900 */
[C---:B-1----:R-:W-:Y:S03]  /*f220*/  LEA R6, P0, R14.reuse, RZ, 0x3 ;  /* 0x000000ff0e067211 */ /* 0x042fe600078018ff */
[----:B------:R1:W3:Y:S01]  /*f230*/  LDG.E R5, desc[UR50][R8.64+0x4] ;  /* 0x0000043208057981 */ /* 0x0002e2000c1e1900 */
[----:B------:R-:W-:Y:S06]  /*f240*/  LEA.HI.X.SX32 R7, R14, RZ, 0x3, P0 ;  /* 0x000000ff0e077211 */ /* 0x000fec00000f1eff */
[C---:B------:R-:W-:Y:S04]  /*f250*/  @P1 IADD3 R22, P0, PT, R6.reuse, UR12, RZ ;  /* 0x0000000c06161c10 */ /* 0x040fe8000ff1e0ff */
[C---:B------:R-:W-:Y:S02]  /*f260*/  @P1 IADD3.X R23, PT, PT, R7.reuse, UR13, RZ, P0, !PT ;  /* 0x0000000d07171c10 */ /* 0x040fe400087fe4ff */
[----:B------:R-:W-:Y:S01]  /*f270*/  IADD3 R26, P0, PT, R6, UR10, RZ ;  /* 0x0000000a061a7c10 */ /* 0x000fe2000ff1e0ff */
[----:B------:R-:W-:Y:S02]  /*f280*/  IMAD.U32 R6, RZ, RZ, UR20 ;  /* 0x00000014ff067e24 */ /* 0x000fe4000f8e00ff */
[----:B------:R-:W4:Y:S01]  /*f290*/  @P1 LDG.E.64 R24, desc[UR50][R22.64] ;  /* 0x0000003216181981 */ /* 0x000f22000c1e1b00 */
[----:B------:R-:W-:Y:S03]  /*f2a0*/  IADD3.X R27, PT, PT, R7, UR11, RZ, P0, !PT ;  /* 0x0000000b071b7c10 */ /* 0x000fe600087fe4ff */
[----:B------:R-:W5:Y:S04]  /*f2b0*/  LDS R7, [UR20+0x1c] ;  /* 0x00001c14ff077984 */ /* 0x000f680008000800 */
[----:B------:R-:W5:Y:S01]  /*f2c0*/  LDG.E.64 R26, desc[UR50][R26.64] ;  /* 0x000000321a1a7981 */ /* 0x000f62000c1e1b00 */
[----:B-1----:R-:W-:Y:S05]  /*f2d0*/  SHF.R.U64 R8, R6, 0x4, RZ ;  /* 0x0000000406087819 */ /* 0x002fea00000012ff */
[----:B------:R-:W-:Y:S04]  /*f2e0*/  STS [UR20+0x10], R8 ;  /* 0x00001008ff007988 */ /* 0x000fe80008000814 */
[----:B------:R-:W-:Y:S04]  /*f2f0*/  STS [UR20+0x14], R8 ;  /* 0x00001408ff007988 */ /* 0x000fe80008000814 */
[----:B-----5:R-:W-:Y:S01]  /*f300*/  STS.64 [UR20], R26 ;  /* 0x0000001aff007988 */ /* 0x020fe20008000a14 */
[--C-:B--2---:R-:W-:Y:S01]  /*f310*/  SHF.R.S32.HI R29, RZ, 0x1f, R28.reuse ;  /* 0x0000001fff1d7819 */ /* 0x104fe2000001141c */
[----:B------:R-:W-:Y:S02]  /*f320*/  @!P1 IMAD.MOV.U32 R24, RZ, RZ, R28 ;  /* 0x000000ffff189224 */ /* 0x000fe400078e001c */
[----:B---3--:R-:W-:Y:S02]  /*f330*/  VIADD R5, R5, 0xffffffff ;  /* 0xffffffff05057836 */ /* 0x008fe40000000000 */
[----:B------:R-:W-:Y:S05]  /*f340*/  @!P1 IMAD.MOV.U32 R25, RZ, RZ, R29 ;  /* 0x000000ffff199224 */ /* 0x000fea00078e001d */
[C---:B----4-:R-:W-:Y:S01]  /*f350*/  SHF.L.U64.HI R21, R24.reuse, 0x1, R25 ;  /* 0x0000000118157819 */ /* 0x050fe20000010219 */
[----:B------:R-:W-:Y:S03]  /*f360*/  IMAD.SHL.U32 R24, R24, 0x2, RZ ;  /* 0x0000000218187824 */ /* 0x000fe600078e00ff */
[----:B------:R-:W-:Y:S02]  /*f370*/  LOP3.LUT R21, R21, 0x1fffffff, RZ, 0xc0, !PT ;  /* 0x1fffffff15157812 */ /* 0x000fe400078ec0ff */
[----:B------:R-:W-:Y:S02]  /*f380*/  LOP3.LUT R24, R24, 0xfffffffe, RZ, 0xc0, !PT ;  /* 0xfffffffe18187812 */ /* 0x000fe400078ec0ff */
[--C-:B------:R-:W-:Y:S02]  /*f390*/  SHF.R.U32.HI R4, RZ, 0x4, R21.reuse ;  /* 0x00000004ff047819 */ /* 0x100fe40000011615 */
[----:B------:R-:W-:Y:S02]  /*f3a0*/  SHF.R.U64 R21, R24, 0x4, R21 ;  /* 0x0000000418157819 */ /* 0x000fe40000001215 */
[----:B------:R-:W-:Y:S02]  /*f3b0*/  LOP3.LUT R30, R7, 0xf, R4, 0xb8, !PT ;  /* 0x0000000f071e7812 */ /* 0x000fe400078eb804 */
[----:B------:R-:W-:Y:S01]  /*f3c0*/  CS2R R6, SRZ ;  /* 0x0000000000067805 */ /* 0x000fe2000001ff00 */
[----:B------:R-:W-:Y:S04]  /*f3d0*/  STS [UR20+0xc], R21 ;  /* 0x00000c15ff007988 */ /* 0x000fe80008000814 */
        /* <DEDUP_REMOVED lines=12> */
.L_x_207:
[----:B------:R-:W-:Y:S05]  /*f4a0*/  BSYNC.RECONVERGENT B0 ;  /* 0x0000000000007941 */ /* 0x000fea0003800200 */
.L_x_206:
[----:B------:R-:W-:Y:S01]  /*f4b0*/  NOP ;  /* 0x0000000000007918 */ /* 0x000fe20000000000 */
[----:B-12---:R-:W1:Y:S01]  /*f4c0*/  LDS R4, [R20+UR20] ;  /* 0x0000001414047984 */ /* 0x006e620008000800 */
[----:B------:R-:W-:Y:S01]  /*f4d0*/  ULEA UR34, UP0, UR25, UR14, 0x7 ;  /* 0x0000000e19227291 */ /* 0x000fe2000f8038ff */
[----:B------:R-:W-:Y:S01]  /*f4e0*/  UMOV UR33, UR31 ;  /* 0x0000001f00217c82 */ /* 0x000fe20008000000 */
[----:B------:R-:W-:Y:S02]  /*f4f0*/  UMOV UR31, UR29 ;  /* 0x0000001d001f7c82 */ /* 0x000fe40008000000 */
[----:B------:R-:W-:Y:S02]  /*f500*/  ULEA.HI.X UR35, UR25, UR15, UR6, 0x7, UP0 ;  /* 0x0000000f19237291 */ /* 0x000fe400080f3c06 */
[----:B------:R-:W-:Y:S04]  /*f510*/  IADD3 R6, P0, PT, R20, UR34, RZ ;  /* 0x0000002214067c10 */ /* 0x000fe8000ff1e0ff */
[----:B------:R-:W-:Y:S05]  /*f520*/  IADD3.X R7, PT, PT, RZ, UR35, RZ, P0, !PT ;  /* 0x00000023ff077c10 */ /* 0x000fea00087fe4ff */
[----:B-1----:R2:W5:Y:S01]  /*f530*/  ATOMG.E.EXCH.STRONG.GPU PT, RZ, [R6], R4 ;  /* 0x0000000406ff73a8 */ /* 0x00256200041ee100 */
[----:B------:R-:W-:Y:S04]  /*f540*/  DEPBAR {5,4,3,2,1,0} ;  /* 0x0000003f0000791a */ /* 0x000fe80000000000 */
[----:B------:R-:W1:Y:S02]  /*f550*/  CCTL.E.C.LDCU.IV.DEEP [UR32] ;  /* 0x0000000020007540 */ /* 0x000e640009c08000 */
[----:B-1----:R2:W-:Y:S01]  /*f560*/  UTMACCTL.IV [UR32] ;  /* 0x00000000200079b9 */ /* 0x0025e20008000000 */
        /* <DEDUP_REMOVED lines=9> */
[----:B------:R-:W-:Y:S01]  /*f600*/  NOP ;  /* 0x0000000000007918 */ /* 0x000fe20000000000 */
.L_x_203:
[----:B-----5:R-:W-:Y:S01]  /*f610*/  ELECT P0, URZ, PT ;  /* 0x0000000000ff782f */ /* 0x020fe20003800000 */
[----:B------:R-:W-:Y:S11]  /*f620*/  BSSY.RECONVERGENT B0, `(.L_x_208) ;  /* 0x0000011000007945 */ /* 0x000ff60003800200 */
[----:B------:R-:W-:Y:S01]  /*f630*/  @!UPT UIADD3 URZ, UPT, UPT, URZ, URZ, URZ ;  /* 0x000000fffffff290 */ /* 0x000fe2000fffe0ff */
[----:B------:R-:W-:Y:S05]  /*f640*/  @!P0 BRA `(.L_x_209) ;  /* 0x0000000000388947 */ /* 0x000fea0003800000 */
[----:B------:R0:W-:Y:S01]  /*f650*/  UTMACMDFLUSH ;  /* 0x00000000000079b7 */ /* 0x0001e20000000000 */
[----:B------:R-:W-:Y:S09]  /*f660*/  UIMAD UR6, UR8, 0x14, UR4 ;  /* 0x00000014080678a4 */ /* 0x000ff2000f8e0204 */
[----:B------:R4:W-:Y:S04]  /*f670*/  STS [UR6+0x310], R16 ;  /* 0x00031010ff007988 */ /* 0x0009e80008000806 */
        /* <DEDUP_REMOVED lines=9> */
[----:B-----5:R-:W1:Y:S01]  /*f710*/  FENCE.VIEW.ASYNC.S ;  /* 0x00000000000073c6 */ /* 0x020e620000000000 */
[----:B------:R-:W-:Y:S04]  /*f720*/  DEPBAR.LE SB0, 0x0 ;  /* 0x000080000000791a */ /* 0x000fe80000000000 */
.L_x_209:
[----:B--2---:R-:W-:Y:S05]  /*f730*/  BSYNC.RECONVERGENT B0 ;  /* 0x0000000000007941 */ /* 0x004fea0003800200 */
.L_x_208:
[----:B------:R-:W-:Y:S09]  /*f740*/  UISETP.NE.AND UP0, UPT, UR37, 0x8, UPT ;  /* 0x000000082500788c */ /* 0x000ff2000bf05270 */
[----:B------:R-:W-:Y:S05]  /*f750*/  BRA.U !UP0, `(.L_x_210) ;  /* 0x0000000108047547 */ /* 0x000fea000b800000 */
[----:B------:R-:W-:Y:S05]  /*f760*/  BPT.TRAP 0x1 ;  /* 0x000000040000795c */ /* 0x000fea0000300000 */
.L_x_210:
[----:B------:R-:W-:Y:S01]  /*f770*/  UIADD3 UR6, UPT, UPT, UR8, -0x4, URZ ;  /* 0xfffffffc08067890 */ /* 0x000fe2000fffe0ff */
[----:B-1----:R-:W-:Y:S01]  /*f780*/  SYNCS.ARRIVE.TRANS64.A1T0 RZ, [UR24+0x1f0], RZ ;  /* 0x0001f0ffffff79a7 */ /* 0x002fe20008100018 */
[----:B------:R-:W-:Y:S01]  /*f790*/  UIADD3 UR24, UPT, UPT, UR7, -0x4, URZ ;  /* 0xfffffffc07187890 */ /* 0x000fe2000fffe0ff */
[----:B------:R-:W-:Y:S01]  /*f7a0*/  ISETP.NE.AND P0, PT, R11, RZ, PT ;  /* 0x000000ff0b00720c */ /* 0x000fe20003f05270 */
[----:B------:R-:W-:Y:S02]  /*f7b0*/  UISETP.GE.U32.AND UP1, UPT, UR6, -0x8, UPT ;  /* 0xfffffff80600788c */ /* 0x000fe4000bf26070 */
[----:B------:R-:W-:Y:S02]  /*f7c0*/  UISETP.GE.U32.AND UP0, UPT, UR24, -0x8, UPT ;  /* 0xfffffff81800788c */ /* 0x000fe4000bf06070 */
[----:B------:R-:W-:Y:S02]  /*f7d0*/  USEL UR24, URZ, 0x1, UP1 ;  /* 0x00000001ff187887 */ /* 0x000fe40008800000 */
[----:B------:R-:W-:Y:S02]  /*f7e0*/  USEL UR6, URZ, 0x1, UP0 ;  /* 0x00000001ff067887 */ /* 0x000fe40008000000 */
[----:B------:R-:W-:Y:S02]  /*f7f0*/  ULOP3.LUT UR26, UR8, 0x7, URZ, 0xc0, !UPT ;  /* 0x00000007081a7892 */ /* 0x000fe4000f8ec0ff */
[----:B------:R-:W-:Y:S01]  /*f800*/  ULOP3.LUT UR25, UR7, 0x7, URZ, 0xc0, !UPT ;  /* 0x0000000707197892 */ /* 0x000fe2000f8ec0ff */
[----:B------:R-:W-:Y:S01]  /*f810*/  LOP3.LUT R0, R0, UR24, RZ, 0x3c, !PT ;  /* 0x0000001800007c12 */ /* 0x000fe2000f8e3cff */
[----:B------:R-:W-:Y:S01]  /*f820*/  ULOP3.LUT UR8, UR26, 0x4, URZ, 0x3c, !UPT ;  /* 0x000000041a087892 */ /* 0x000fe2000f8e3cff */
[----:B------:R-:W-:Y:S01]  /*f830*/  LOP3.LUT R17, R17, UR6, RZ, 0x3c, !PT ;  /* 0x0000000611117c12 */ /* 0x000fe2000f8e3cff */
[----:B------:R-:W-:Y:S01]  /*f840*/  ULOP3.LUT UR7, UR25, 0x4, URZ, 0x3c, !UPT ;  /* 0x0000000419077892 */ /* 0x000fe2000f8e3cff */
[----:B------:R-:W-:Y:S11]  /*f850*/  @!P0 EXIT ;  /* 0x000000000000894d */ /* 0x000ff60003800000 */
[----:B------:R-:W-:Y:S05]  /*f860*/  BRA `(.L_x_211) ;  /* 0xffffffe800f47947 */ /* 0x000fea000383ffff */
.L_x_320:
[----:B------:R-:W-:Y:S01]  /*f870*/  UMOV UR6, 0x40 ;  /* 0x0000004000067882 */ /* 0x000fe20000000000 */
[----:B------:R-:W-:Y:S01]  /*f880*/  NOP ;  /* 0x0000000000007918 */ /* 0x000fe20000000000 */
[----:B------:R-:W-:Y:S01]  /*f890*/  ULEA UR6, UR5, UR6, 0x18 ;  /* 0x0000000605067291 */ /* 0x000fe2000f8ec0ff */
[----:B------:R-:W-:Y:S02]  /*f8a0*/  UMOV UR4, 0x400 ;  /* 0x0000040000047882 */ /* 0x000fe40000000000 */
[----:B------:R-:W-:-:S06]  /*f8b0*/  ULEA UR4, UR5, UR4, 0x18 ;  /* 0x0000000405047291 */ /* 0x000fcc000f8ec0ff */
[----:B------:R-:W1:Y:S02]  /*f8c0*/  LDS.U8 R0, [UR6+0x1c] ;  /* 0x00001c06ff007984 */ /* 0x000e640008000000 */
[----:B-1----:R-:W-:-:S13]  /*f8d0*/  ISETP.NE.AND P0, PT, R0, RZ, PT ;  /* 0x000000ff0000720c */ /* 0x002fda0003f05270 */
[----:B------:R-:W-:Y:S05]  /*f8e0*/  @P0 BRA `(.L_x_212) ;  /* 0x0000000400100947 */ /* 0x000fea0003800000 */
[----:B------:R-:W-:Y:S02]  /*f8f0*/  ULOP3.LUT UR44, UR5, 0x1, URZ, 0xc0, !UPT ;  /* 0x00000001052c7892 */ /* 0x000fe4000f8ec0ff */
[----:B------:R-:W-:Y:S02]  /*f900*/  ULOP3.LUT UR43, UR5, 0x1, URZ, 0x3c, !UPT ;  /* 0x00000001052b7892 */ /* 0x000fe4000f8e3cff */
[----:B------:R-:W-:Y:S02]  /*f910*/  UISETP.NE.U32.AND UP0, UPT, UR44, 0x1, UPT ;  /* 0x000000012c00788c */ /* 0x000fe4000bf05070 */
[----:B------:R-:W-:-:S07]  /*f920*/  UIADD3 UR7, UPT, UPT, UR6, 0x8, URZ ;  /* 0x0000000806077890 */ /* 0x000fce000fffe0ff */
[----:B------:R-:W-:Y:S05]  /*f930*/  BRA.U !UP0, `(.L_x_213) ;  /* 0x00000001089c7547 */ /* 0x000fea000b800000 */
[----:B------:R-:W-:Y:S01]  /*f940*/  ELECT P0, URZ, PT ;  /* 0x0000000000ff782f */ /* 0x000fe20003800000 */
[----:B------:R-:W-:-:S12]  /*f950*/  BSSY B0, `(.L_x_213) ;  /* 0x0000025000007945 */ /* 0x000fd80003800000 */
[----:B------:R-:W-:Y:S05]  /*f960*/  @!P0 BRA `(.L_x_214) ;  /* 0x00000000008c8947 */ /* 0x000fea0003800000 */
[----:B------:R-:W-:-:S05]  /*f970*/  UMOV UR5, 0x10 ;  /* 0x0000001000057882 */ /* 0x000fca0000000000 */
[----:B------:R-:W-:Y:S04]  /*f980*/  DEPBAR.LE SB1, 0x36 ;  /* 0x00009d800000791a */ /* 0x000fe80000000000 */
[----:B------:R-:W1:Y:S02]  /*f990*/  UTCATOMSWS.2CTA.FIND_AND_SET.ALIGN UP1, UR5, UR5 ;  /* 0x00000005000575e3 */ /* 0x000e640008220800 */
[----:B-1----:R-:W-:Y:S01]  /*f9a0*/  MOV R11, UR5 ;  /* 0x00000005000b7c02 */ /* 0x002fe20008000f00 */
[----:B------:R-:W-:Y:S06]  /*f9b0*/  BRA.U UP1, `(.L_x_215) ;  /* 0x0000000101187547 */ /* 0x000fec000b800000 */
.L_x_216:
[----:B------:R-:W-:Y:S05]  /*f9c0*/  NANOSLEEP 0x64 ;  /* 0x000000640000795d */ /* 0x000fea0003800000 */
[----:B------:R-:W-:-:S05]  /*f9d0*/  UMOV UR5, 0x10 ;  /* 0x0000001000057882 */ /* 0x000fca0000000000 */
[----:B------:R-:W-:Y:S04]  /*f9e0*/  DEPBAR.LE SB1, 0x36 ;  /* 0x00009d800000791a */ /* 0x000fe80000000000 */
[----:B------:R-:W1:Y:S02]  /*f9f0*/  UTCATOMSWS.2CTA.FIND_AND_SET.ALIGN UP1, UR5, UR5 ;  /* 0x00000005000575e3 */ /* 0x000e640008220800 */
[----:B-1----:R-:W-:Y:S01]  /*fa00*/  MOV R11, UR5 ;  /* 0x00000005000b7c02 */ /* 0x002fe20008000f00 */
[----:B------:R-:W-:Y:S05]  /*fa10*/  BRA.U !UP1, `(.L_x_216) ;  /* 0xfffffffd09e87547 */ /* 0x000fea000b83ffff */
.L_x_215:
[----:B-----5:R-:W1:Y:S01]  /*fa20*/  LDS R5, [UR6+0x10] ;  /* 0x00001006ff057984 */ /* 0x020e620008000800 */
[----:B------:R-:W-:Y:S01]  /*fa30*/  IMAD.U32 R3, RZ, RZ, UR4 ;  /* 0x00000004ff037e24 */ /* 0x000fe2000f8e00ff */
[----:B------:R-:W-:-:S03]  /*fa40*/  MOV R2, UR43 ;  /* 0x0000002b00027c02 */ /* 0x000fc60008000f00 */
[----:B------:R-:W-:Y:S01]  /*fa50*/  VIADD R3, R3, 0x3b0 ;  /* 0x000003b003037836 */ /* 0x000fe20000000000 */
[----:B-1----:R-:W-:-:S04]  /*fa60*/  SHF.L.U32 R5, R5, 0x1f, RZ ;  /* 0x0000001f05057819 */ /* 0x002fc800000006ff */
[----:B------:R-:W1:Y:S02]  /*fa70*/  SYNCS.PHASECHK.TRANS64.TRYWAIT P0, [UR6+0x8], R5 ;  /* 0x00000805ff0075a7 */ /* 0x000e640008001106 */
[----:B-1----:R-:W-:Y:S05]  /*fa80*/  @P0 BRA `(.L_x_217) ;  /* 0x0000000000080947 */ /* 0x002fea0003800000 */
[----:B------:R-:W1:Y:S02]  /*fa90*/  SYNCS.PHASECHK.TRANS64.TRYWAIT P0, [UR6+0x8], R5 ;  /* 0x00000805ff0075a7 */ /* 0x000e640008001106 */
[----:B-1----:R-:W-:Y:S05]  /*faa0*/  @!P0 BRA `(.L_x_218) ;  /* 0x0000001c00ec8947 */ /* 0x002fea0003800000 */
.L_x_217:
[----:B------:R-:W-:Y:S01]  /*fab0*/  HFMA2 R4, -RZ, RZ, 0, 5.9604644775390625e-08 ;  /* 0x00000001ff047431 */ /* 0x000fe200000001ff */
[----:B------:R-:W-:Y:S01]  /*fac0*/  UPRMT UR5, UR43, 0x654, UR7 ;  /* 0x000006542b057896 */ /* 0x000fe20008000007 */
[----:B------:R-:W-:Y:S01]  /*fad0*/  IMAD.MOV.U32 R6, RZ, RZ, 0xffff ;  /* 0x0000ffffff067424 */ /* 0x000fe200078e00ff */
[----:B------:R-:W-:Y:S01]  /*fae0*/  PRMT R2, R2, 0x654, R3 ;  /* 0x0000065402027816 */ /* 0x000fe20000000003 */
[----:B-1----:R-:W-:Y:S02]  /*faf0*/  IMAD.MOV.U32 R0, RZ, RZ, 0x4 ;  /* 0x00000004ff007424 */ /* 0x002fe400078e00ff */
[----:B------:R-:W-:Y:S01]  /*fb00*/  IMAD.SHL.U32 R7, R11, 0x20, RZ ;  /* 0x000000200b077824 */ /* 0x000fe200078e00ff */
[----:B------:R-:W-:Y:S02]  /*fb10*/  MOV R3, UR5 ;  /* 0x0000000500037c02 */ /* 0x000fe40008000f00 */
[-C--:B------:R-:W-:Y:S01]  /*fb20*/  SHF.L.U32 R6, R6, R11.reuse, RZ ;  /* 0x0000000b06067219 */ /* 0x080fe200000006ff */
[----:B------:R1:W-:Y:S01]  /*fb30*/  SYNCS.ARRIVE.TRANS64.RED RZ, [UR5], R0 ;  /* 0x00000000ffff79a7 */ /* 0x0003e20008000405 */
[----:B------:R-:W-:Y:S01]  /*fb40*/  SHF.L.U32 R5, R4, R11, RZ ;  /* 0x0000000b04057219 */ /* 0x000fe200000006ff */
[----:B------:R1:W-:Y:S04]  /*fb50*/  STS [UR4+0x3b0], R7 ;  /* 0x0003b007ff007988 */ /* 0x0003e80008000804 */
[----:B------:R1:W-:Y:S04]  /*fb60*/  STAS [R2.64], R11 ;  /* 0x0000000b02007dbd */ /* 0x0003e8000c0008ff */
[----:B------:R1:W-:Y:S04]  /*fb70*/  ATOMS.OR RZ, [UR6+0x14], R6 ;  /* 0x00001406ffff798c */ /* 0x0003e8000b000006 */
[----:B------:R1:W-:Y:S04]  /*fb80*/  ATOMS.OR RZ, [UR6+0x18], R5 ;  /* 0x00001805ffff798c */ /* 0x0003e8000b000006 */
[----:B------:R1:W-:Y:S02]  /*fb90*/  ATOMS.XOR RZ, [UR6+0x10], R4 ;  /* 0x00001004ffff798c */ /* 0x0003e4000b800006 */
.L_x_214:
[----:B------:R-:W-:Y:S05]  /*fba0*/  BSYNC B0 ;  /* 0x0000000000007941 */ /* 0x000fea0003800000 */
.L_x_213:
[----:B------:R-:W-:Y:S05]  /*fbb0*/  BRA.U UP0, `(.L_x_219) ;  /* 0x00000001006c7547 */ /* 0x000fea000b800000 */
[----:B------:R-:W-:-:S03]  /*fbc0*/  UMOV UR5, 0xffffffff ;  /* 0xffffffff00057882 */ /* 0x000fc60000000000 */
[----:B------:R-:W-:Y:S05]  /*fbd0*/  BRA.DIV UR5, `(.L_x_220) ;  /* 0x0000001e05b87947 */ /* 0x000fea000b800000 */
[----:B------:R-:W-:-:S13]  /*fbe0*/  ELECT P6, URZ, PT ;  /* 0x0000000000ff782f */ /* 0x000fda00038c0000 */
.L_x_304:
[----:B------:R-:W-:Y:S05]  /*fbf0*/  @!P6 BRA `(.L_x_219) ;  /* 0x00000000005ce947 */ /* 0x000fea0003800000 */
[----:B-1----:R-:W1:Y:S02]  /*fc00*/  LDS R3, [UR6+0x10] ;  /* 0x00001006ff037984 */ /* 0x002e640008000800 */
[----:B-1----:R-:W-:-:S04]  /*fc10*/  SHF.L.U32 R3, R3, 0x1f, RZ ;  /* 0x0000001f03037819 */ /* 0x002fc800000006ff */
[----:B------:R-:W1:Y:S02]  /*fc20*/  SYNCS.PHASECHK.TRANS64.TRYWAIT P0, [UR6+0x8], R3 ;  /* 0x00000803ff0075a7 */ /* 0x000e640008001106 */
[----:B-1----:R-:W-:Y:S05]  /*fc30*/  @P0 BRA `(.L_x_221) ;  /* 0x0000000000080947 */ /* 0x002fea0003800000 */
[----:B------:R-:W1:Y:S02]  /*fc40*/  SYNCS.PHASECHK.TRANS64.TRYWAIT P0, [UR6+0x8], R3 ;  /* 0x00000803ff0075a7 */ /* 0x000e640008001106 */
[----:B-1----:R-:W-:Y:S05]  /*fc50*/  @!P0 BRA `(.L_x_222) ;  /* 0x0000001c00b88947 */ /* 0x002fea0003800000 */
.L_x_221:
[----:B-----5:R-:W2:Y:S01]  /*fc60*/  LDS R5, [UR4+0x3b0] ;  /* 0x0003b004ff057984 */ /* 0x020ea20008000800 */
[----:B-1----:R-:W-:Y:S02]  /*fc70*/  HFMA2 R0, -RZ, RZ, 0, 5.9604644775390625e-08 ;  /* 0x00000001ff007431 */ /* 0x002fe400000001ff */
[----:B------:R-:W-:Y:S01]  /*fc80*/  IMAD.MOV.U32 R2, RZ, RZ, 0xffff ;  /* 0x0000ffffff027424 */ /* 0x000fe200078e00ff */
[----:B------:R-:W-:Y:S01]  /*fc90*/  UPRMT UR5, UR43, 0x654, UR7 ;  /* 0x000006542b057896 */ /* 0x000fe20008000007 */
[----:B--2---:R-:W-:-:S03]  /*fca0*/  IMAD.SHL.U32 R3, R5, 0x20, RZ ;  /* 0x0000002005037824 */ /* 0x004fc600078e00ff */
[-C--:B------:R-:W-:Y:S02]  /*fcb0*/  SHF.L.U32 R2, R2, R5.reuse, RZ ;  /* 0x0000000502027219 */ /* 0x080fe400000006ff */
[----:B------:R-:W-:Y:S01]  /*fcc0*/  SHF.L.U32 R5, R0, R5, RZ ;  /* 0x0000000500057219 */ /* 0x000fe200000006ff */
[----:B------:R2:W-:Y:S04]  /*fcd0*/  STS [UR4+0x3b0], R3 ;  /* 0x0003b003ff007988 */ /* 0x0005e80008000804 */
[----:B------:R2:W-:Y:S04]  /*fce0*/  ATOMS.OR RZ, [UR6+0x14], R2 ;  /* 0x00001402ffff798c */ /* 0x0005e8000b000006 */
[----:B------:R2:W-:Y:S01]  /*fcf0*/  ATOMS.OR RZ, [UR6+0x18], R5 ;  /* 0x00001805ffff798c */ /* 0x0005e2000b000006 */
[----:B------:R-:W-:Y:S03]  /*fd00*/  SYNCS.ARRIVE.TRANS64.RED.A1T0 RZ, [UR5], RZ ;  /* 0x000000ffffff79a7 */ /* 0x000fe60008100405 */
[----:B------:R2:W-:Y:S01]  /*fd10*/  ATOMS.XOR RZ, [UR6+0x10], R0 ;  /* 0x00001000ffff798c */ /* 0x0005e2000b800006 */
[----:B------:R-:W-:Y:S05]  /*fd20*/  BRA `(.L_x_219) ;  /* 0x0000000000107947 */ /* 0x000fea0003800000 */
.L_x_212:
[----:B------:R-:W-:Y:S02]  /*fd30*/  MOV R0, 0xffffffff ;  /* 0xffffffff00007802 */ /* 0x000fe40000000f00 */
[----:B------:R-:W-:-:S03]  /*fd40*/  MOV R2, 0xfd70 ;  /* 0x0000fd7000027802 */ /* 0x000fc60000000f00 */
[----:B------:R1:W-:Y:S04]  /*fd50*/  STS [UR4+0x3b0], R0 ;  /* 0x0003b000ff007988 */ /* 0x0003e80008000804 */
[----:B-1--45:R-:W-:Y:S05]  /*fd60*/  CALL.REL.NOINC `($__internal_1_$__cuda_sm10x_tcgen05_guardrail_trap_phase_invalid_during_alloc) ;  /* 0x0000002000407944 */ /* 0x032fea0003c00000 */
.L_x_219:
[----:B------:R-:W-:Y:S05]  /*fd70*/  WARPSYNC.ALL ;  /* 0x0000000000007948 */ /* 0x000fea0003800000 */
[----:B------:R-:W3:Y:S01]  /*fd80*/  S2UR UR5, SR_CgaCtaId ;  /* 0x00000000000579c3 */ /* 0x000ee20000008800 */
[----:B------:R-:W-:Y:S01]  /*fd90*/  UMOV UR4, 0x400 ;  /* 0x0000040000047882 */ /* 0x000fe20000000000 */
[----:B------:R-:W-:-:S06]  /*fda0*/  NOP ;  /* 0x0000000000007918 */ /* 0x000fcc0000000000 */
[----:B------:R-:W-:Y:S06]  /*fdb0*/  BAR.ARV 0x6, 0xa0 ;  /* 0x0182800000007b1d */ /* 0x000fec0000002000 */
[----:B---3--:R-:W-:-:S04]  /*fdc0*/  ULEA UR4, UR5, UR4, 0x18 ;  /* 0x0000000405047291 */ /* 0x008fc8000f8ec0ff */
[----:B------:R-:W-:Y:S02]  /*fdd0*/  UIADD3 UR12, UPT, UPT, UR4, 0x5400, URZ ;  /* 0x00005400040c7890 */ /* 0x000fe4000fffe0ff */
[----:B------:R-:W-:Y:S02]  /*fde0*/  UIADD3 UR13, UPT, UPT, UR4, 0x1d400, URZ ;  /* 0x0001d400040d7890 */ /* 0x000fe4000fffe0ff */
[----:B------:R-:W-:Y:S01]  /*fdf0*/  USHF.R.U32.HI UR12, URZ, 0x4, UR12 ;  /* 0x00000004ff0c7899 */ /* 0x000fe2000801160c */
[----:B-12---:R-:W1:Y:S01]  /*fe00*/  LDS R0, [UR4+0x3b0] ;  /* 0x0003b004ff007984 */ /* 0x006e620008000800 */
[----:B------:R-:W-:Y:S02]  /*fe10*/  USHF.R.U32.HI UR13, URZ, 0x4, UR13 ;  /* 0x00000004ff0d7899 */ /* 0x000fe4000801160d */
[----:B------:R-:W-:Y:S02]  /*fe20*/  ULOP3.LUT UR12, UR12, 0x3fff, URZ, 0xc0, !UPT ;  /* 0x00003fff0c0c7892 */ /* 0x000fe4000f8ec0ff */
[----:B------:R-:W-:-:S02]  /*fe30*/  ULOP3.LUT UR13, UR13, 0x3fff, URZ, 0xc0, !UPT ;  /* 0x00003fff0d0d7892 */ /* 0x000fc4000f8ec0ff */
[----:B------:R-:W-:Y:S02]  /*fe40*/  ULOP3.LUT UR12, UR12, 0x10000, URZ, 0xfc, !UPT ;  /* 0x000100000c0c7892 */ /* 0x000fe4000f8efcff */
[----:B------:R-:W-:Y:S01]  /*fe50*/  ULOP3.LUT UR13, UR13, 0x10000, URZ, 0xfc, !UPT ;  /* 0x000100000d0d7892 */ /* 0x000fe2000f8efcff */
[----:B-1----:R-:W-:Y:S01]  /*fe60*/  R2UR UR20, R0 ;  /* 0x00000000001472ca */ /* 0x002fe200000e0000 */
[----:B----45:R-:W1:-:S00]  /*fe70*/  USETMAXREG.DEALLOC.CTAPOOL 0x88 ;  /* 0x00000088000079c8 */ /* 0x030e4000080e0500 */
[----:B-1----:R-:W-:Y:S01]  /*fe80*/  HFMA2 R2, -RZ, RZ, 0, 0 ;  /* 0x00000000ff027431 */ /* 0x002fe200000001ff */
[----:B------:R-:W-:Y:S01]  /*fe90*/  MOV R0, RZ ;  /* 0x000000ff00007202 */ /* 0x000fe20000000f00 */
[----:B------:R-:W-:Y:S01]  /*fea0*/  UMOV UR19, 0x1 ;  /* 0x0000000100137882 */ /* 0x000fe20000000000 */
[----:B------:R-:W-:Y:S01]  /*feb0*/  UMOV UR18, URZ ;  /* 0x000000ff00127c82 */ /* 0x000fe20008000000 */
[----:B------:R-:W-:Y:S01]  /*fec0*/  UMOV UR17, URZ ;  /* 0x000000ff00117c82 */ /* 0x000fe20008000000 */
[----:B------:R-:W-:Y:S01]  /*fed0*/  UMOV UR16, URZ ;  /* 0x000000ff00107c82 */ /* 0x000fe20008000000 */
[----:B------:R-:W-:-:S06]  /*fee0*/  UMOV UR15, URZ ;  /* 0x000000ff000f7c82 */ /* 0x000fcc0008000000 */
.L_x_233:
[----:B------:R-:W1:Y:S02]  /*fef0*/  LDC.64 R4, c[0x0][0x390] ;  /* 0x0000e400ff047b82 */ /* 0x000e640000000a00 */
[----:B-12---:R-:W-:-:S05]  /*ff00*/  IMAD.WIDE R4, R23, 0xc, R4 ;  /* 0x0000000c17047825 */ /* 0x006fca00078e0204 */
[----:B------:R-:W2:Y:S02]  /*ff10*/  LDG.E R3, desc[UR50][R4.64+0x8] ;  /* 0x0000083204037981 */ /* 0x000ea4000c1e1900 */
[----:B--2---:R-:W-:-:S13]  /*ff20*/  R2UR UR11, R3 ;  /* 0x00000000030b72ca */ /* 0x004fda00000e0000 */
[----:B------:R-:W-:Y:S02]  /*ff30*/  UISETP.GE.AND UP0, UPT, UR11, 0x1, UPT ;  /* 0x000000010b00788c */ /* 0x000fe4000bf06270 */
[----:B------:R-:W-:Y:S02]  /*ff40*/  UIADD3 UR6, UPT, UPT, UR11, 0x3f, URZ ;  /* 0x0000003f0b067890 */ /* 0x000fe4000fffe0ff */
[----:B------:R-:W-:Y:S02]  /*ff50*/  UISETP.NE.OR UP0, UPT, UR44, URZ, !UP0 ;  /* 0x000000ff2c00728c */ /* 0x000fe4000c705670 */
[----:B------:R-:W-:-:S04]  /*ff60*/  USHF.R.S32.HI UR14, URZ, 0x1f, UR6 ;  /* 0x0000001fff0e7899 */ /* 0x000fc80008011406 */
[----:B------:R-:W-:-:S03]  /*ff70*/  ULEA.HI UR14, UR14, UR6, URZ, 0x6 ;  /* 0x000000060e0e7291 */ /* 0x000fc6000f8f30ff */
[----:B------:R-:W-:Y:S09]  /*ff80*/  BRA.U UP0, `(.L_x_223) ;  /* 0x0000000500507547 */ /* 0x000ff2000b800000 */
[----:B------:R-:W-:Y:S01]  /*ff90*/  ULEA UR6, UR16, UR4, 0x3 ;  /* 0x0000000410067291 */ /* 0x000fe2000f8e18ff */
[----:B------:R-:W-:Y:S01]  /*ffa0*/  SHF.L.U32 R3, R0, 0x1f, RZ ;  /* 0x0000001f00037819 */ /* 0x000fe200000006ff */
[----:B------:R-:W-:Y:S02]  /*ffb0*/  UISETP.NE.AND UP0, UPT, UR37, URZ, UPT ;  /* 0x000000ff2500728c */ /* 0x000fe4000bf05270 */
[----:B------:R-:W-:Y:S02]  /*ffc0*/  USHF.R.S32.HI UR14, URZ, 0x6, UR14 ;  /* 0x00000006ff0e7899 */ /* 0x000fe4000801140e */
[----:B------:R-:W-:Y:S02]  /*ffd0*/  UISETP.NE.AND UP0, UPT, UR21, 0x4, !UP0 ;  /* 0x000000041500788c */ /* 0x000fe4000c705270 */
[----:B------:R-:W-:Y:S01]  /*ffe0*/  ULEA UR10, UR18, UR20, 0x6 ;  /* 0x00000014120a7291 */ /* 0x000fe2000f8e30ff */
[----:B------:R1:W2:Y:S06]  /*fff0*/  SYNCS.PHASECHK.TRANS64.TRYWAIT P1, [UR6], R3 ;  /* 0x00000003ff0075a7 */ /* 0x0002ac0008021106 */
[----:B------:R-:W-:Y:S05]  /*10000*/  BRA.U UP0, `(.L_x_224) ;  /* 0x0000000100047547 */ /* 0x000fea000b800000 */
[----:B------:R-:W-:Y:S05]  /*10010*/  BPT.TRAP 0x1 ;  /* 0x000000040000795c */ /* 0x000fea0000300000 */
.L_x_224:
[----:B------:R-:W-:Y:S01]  /*10020*/  ULEA UR9, UR18, UR4, 0x3 ;  /* 0x0000000412097291 */ /* 0x000fe2000f8e18ff */
[----:B------:R-:W-:-:S04]  /*10030*/  MOV R4, UR19 ;  /* 0x0000001300047c02 */ /* 0x000fc80008000f00 */
[----:B------:R-:W-:-:S04]  /*10040*/  SHF.L.U32 R4, R4, 0x1f, RZ ;  /* 0x0000001f04047819 */ /* 0x000fc800000006ff */
[----:B------:R-:W3:Y:S02]  /*10050*/  SYNCS.PHASECHK.TRANS64.TRYWAIT P0, [UR9+0x1b0], R4 ;  /* 0x0001b004ff0075a7 */ /* 0x000ee40008001109 */
[----:B---3--:R-:W-:Y:S05]  /*10060*/  @!P0 BRA `(.L_x_225) ;  /* 0x0000001800cc8947 */ /* 0x008fea0003800000 */
.L_x_306:
[----:B-1----:R-:W-:Y:S01]  /*10070*/  LOP3.LUT R3, R9, 0xffff, RZ, 0xc0, !PT ;  /* 0x0000ffff09037812 */ /* 0x002fe200078ec0ff */
[----:B------:R-:W-:Y:S01]  /*10080*/  UISETP.LT.AND UP1, UPT, UR14, 0x1, UPT ;  /* 0x000000010e00788c */ /* 0x000fe2000bf21270 */
[----:B--2---:R-:W-:Y:S01]  /*10090*/  PLOP3.LUT P0, PT, P1, PT, PT, 0x80, 0x8 ;  /* 0x000000000008781c */ /* 0x004fe20000f0f070 */
[----:B------:R-:W-:Y:S01]  /*100a0*/  UPLOP3.LUT UP3, UPT, UPT, UPT, UPT, 0x40, 0x4 ;  /* 0x000000000004789c */ /* 0x000fe20003f6e870 */
[----:B------:R-:W-:Y:S01]  /*100b0*/  R2UR UR7, R3 ;  /* 0x00000000030772ca */ /* 0x000fe200000e0000 */
[----:B------:R-:W-:Y:S01]  /*100c0*/  USEL UR8, UR14, 0x1, UP1 ;  /* 0x000000010e087887 */ /* 0x000fe20008800000 */
[----:B------:R-:W-:Y:S01]  /*100d0*/  UMOV UR42, UR16 ;  /* 0x00000010002a7c82 */ /* 0x000fe20008000000 */
[----:B------:R-:W-:Y:S02]  /*100e0*/  UMOV UR28, 0x0 ;  /* 0x00000000001c7882 */ /* 0x000fe40000000000 */
[----:B------:R-:W-:Y:S01]  /*100f0*/  UIADD3 UR8, UPT, UPT, -UR8, UR15, UR14 ;  /* 0x0000000f08087290 */ /* 0x000fe2000fffe10e */
[----:B------:R-:W-:Y:S01]  /*10100*/  UMOV UR29, 0x8200490 ;  /* 0x08200490001d7882 */ /* 0x000fe20000000000 */
[----:B------:R-:W-:-:S02]  /*10110*/  UMOV UR26, 0x0 ;  /* 0x00000000001a7882 */ /* 0x000fc40000000000 */
[----:B------:R-:W-:Y:S01]  /*10120*/  UIADD3 UR8, UPT, UPT, UR8, 0x1, URZ ;  /* 0x0000000108087890 */ /* 0x000fe2000fffe0ff */
[----:B------:R-:W-:Y:S01]  /*10130*/  UMOV UR27, 0x8200490 ;  /* 0x08200490001b7882 */ /* 0x000fe20000000000 */
[----:B------:R-:W-:Y:S01]  /*10140*/  UMOV UR24, 0x0 ;  /* 0x0000000000187882 */ /* 0x000fe20000000000 */
[----:B------:R-:W-:Y:S01]  /*10150*/  UMOV UR25, 0x8200490 ;  /* 0x0820049000197882 */ /* 0x000fe20000000000 */
[----:B------:R-:W-:Y:S01]  /*10160*/  UMOV UR22, 0x0 ;  /* 0x0000000000167882 */ /* 0x000fe20000000000 */
[----:B------:R-:W-:-:S07]  /*10170*/  UMOV UR23, 0x8200490 ;  /* 0x0820049000177882 */ /* 0x000fce0000000000 */
.L_x_228:
[----:B-1----:R-:W-:Y:S01]  /*10180*/  ULEA UR6, UR42, UR4, 0x3 ;  /* 0x000000042a067291 */ /* 0x002fe2000f8e18ff */
[----:B--2---:R-:W-:Y:S11]  /*10190*/  @P0 BRA `(.L_x_226) ;  /* 0x00000000000c0947 */ /* 0x004ff60003800000 */
[----:B------:R-:W-:Y:S04]  /*101a0*/  SHF.L.U32 R4, R0, 0x1f, RZ ;  /* 0x0000001f00047819 */ /* 0x000fe800000006ff */
[----:B------:R-:W1:Y:S02]  /*101b0*/  SYNCS.PHASECHK.TRANS64.TRYWAIT P0, [UR6], R4 ;  /* 0x00000004ff0075a7 */ /* 0x000e640008001106 */
[----:B-1----:R-:W-:Y:S05]  /*101c0*/  @!P0 BRA `(.L_x_227) ;  /* 0x00000018008c8947 */ /* 0x002fea0003800000 */
.L_x_226:
[----:B------:R-:W-:Y:S01]  /*101d0*/  UISETP.NE.AND UP1, UPT, UR14, 0x1, UPT ;  /* 0x000000010e00788c */ /* 0x000fe2000bf25270 */
[----:B------:R-:W-:Y:S01]  /*101e0*/  PLOP3.LUT P0, PT, PT, PT, PT, 0x80, 0x8 ;  /* 0x000000000008781c */ /* 0x000fe20003f0f070 */
[----:B------:R-:W-:Y:S02]  /*101f0*/  UIADD3 UR16, UPT, UPT, UR42, 0x1, URZ ;  /* 0x000000012a107890 */ /* 0x000fe4000fffe0ff */
[----:B------:R-:W-:Y:S02]  /*10200*/  ULEA UR32, UR42, UR13, 0x9 ;  /* 0x0000000d2a207291 */ /* 0x000fe4000f8e48ff */
[----:B------:R-:W-:Y:S01]  /*10210*/  UISETP.NE.AND UP2, UPT, UR16, 0xc, UPT ;  /* 0x0000000c1000788c */ /* 0x000fe2000bf45270 */
[----:B------:R-:W-:Y:S01]  /*10220*/  PLOP3.LUT P1, PT, PT, PT, UP1, 0x80, 0x8 ;  /* 0x000000000008781c */ /* 0x000fe20003f2f018 */
[----:B------:R-:W-:Y:S02]  /*10230*/  UIADD3 UR52, UPT, UPT, UR32, 0x2, URZ ;  /* 0x0000000220347890 */ /* 0x000fe4000fffe0ff */
[----:B------:R-:W-:Y:S02]  /*10240*/  USEL UR31, URZ, 0x1, UP2 ;  /* 0x00000001ff1f7887 */ /* 0x000fe40009000000 */
[----:B------:R-:W-:Y:S02]  /*10250*/  USEL UR16, UR16, URZ, UP2 ;  /* 0x000000ff10107287 */ /* 0x000fe40009000000 */
[----:B------:R-:W-:Y:S02]  /*10260*/  UIADD3 UR46, UPT, UPT, UR32, 0x4, URZ ;  /* 0x00000004202e7890 */ /* 0x000fe4000fffe0ff */
[----:B------:R-:W-:Y:S01]  /*10270*/  @UP1 ULEA UR30, UR16, UR4, 0x3 ;  /* 0x00000004101e1291 */ /* 0x000fe2000f8e18ff */
[----:B------:R-:W-:Y:S01]  /*10280*/  LOP3.LUT R0, R0, UR31, RZ, 0x3c, !PT ;  /* 0x0000001f00007c12 */ /* 0x000fe2000f8e3cff */
[----:B------:R-:W-:Y:S02]  /*10290*/  UIADD3 UR38, UPT, UPT, UR32, 0x6, URZ ;  /* 0x0000000620267890 */ /* 0x000fe4000fffe0ff */
[----:B------:R-:W-:Y:S01]  /*102a0*/  UIADD3 UR6, UPT, UPT, UR6, 0x60, URZ ;  /* 0x0000006006067890 */ /* 0x000fe2000fffe0ff */
[----:B-1----:R-:W-:Y:S01]  /*102b0*/  @P1 SHF.L.U32 R3, R0, 0x1f, RZ ;  /* 0x0000001f00031819 */ /* 0x002fe200000006ff */
[----:B------:R-:W-:Y:S02]  /*102c0*/  UIADD3 UR15, UPT, UPT, UR15, 0x1, URZ ;  /* 0x000000010f0f7890 */ /* 0x000fe4000fffe0ff */
[----:B------:R-:W-:Y:S01]  /*102d0*/  UIADD3 UR14, UPT, UPT, UR14, -0x1, URZ ;  /* 0xffffffff0e0e7890 */ /* 0x000fe2000fffe0ff */
[----:B------:R1:W2:Y:S01]  /*102e0*/  @P1 SYNCS.PHASECHK.TRANS64.TRYWAIT P0, [UR30], R3 ;  /* 0x00000003ff0015a7 */ /* 0x0002a2000800111e */
[----:B------:R-:W-:Y:S02]  /*102f0*/  ULEA UR30, UR42, UR12, 0x9 ;  /* 0x0000000c2a1e7291 */ /* 0x000fe4000f8e48ff */
[----:B------:R-:W-:Y:S02]  /*10300*/  UISETP.NE.AND UP1, UPT, UR15, UR8, UPT ;  /* 0x000000080f00728c */ /* 0x000fe4000bf25270 */
[----:B------:R-:W-:Y:S02]  /*10310*/  UIADD3 UR48, UPT, UPT, UR30, 0x2, URZ ;  /* 0x000000021e307890 */ /* 0x000fe4000fffe0ff */
[----:B------:R-:W-:Y:S02]  /*10320*/  UIADD3 UR40, UPT, UPT, UR30, 0x4, URZ ;  /* 0x000000041e287890 */ /* 0x000fe4000fffe0ff */
[----:B------:R-:W-:Y:S01]  /*10330*/  UIADD3 UR34, UPT, UPT, UR30, 0x6, URZ ;  /* 0x000000061e227890 */ /* 0x000fe2000fffe0ff */
[----:B------:R-:W-:Y:S01]  /*10340*/  UMOV UR33, 0x40004040 ;  /* 0x4000404000217882 */ /* 0x000fe20000000000 */
[----:B------:R-:W-:Y:S01]  /*10350*/  UMOV UR31, 0x40004040 ;  /* 0x40004040001f7882 */ /* 0x000fe20000000000 */
[----:B------:R-:W-:Y:S01]  /*10360*/  UMOV UR53, 0x40004040 ;  /* 0x4000404000357882 */ /* 0x000fe20000000000 */
[----:B------:R1:W-:Y:S01]  /*10370*/  UTCHMMA.2CTA gdesc[UR30], gdesc[UR32], tmem[UR10], tmem[UR28], idesc[UR29], UP3 ;  /* 0x00ff1c201e0075ea */ /* 0x0003e20009a0000a */
[----:B------:R-:W-:Y:S01]  /*10380*/  UPLOP3.LUT UP3, UPT, UPT, UPT, UPT, 0x80, 0x8 ;  /* 0x000000000008789c */ /* 0x000fe20003f6f070 */
[----:B------:R-:W-:Y:S01]  /*10390*/  UMOV UR49, 0x40004040 ;  /* 0x4000404000317882 */ /* 0x000fe20000000000 */
[----:B------:R-:W-:Y:S01]  /*103a0*/  UMOV UR47, 0x40004040 ;  /* 0x40004040002f7882 */ /* 0x000fe20000000000 */
[----:B------:R1:W-:Y:S01]  /*103b0*/  UTCHMMA.2CTA gdesc[UR48], gdesc[UR52], tmem[UR10], tmem[UR26], idesc[UR27], UPT ;  /* 0x00ff1a34300075ea */ /* 0x0003e2000ba0000a */
[----:B------:R-:W-:Y:S01]  /*103c0*/  UMOV UR41, 0x40004040 ;  /* 0x4000404000297882 */ /* 0x000fe20000000000 */
[----:B------:R-:W-:Y:S01]  /*103d0*/  UMOV UR39, 0x40004040 ;  /* 0x4000404000277882 */ /* 0x000fe20000000000 */
[----:B------:R-:W-:Y:S01]  /*103e0*/  UMOV UR35, 0x40004040 ;  /* 0x4000404000237882 */ /* 0x000fe20000000000 */
[----:B------:R1:W-:Y:S01]  /*103f0*/  UTCHMMA.2CTA gdesc[UR40], gdesc[UR46], tmem[UR10], tmem[UR24], idesc[UR25], UPT ;  /* 0x00ff182e280075ea */ /* 0x0003e2000ba0000a */
[----:B------:R1:W-:Y:S01]  /*10400*/  UTCHMMA.2CTA gdesc[UR34], gdesc[UR38], tmem[UR10], tmem[UR22], idesc[UR23], UPT ;  /* 0x00ff1626220075ea */ /* 0x0003e2000ba0000a */
[----:B------:R1:W-:Y:S01]  /*10410*/  UTCBAR.2CTA.MULTICAST [UR6], URZ, UR7 ;  /* 0x000000ff060073e9 */ /* 0x0003e20008200807 */
[----:B------:R-:W-:Y:S01]  /*10420*/  UMOV UR42, UR16 ;  /* 0x00000010002a7c82 */ /* 0x000fe20008000000 */
[----:B------:R-:W-:Y:S05]  /*10430*/  BRA.U UP1, `(.L_x_228) ;  /* 0xfffffffd01507547 */ /* 0x000fea000b83ffff */
[----:B------:R-:W-:Y:S05]  /*10440*/  BRA.U UP0, `(.L_x_229) ;  /* 0x0000000100047547 */ /* 0x000fea000b800000 */
[----:B-1----:R-:W-:Y:S05]  /*10450*/  BPT.TRAP 0x1 ;  /* 0x000000040000795c */ /* 0x002fea0000300000 */
.L_x_229:
[----:B--2---:R-:W-:Y:S01]  /*10460*/  ELECT P0, URZ, PT ;  /* 0x0000000000ff782f */ /* 0x004fe20003800000 */
[----:B------:R-:W-:Y:S01]  /*10470*/  UIADD3 UR9, UPT, UPT, UR9, 0x190, URZ ;  /* 0x0000019009097890 */ /* 0x000fe2000fffe0ff */
[----:B------:R-:W-:-:S11]  /*10480*/  UMOV UR15, UR8 ;  /* 0x00000008000f7c82 */ /* 0x000fd60008000000 */
[----:B-1----:R-:W-:-:S04]  /*10490*/  @P0 LOP3.LUT R3, R8, 0xffff, RZ, 0xc0, !PT ;  /* 0x0000ffff08030812 */ /* 0x002fc800078ec0ff */
[----:B------:R-:W-:-:S13]  /*104a0*/  @P0 R2UR UR6, R3 ;  /* 0x00000000030602ca */ /* 0x000fda00000e0000 */
[----:B------:R1:W-:Y:S01]  /*104b0*/  UTCBAR.2CTA.MULTICAST [UR9], URZ, UR6 ;  /* 0x000000ff090073e9 */ /* 0x0003e20008200806 */
[----:B------:R-:W-:Y:S01]  /*104c0*/  NOP ;  /* 0x0000000000007918 */ /* 0x000fe20000000000 */
.L_x_223:
[----:B------:R-:W-:-:S11]  /*104d0*/  UISETP.GE.AND UP0, UPT, UR11, 0x1, UPT ;  /* 0x000000010b00788c */ /* 0x000fd6000bf06270 */
[----:B------:R-:W-:-:S04]  /*104e0*/  @UP0 UIADD3 UR7, UPT, UPT, UR18, 0x1, URZ ;  /* 0x0000000112070890 */ /* 0x000fc8000fffe0ff */
[----:B------:R-:W-:-:S04]  /*104f0*/  @UP0 UISETP.NE.AND UP1, UPT, UR7, 0x4, UPT ;  /* 0x000000040700088c */ /* 0x000fc8000bf25270 */
[----:B-1----:R-:W-:Y:S02]  /*10500*/  @UP0 USEL UR6, URZ, 0x1, UP1 ;  /* 0x00000001ff060887 */ /* 0x002fe40008800000 */
[----:B------:R-:W-:Y:S02]  /*10510*/  @UP0 USEL UR18, UR7, URZ, UP1 ;  /* 0x000000ff07120287 */ /* 0x000fe40008800000 */
[----:B------:R-:W-:Y:S02]  /*10520*/  @UP0 ULOP3.LUT UR19, UR19, UR6, URZ, 0x3c, !UPT ;  /* 0x0000000613130292 */ /* 0x000fe4000f8e3cff */
[----:B------:R-:W-:-:S09]  /*10530*/  UISETP.NE.AND UP0, UPT, UR37, 0x8, UPT ;  /* 0x000000082500788c */ /* 0x000fd2000bf05270 */
[----:B------:R-:W-:Y:S05]  /*10540*/  BRA.U UP0, `(.L_x_230) ;  /* 0x0000000100047547 */ /* 0x000fea000b800000 */
[----:B------:R-:W-:Y:S05]  /*10550*/  BPT.TRAP 0x1 ;  /* 0x000000040000795c */ /* 0x000fea0000300000 */
.L_x_230:
[----:B------:R-:W-:Y:S01]  /*10560*/  ULEA UR6, UR17, UR4, 0x3 ;  /* 0x0000000411067291 */ /* 0x000fe2000f8e18ff */
[----:B------:R-:W-:-:S08]  /*10570*/  SHF.L.U32 R4, R2, 0x1f, RZ ;  /* 0x0000001f02047819 */ /* 0x000fd000000006ff */
[----:B------:R-:W1:Y:S02]  /*10580*/  SYNCS.PHASECHK.TRANS64.TRYWAIT P0, [UR6+0x1f0], R4 ;  /* 0x0001f004ff0075a7 */ /* 0x000e640008001106 */
[----:B-1----:R-:W-:Y:S05]  /*10590*/  @!P0 BRA `(.L_x_231) ;  /* 0x0000001400b08947 */ /* 0x002fea0003800000 */
.L_x_309:
[----:B------:R-:W-:-:S09]  /*105a0*/  UIMAD UR7, UR17, 0x14, UR36 ;  /* 0x00000014110778a4 */ /* 0x000fd2000f8e0224 */
[----:B------:R-:W2:Y:S04]  /*105b0*/  LDS R23, [UR7+0x8] ;  /* 0x00000807ff177984 */ /* 0x000ea80008000800 */
[----:B-1----:R-:W1:Y:S01]  /*105c0*/  LDS R3, [UR7+0xc] ;  /* 0x00000c07ff037984 */ /* 0x002e620008000800 */
[----:B------:R-:W-:Y:S01]  /*105d0*/  @!PT LDS RZ, [RZ] ;  /* 0x00000000fffff984 */ /* 0x000fe20000000800 */
[----:B------:R-:W-:Y:S01]  /*105e0*/  @!PT LDS RZ, [RZ] ;  /* 0x00000000fffff984 */ /* 0x000fe20000000800 */
[----:B------:R-:W-:Y:S01]  /*105f0*/  @!PT LDS RZ, [RZ] ;  /* 0x00000000fffff984 */ /* 0x000fe20000000800 */
[----:B------:R-:W-:Y:S01]  /*10600*/  @!PT LDS RZ, [RZ] ;  /* 0x00000000fffff984 */ /* 0x000fe20000000800 */
[----:B------:R3:W-:Y:S06]  /*10610*/  MEMBAR.ALL.CTA ;  /* 0x0000000000007992 */ /* 0x0007ec0000008000 */
[----:B---3--:R-:W3:Y:S01]  /*10620*/  FENCE.VIEW.ASYNC.S ;  /* 0x00000000000073c6 */ /* 0x008ee20000000000 */
[----:B------:R-:W-:Y:S05]  /*10630*/  BRA.U UP0, `(.L_x_232) ;  /* 0x0000000100047547 */ /* 0x000fea000b800000 */
[----:B------:R-:W-:Y:S05]  /*10640*/  BPT.TRAP 0x1 ;  /* 0x000000040000795c */ /* 0x000fea0000300000 */
.L_x_232:
[----:B------:R-:W-:Y:S01]  /*10650*/  UIADD3 UR6, UPT, UPT, UR6, 0x230, URZ ;  /* 0x0000023006067890 */ /* 0x000fe2000fffe0ff */
[----:B-1----:R-:W-:Y:S01]  /*10660*/  ISETP.NE.AND P0, PT, R3, RZ, PT ;  /* 0x000000ff0300720c */ /* 0x002fe20003f05270 */
[----:B------:R-:W-:Y:S02]  /*10670*/  UIADD3 UR17, UPT, UPT, UR17, 0x1, URZ ;  /* 0x0000000111117890 */ /* 0x000fe4000fffe0ff */
[----:B------:R-:W-:Y:S02]  /*10680*/  UPRMT UR6, UR5, 0x654, UR6 ;  /* 0x0000065405067896 */ /* 0x000fe40008000006 */
[----:B------:R-:W-:-:S04]  /*10690*/  UISETP.NE.AND UP0, UPT, UR17, 0x8, UPT ;  /* 0x000000081100788c */ /* 0x000fc8000bf05270 */
[----:B------:R-:W-:-:S03]  /*106a0*/  USEL UR17, UR17, URZ, UP0 ;  /* 0x000000ff11117287 */ /* 0x000fc60008000000 */
[----:B---3--:R-:W-:Y:S01]  /*106b0*/  SYNCS.ARRIVE.TRANS64.RED.A1T0 RZ, [UR6], RZ ;  /* 0x000000ffffff79a7 */ /* 0x008fe20008100406 */
[----:B------:R-:W-:-:S06]  /*106c0*/  USEL UR6, URZ, 0x1, UP0 ;  /* 0x00000001ff067887 */ /* 0x000fcc0008000000 */
[----:B------:R-:W-:Y:S01]  /*106d0*/  LOP3.LUT R2, R2, UR6, RZ, 0x3c, !PT ;  /* 0x0000000602027c12 */ /* 0x000fe2000f8e3cff */
[----:B------:R-:W-:Y:S06]  /*106e0*/  @P0 BRA `(.L_x_233) ;  /* 0xfffffff800000947 */ /* 0x000fec000383ffff */
[----:B------:R-:W1:Y:S01]  /*106f0*/  S2UR UR5, SR_CgaCtaId ;  /* 0x00000000000579c3 */ /* 0x000e620000008800 */
[----:B------:R-:W-:Y:S01]  /*10700*/  ELECT P0, URZ, PT ;  /* 0x0000000000ff782f */ /* 0x000fe20003800000 */
[----:B------:R-:W-:Y:S01]  /*10710*/  HFMA2 R0, -RZ, RZ, 0, 5.9604644775390625e-08 ;  /* 0x00000001ff007431 */ /* 0x000fe200000001ff */
[----:B------:R-:W-:-:S05]  /*10720*/  UMOV UR6, 0x40 ;  /* 0x0000004000067882 */ /* 0x000fca0000000000 */
[----:B------:R-:W-:Y:S01]  /*10730*/  UVIRTCOUNT.DEALLOC.SMPOOL 0x80 ;  /* 0x000000800000784c */ /* 0x000fe20000000000 */
[----:B------:R-:W-:Y:S02]  /*10740*/  UISETP.NE.AND UP2, UPT, UR44, URZ, UPT ;  /* 0x000000ff2c00728c */ /* 0x000fe4000bf45270 */
[----:B-1----:R-:W-:-:S09]  /*10750*/  ULEA UR5, UR5, UR6, 0x18 ;  /* 0x0000000605057291 */ /* 0x002fd2000f8ec0ff */
[----:B------:R1:W-:Y:S01]  /*10760*/  @P0 STS.U8 [UR5+0x1c], R0 ;  /* 0x00001c00ff000988 */ /* 0x0003e20008000005 */
[----:B------:R-:W-:Y:S05]  /*10770*/  BRA.U UP2, `(.L_x_234) ;  /* 0x0000000102d47547 */ /* 0x000fea000b800000 */
[----:B------:R-:W-:-:S04]  /*10780*/  UISETP.NE.AND UP0, UPT, UR37, URZ, UPT ;  /* 0x000000ff2500728c */ /* 0x000fc8000bf05270 */
[----:B------:R-:W-:-:S09]  /*10790*/  UISETP.NE.AND UP0, UPT, UR21, 0x4, !UP0 ;  /* 0x000000041500788c */ /* 0x000fd2000c705270 */
[----:B------:R-:W-:Y:S05]  /*107a0*/  BRA.U UP0, `(.L_x_235) ;  /* 0x0000000100047547 */ /* 0x000fea000b800000 */
[----:B------:R-:W-:Y:S05]  /*107b0*/  BPT.TRAP 0x1 ;  /* 0x000000040000795c */ /* 0x000fea0000300000 */
.L_x_235:
[----:B------:R-:W-:Y:S01]  /*107c0*/  ULEA UR6, UR18, UR4, 0x3 ;  /* 0x0000000412067291 */ /* 0x000fe2000f8e18ff */
[----:B------:R-:W-:Y:S01]  /*107d0*/  MOV R3, UR19 ;  /* 0x0000001300037c02 */ /* 0x000fe20008000f00 */
[----:B------:R-:W-:-:S03]  /*107e0*/  UIADD3 UR18, UPT, UPT, UR18, 0x1, URZ ;  /* 0x0000000112127890 */ /* 0x000fc6000fffe0ff */
[----:B------:R-:W-:-:S04]  /*107f0*/  SHF.L.U32 R3, R3, 0x1f, RZ ;  /* 0x0000001f03037819 */ /* 0x000fc800000006ff */
[----:B------:R-:W3:Y:S02]  /*10800*/  SYNCS.PHASECHK.TRANS64.TRYWAIT P0, [UR6+0x1b0], R3 ;  /* 0x0001b003ff0075a7 */ /* 0x000ee40008001106 */
[----:B---3--:R-:W-:Y:S05]  /*10810*/  @!P0 BRA `(.L_x_236) ;  /* 0x0000001400288947 */ /* 0x008fea0003800000 */
.L_x_311:
[----:B------:R-:W-:Y:S05]  /*10820*/  BRA.U UP0, `(.L_x_237) ;  /* 0x0000000100047547 */ /* 0x000fea000b800000 */
[----:B------:R-:W-:Y:S05]  /*10830*/  BPT.TRAP 0x1 ;  /* 0x000000040000795c */ /* 0x000fea0000300000 */
.L_x_237:
[----:B------:R-:W-:-:S04]  /*10840*/  UISETP.NE.AND UP1, UPT, UR18, 0x4, UPT ;  /* 0x000000041200788c */ /* 0x000fc8000bf25270 */
[----:B------:R-:W-:Y:S02]  /*10850*/  USEL UR8, URZ, 0x1, UP1 ;  /* 0x00000001ff087887 */ /* 0x000fe40008800000 */
[----:B------:R-:W-:Y:S02]  /*10860*/  USEL UR6, UR18, URZ, UP1 ;  /* 0x000000ff12067287 */ /* 0x000fe40008800000 */
[----:B------:R-:W-:Y:S02]  /*10870*/  ULOP3.LUT UR8, UR19, UR8, URZ, 0x3c, !UPT ;  /* 0x0000000813087292 */ /* 0x000fe4000f8e3cff */
[----:B------:R-:W-:Y:S02]  /*10880*/  ULEA UR7, UR6, UR4, 0x3 ;  /* 0x0000000406077291 */ /* 0x000fe4000f8e18ff */
[----:B------:R-:W-:Y:S02]  /*10890*/  UIADD3 UR6, UPT, UPT, UR6, 0x1, URZ ;  /* 0x0000000106067890 */ /* 0x000fe4000fffe0ff */
[----:B-1----:R-:W-:-:S04]  /*108a0*/  MOV R3, UR8 ;  /* 0x0000000800037c02 */ /* 0x002fc80008000f00 */
[----:B------:R-:W-:-:S04]  /*108b0*/  SHF.L.U32 R3, R3, 0x1f, RZ ;  /* 0x0000001f03037819 */ /* 0x000fc800000006ff */
[----:B------:R-:W1:Y:S02]  /*108c0*/  SYNCS.PHASECHK.TRANS64.TRYWAIT P0, [UR7+0x1b0], R3 ;  /* 0x0001b003ff0075a7 */ /* 0x000e640008001107 */
[----:B-1----:R-:W-:Y:S05]  /*108d0*/  @!P0 BRA `(.L_x_238) ;  /* 0x0000001400108947 */ /* 0x002fea0003800000 */
.L_x_313:
[----:B------:R-:W-:Y:S05]  /*108e0*/  BRA.U UP0, `(.L_x_239) ;  /* 0x0000000100047547 */ /* 0x000fea000b800000 */
[----:B------:R-:W-:Y:S05]  /*108f0*/  BPT.TRAP 0x1 ;  /* 0x000000040000795c */ /* 0x000fea0000300000 */
.L_x_239:
        /* <DEDUP_REMOVED lines=10> */
.L_x_315:
[----:B------:R-:W-:Y:S05]  /*109a0*/  BRA.U UP0, `(.L_x_241) ;  /* 0x0000000100047547 */ /* 0x000fea000b800000 */
[----:B------:R-:W-:Y:S05]  /*109b0*/  BPT.TRAP 0x1 ;  /* 0x000000040000795c */ /* 0x000fea0000300000 */
.L_x_241:
[----:B------:R-:W-:-:S04]  /*109c0*/  UISETP.NE.AND UP0, UPT, UR6, 0x4, UPT ;  /* 0x000000040600788c */ /* 0x000fc8000bf05270 */
[----:B------:R-:W-:Y:S02]  /*109d0*/  USEL UR7, URZ, 0x1, UP0 ;  /* 0x00000001ff077887 */ /* 0x000fe40008000000 */
[----:B------:R-:W-:Y:S02]  /*109e0*/  USEL UR6, UR6, URZ, UP0 ;  /* 0x000000ff06067287 */ /* 0x000fe40008000000 */
[----:B------:R-:W-:Y:S02]  /*109f0*/  ULOP3.LUT UR7, UR8, UR7, URZ, 0x3c, !UPT ;  /* 0x0000000708077292 */ /* 0x000fe4000f8e3cff */
[----:B------:R-:W-:-:S04]  /*10a00*/  ULEA UR6, UR6, UR4, 0x3 ;  /* 0x0000000406067291 */ /* 0x000fc8000f8e18ff */
[----:B------:R-:W-:Y:S02]  /*10a10*/  IMAD.U32 R2, RZ, RZ, UR7 ;  /* 0x00000007ff027e24 */ /* 0x000fe4000f8e00ff */
[----:B-1----:R-:W-:-:S03]  /*10a20*/  MOV R0, UR6 ;  /* 0x0000000600007c02 */ /* 0x002fc60008000f00 */
[----:B------:R-:W-:-:S04]  /*10a30*/  SHF.L.U32 R3, R2, 0x1f, RZ ;  /* 0x0000001f02037819 */ /* 0x000fc800000006ff */
[----:B------:R1:W3:Y:S03]  /*10a40*/  SYNCS.PHASECHK.TRANS64.TRYWAIT P0, [R0+URZ+0x1b0], R3 ;  /* 0x0001b003000075a7 */ /* 0x0002e600080011ff */
[----:B---3--:R-:W-:Y:S05]  /*10a50*/  @!P0 NANOSLEEP.SYNCS 0x989680 ;  /* 0x009896800000895d */ /* 0x008fea0003900000 */
[----:B------:R-:W3:Y:S02]  /*10a60*/  @!P0 SYNCS.PHASECHK.TRANS64 P0, [R0+URZ+0x1b0], R3 ;  /* 0x0001b003000085a7 */ /* 0x000ee400080010ff */
[----:B---3--:R-:W-:Y:S05]  /*10a70*/  @P0 BRA `(.L_x_242) ;  /* 0x0000000000200947 */ /* 0x008fea0003800000 */
.L_x_243:
[----:B---3--:R3:W4:Y:S02]  /*10a80*/  SYNCS.PHASECHK.TRANS64.TRYWAIT P0, [R0+URZ+0x1b0], R3 ;  /* 0x0001b003000075a7 */ /* 0x00872400080011ff */
[----:B----4-:R-:W-:Y:S05]  /*10a90*/  @!P0 NANOSLEEP.SYNCS 0x989680 ;  /* 0x009896800000895d */ /* 0x010fea0003900000 */
[----:B------:R-:W4:Y:S02]  /*10aa0*/  @!P0 SYNCS.PHASECHK.TRANS64 P0, [R0+URZ+0x1b0], R3 ;  /* 0x0001b003000085a7 */ /* 0x000f2400080010ff */
[----:B----4-:R-:W-:Y:S05]  /*10ab0*/  @!P0 BRA `(.L_x_243) ;  /* 0xfffffffc00f08947 */ /* 0x010fea000383ffff */
[----:B------:R-:W-:Y:S05]  /*10ac0*/  BRA `(.L_x_242) ;  /* 0x00000000000c7947 */ /* 0x000fea0003800000 */
.L_x_234:
[----:B------:R-:W-:-:S04]  /*10ad0*/  UIADD3 UR6, UPT, UPT, UR4, 0x1e0, URZ ;  /* 0x000001e004067890 */ /* 0x000fc8000fffe0ff */
[----:B------:R-:W-:-:S09]  /*10ae0*/  UPRMT UR6, UR43, 0x654, UR6 ;  /* 0x000006542b067896 */ /* 0x000fd20008000006 */
[----:B------:R-:W-:Y:S03]  /*10af0*/  SYNCS.ARRIVE.TRANS64.RED.A1T0 RZ, [UR6], RZ ;  /* 0x000000ffffff79a7 */ /* 0x000fe60008100406 */
.L_x_242:
[----:B-1-3--:R-:W-:Y:S01]  /*10b00*/  SHF.L.U32 R3, RZ, 0x1f, RZ ;  /* 0x0000001fff037819 */ /* 0x00afe200000006ff */
[----:B------:R-:W-:Y:S01]  /*10b10*/  UIADD3 UR6, UPT, UPT, UR4, 0x1e0, URZ ;  /* 0x000001e004067890 */ /* 0x000fe2000fffe0ff */
[----:B------:R-:W-:Y:S02]  /*10b20*/  PLOP3.LUT P0, PT, PT, PT, UP2, 0x80, 0x8 ;  /* 0x000000000008781c */ /* 0x000fe40003f0f028 */
[----:B------:R-:W1:Y:S02]  /*10b30*/  SYNCS.PHASECHK.TRANS64.TRYWAIT P1, [UR4+0x1e0], R3 ;  /* 0x0001e003ff0075a7 */ /* 0x000e640008021104 */
[----:B-1----:R-:W-:Y:S09]  /*10b40*/  @!P1 BRA `(.L_x_244) ;  /* 0x0000001000a49947 */ /* 0x002ff20003800000 */
.L_x_317:
[----:B------:R-:W-:Y:S01]  /*10b50*/  @!UP2 UPRMT UR6, UR43, 0x654, UR6 ;  /* 0x000006542b06a896 */ /* 0x000fe20008000006 */
[----:B------:R-:W-:Y:S01]  /*10b60*/  UMOV UR8, 0xffff ;  /* 0x0000ffff00087882 */ /* 0x000fe20000000000 */
[----:B------:R-:W-:-:S07]  /*10b70*/  UMOV UR4, 0x1 ;  /* 0x0000000100047882 */ /* 0x000fce0000000000 */
[----:B------:R-:W-:Y:S01]  /*10b80*/  @!P0 SYNCS.ARRIVE.TRANS64.RED.A1T0 RZ, [UR6], RZ ;  /* 0x000000ffffff89a7 */ /* 0x000fe20008100406 */
[----:B------:R-:W-:Y:S01]  /*10b90*/  NOP ;  /* 0x0000000000007918 */ /* 0x000fe20000000000 */
[----:B-1----:R-:W1:Y:S01]  /*10ba0*/  LDS R0, [UR5+0x14] ;  /* 0x00001405ff007984 */ /* 0x002e620008000800 */
[----:B------:R-:W-:-:S04]  /*10bb0*/  ULOP3.LUT UR6, UR20, 0xffff, URZ, 0xc0, !UPT ;  /* 0x0000ffff14067892 */ /* 0x000fc8000f8ec0ff */
[----:B------:R-:W-:-:S04]  /*10bc0*/  USHF.R.U32.HI UR6, URZ, 0x5, UR6 ;  /* 0x00000005ff067899 */ /* 0x000fc80008011606 */
[----:B------:R-:W-:Y:S02]  /*10bd0*/  USHF.L.U32 UR8, UR8, UR6, URZ ;  /* 0x0000000608087299 */ /* 0x000fe400080006ff */
[----:B------:R-:W-:-:S04]  /*10be0*/  USHF.L.U32 UR4, UR4, UR6, URZ ;  /* 0x0000000604047299 */ /* 0x000fc800080006ff */
[----:B-1----:R-:W-:-:S04]  /*10bf0*/  LOP3.LUT R0, R0, UR8, RZ, 0xc0, !PT ;  /* 0x0000000800007c12 */ /* 0x002fc8000f8ec0ff */
[----:B------:R-:W-:-:S13]  /*10c00*/  ISETP.NE.AND P0, PT, R0, UR8, PT ;  /* 0x0000000800007c0c */ /* 0x000fda000bf05270 */
[----:B------:R-:W-:Y:S05]  /*10c10*/  @P0 BRA `(.L_x_245) ;  /* 0x0000000000580947 */ /* 0x000fea0003800000 */
[----:B------:R-:W1:Y:S02]  /*10c20*/  LDS R0, [UR5+0x18] ;  /* 0x00001805ff007984 */ /* 0x000e640008000800 */
[----:B-1----:R-:W-:-:S04]  /*10c30*/  LOP3.LUT R0, R0, UR4, RZ, 0xc0, !PT ;  /* 0x0000000400007c12 */ /* 0x002fc8000f8ec0ff */
[----:B------:R-:W-:-:S13]  /*10c40*/  ISETP.NE.AND P0, PT, R0, UR4, PT ;  /* 0x0000000400007c0c */ /* 0x000fda000bf05270 */
[----:B------:R-:W-:Y:S05]  /*10c50*/  @P0 BRA `(.L_x_246) ;  /* 0x00000000003c0947 */ /* 0x000fea0003800000 */
[----:B------:R-:W1:Y:S01]  /*10c60*/  S2R R2, SR_LANEID ;  /* 0x0000000000027919 */ /* 0x000e620000000000 */
[----:B------:R-:W-:Y:S01]  /*10c70*/  ULOP3.LUT UR8, URZ, UR8, URZ, 0x33, !UPT ;  /* 0x00000008ff087292 */ /* 0x000fe2000f8e33ff */
[----:B------:R-:W-:Y:S01]  /*10c80*/  LOP3.LUT R4, RZ, UR4, RZ, 0x33, !PT ;  /* 0x00000004ff047c12 */ /* 0x000fe2000f8e33ff */
[----:B------:R-:W-:Y:S02]  /*10c90*/  VOTEU.ANY UR7, UPT, PT ;  /* 0x0000000000077886 */ /* 0x000fe400038e0100 */
[----:B------:R-:W-:Y:S01]  /*10ca0*/  UFLO.U32 UR7, UR7 ;  /* 0x00000007000772bd */ /* 0x000fe200080e0000 */
[----:B------:R-:W3:Y:S01]  /*10cb0*/  REDUX UR4, R4 ;  /* 0x00000000040473c4 */ /* 0x000ee20000000000 */
[----:B------:R-:W-:-:S06]  /*10cc0*/  IMAD.U32 R0, RZ, RZ, UR8 ;  /* 0x00000008ff007e24 */ /* 0x000fcc000f8e00ff */
[----:B------:R4:W-:Y:S01]  /*10cd0*/  UTCATOMSWS.AND URZ, UR8 ;  /* 0x0000000800ff79e3 */ /* 0x0009e20008000000 */
[----:B------:R-:W5:Y:S01]  /*10ce0*/  REDUX UR6, R0 ;  /* 0x00000000000673c4 */ /* 0x000f620000000000 */
[----:B-1----:R-:W-:Y:S01]  /*10cf0*/  ISETP.EQ.U32.AND P0, PT, R2, UR7, PT ;  /* 0x0000000702007c0c */ /* 0x002fe2000bf02070 */
[----:B---3--:R-:W-:Y:S01]  /*10d00*/  IMAD.U32 R2, RZ, RZ, UR4 ;  /* 0x00000004ff027e24 */ /* 0x008fe2000f8e00ff */
[----:B-----5:R-:W-:-:S11]  /*10d10*/  MOV R3, UR6 ;  /* 0x0000000600037c02 */ /* 0x020fd60008000f00 */
[----:B------:R4:W-:Y:S04]  /*10d20*/  @P0 ATOMS.AND RZ, [UR5+0x14], R3 ;  /* 0x00001403ffff098c */ /* 0x0009e8000a800005 */
[----:B------:R4:W-:Y:S01]  /*10d30*/  @P0 ATOMS.AND RZ, [UR5+0x18], R2 ;  /* 0x00001802ffff098c */ /* 0x0009e2000a800005 */
[----:B------:R-:W-:Y:S05]  /*10d40*/  BRA `(.L_x_247) ;  /* 0x0000000000147947 */ /* 0x000fea0003800000 */
.L_x_246:
[----:B------:R-:W-:Y:S02]  /*10d50*/  MOV R2, 0x10d70 ;  /* 0x00010d7000027802 */ /* 0x000fe40000000f00 */
[----:B--2---:R-:W-:Y:S05]  /*10d60*/  CALL.REL.NOINC `($__internal_0_$__cuda_sm10x_tcgen05_guardrail_trap_col_being_dealloced_not_returned_by_alloc) ;  /* 0x0000001000347944 */ /* 0x004fea0003c00000 */
[----:B------:R-:W-:Y:S05]  /*10d70*/  BRA `(.L_x_247) ;  /* 0x0000000000087947 */ /* 0x000fea0003800000 */
.L_x_245:
[----:B------:R-:W-:Y:S02]  /*10d80*/  MOV R2, 0x10da0 ;  /* 0x00010da000027802 */ /* 0x000fe40000000f00 */
[----:B--2---:R-:W-:Y:S05]  /*10d90*/  CALL.REL.NOINC `($__internal_2_$__cuda_sm10x_tcgen05_guardrail_trap_unallocated_columns_being_dealloced) ;  /* 0x0000001000407944 */ /* 0x004fea0003c00000 */
.L_x_247:
[----:B------:R-:W-:Y:S01]  /*10da0*/  NOP ;  /* 0x0000000000007918 */ /* 0x000fe20000000000 */
[----:B----4-:R-:W-:Y:S05]  /*10db0*/  EXIT ;  /* 0x000000000000794d */ /* 0x010fea0003800000 */
.L_x_35:
[----:B------:R-:W-:-:S07]  /*10dc0*/  MOV R0, UR9 ;  /* 0x0000000900007c02 */ /* 0x000fce0008000f00 */
.L_x_248:
[----:B--2---:R2:W3:Y:S02]  /*10dd0*/  SYNCS.PHASECHK.TRANS64.TRYWAIT P0, [R0+URZ+0x60], R3 ;  /* 0x00006003000075a7 */ /* 0x0044e400080011ff */
[----:B---3--:R-:W-:Y:S05]  /*10de0*/  @!P0 NANOSLEEP.SYNCS 0x989680 ;  /* 0x009896800000895d */ /* 0x008fea0003900000 */
[----:B------:R-:W3:Y:S02]  /*10df0*/  @!P0 SYNCS.PHASECHK.TRANS64 P0, [R0+URZ+0x60], R3 ;  /* 0x00006003000085a7 */ /* 0x000ee400080010ff */
[----:B---3--:R-:W-:Y:S05]  /*10e00*/  @!P0 BRA `(.L_x_248) ;  /* 0xfffffffc00f08947 */ /* 0x008fea000383ffff */
[----:B------:R-:W-:Y:S05]  /*10e10*/  BRA `(.L_x_34) ;  /* 0xffffff3400a87947 */ /* 0x000fea000383ffff */
.L_x_42:
[----:B-1----:R-:W-:-:S07]  /*10e20*/  MOV R0, UR9 ;  /* 0x0000000900007c02 */ /* 0x002fce0008000f00 */
.L_x_249:
[----:B-1----:R1:W2:Y:S02]  /*10e30*/  SYNCS.PHASECHK.TRANS64.TRYWAIT P0, [R0+URZ+0x60], R3 ;  /* 0x00006003000075a7 */ /* 0x0022a400080011ff */
[----:B--2---:R-:W-:Y:S05]  /*10e40*/  @!P0 NANOSLEEP.SYNCS 0x989680 ;  /* 0x009896800000895d */ /* 0x004fea0003900000 */
[----:B------:R-:W2:Y:S02]  /*10e50*/  @!P0 SYNCS.PHASECHK.TRANS64 P0, [R0+URZ+0x60], R3 ;  /* 0x00006003000085a7 */ /* 0x000ea400080010ff */
[----:B--2---:R-:W-:Y:S05]  /*10e60*/  @!P0 BRA `(.L_x_249) ;  /* 0xfffffffc00f08947 */ /* 0x004fea000383ffff */
[----:B------:R-:W-:Y:S05]  /*10e70*/  BRA `(.L_x_41) ;  /* 0xffffff3800447947 */ /* 0x000fea000383ffff */
.L_x_48:
[----:B------:R-:W-:-:S07]  /*10e80*/  MOV R0, UR4 ;  /* 0x0000000400007c02 */ /* 0x000fce0008000f00 */
.L_x_250:
[----:B-1----:R1:W2:Y:S02]  /*10e90*/  SYNCS.PHASECHK.TRANS64.TRYWAIT P0, [R0+URZ+0x1f0], R3 ;  /* 0x0001f003000075a7 */ /* 0x0022a400080011ff */
[----:B--2---:R-:W-:Y:S05]  /*10ea0*/  @!P0 NANOSLEEP.SYNCS 0x989680 ;  /* 0x009896800000895d */ /* 0x004fea0003900000 */
[----:B------:R-:W2:Y:S02]  /*10eb0*/  @!P0 SYNCS.PHASECHK.TRANS64 P0, [R0+URZ+0x1f0], R3 ;  /* 0x0001f003000085a7 */ /* 0x000ea400080010ff */
[----:B--2---:R-:W-:Y:S05]  /*10ec0*/  @!P0 BRA `(.L_x_250) ;  /* 0xfffffffc00f08947 */ /* 0x004fea000383ffff */
[----:B------:R-:W-:Y:S05]  /*10ed0*/  BRA `(.L_x_251) ;  /* 0xffffff3800cc7947 */ /* 0x000fea000383ffff */
.L_x_51:
[----:B------:R-:W-:-:S07]  /*10ee0*/  MOV R0, UR4 ;  /* 0x0000000400007c02 */ /* 0x000fce0008000f00 */
.L_x_252:
[----:B-1----:R1:W2:Y:S02]  /*10ef0*/  SYNCS.PHASECHK.TRANS64.TRYWAIT P0, [R0+URZ], R3 ;  /* 0x00000003000075a7 */ /* 0x0022a400080011ff */
[----:B--2---:R-:W-:Y:S05]  /*10f00*/  @!P0 NANOSLEEP.SYNCS 0x989680 ;  /* 0x009896800000895d */ /* 0x004fea0003900000 */
[----:B------:R-:W2:Y:S02]  /*10f10*/  @!P0 SYNCS.PHASECHK.TRANS64 P0, [R0+URZ], R3 ;  /* 0x00000003000085a7 */ /* 0x000ea400080010ff */
[----:B--2---:R-:W-:Y:S05]  /*10f20*/  @!P0 BRA `(.L_x_252) ;  /* 0xfffffffc00f08947 */ /* 0x004fea000383ffff */
[----:B------:R-:W-:Y:S05]  /*10f30*/  BRA `(.L_x_253) ;  /* 0xffffff3c00347947 */ /* 0x000fea000383ffff */
.L_x_52:
[----:B------:R-:W-:-:S07]  /*10f40*/  MOV R0, UR4 ;  /* 0x0000000400007c02 */ /* 0x000fce0008000f00 */
.L_x_254:
[----:B-1----:R1:W2:Y:S02]  /*10f50*/  SYNCS.PHASECHK.TRANS64.TRYWAIT P0, [R0+URZ], R3 ;  /* 0x00000003000075a7 */ /* 0x0022a400080011ff */
[----:B--2---:R-:W-:Y:S05]  /*10f60*/  @!P0 NANOSLEEP.SYNCS 0x989680 ;  /* 0x009896800000895d */ /* 0x004fea0003900000 */
[----:B------:R-:W2:Y:S02]  /*10f70*/  @!P0 SYNCS.PHASECHK.TRANS64 P0, [R0+URZ], R3 ;  /* 0x00000003000085a7 */ /* 0x000ea400080010ff */
[----:B--2---:R-:W-:Y:S05]  /*10f80*/  @!P0 BRA `(.L_x_254) ;  /* 0xfffffffc00f08947 */ /* 0x004fea000383ffff */
[----:B------:R-:W-:Y:S05]  /*10f90*/  BRA `(.L_x_255) ;  /* 0xffffff3c00407947 */ /* 0x000fea000383ffff */
.L_x_53:
[----:B------:R-:W-:-:S07]  /*10fa0*/  MOV R0, UR4 ;  /* 0x0000000400007c02 */ /* 0x000fce0008000f00 */
.L_x_256:
[----:B-1----:R1:W2:Y:S02]  /*10fb0*/  SYNCS.PHASECHK.TRANS64.TRYWAIT P0, [R0+URZ], R3 ;  /* 0x00000003000075a7 */ /* 0x0022a400080011ff */
[----:B--2---:R-:W-:Y:S05]  /*10fc0*/  @!P0 NANOSLEEP.SYNCS 0x989680 ;  /* 0x009896800000895d */ /* 0x004fea0003900000 */
[----:B------:R-:W2:Y:S02]  /*10fd0*/  @!P0 SYNCS.PHASECHK.TRANS64 P0, [R0+URZ], R3 ;  /* 0x00000003000085a7 */ /* 0x000ea400080010ff */
[----:B--2---:R-:W-:Y:S05]  /*10fe0*/  @!P0 BRA `(.L_x_256) ;  /* 0xfffffffc00f08947 */ /* 0x004fea000383ffff */
[----:B------:R-:W-:Y:S05]  /*10ff0*/  BRA `(.L_x_257) ;  /* 0xffffff3c004c7947 */ /* 0x000fea000383ffff */
.L_x_54:
[----:B------:R-:W-:-:S07]  /*11000*/  MOV R0, UR4 ;  /* 0x0000000400007c02 */ /* 0x000fce0008000f00 */
.L_x_258:
[----:B-1----:R1:W2:Y:S02]  /*11010*/  SYNCS.PHASECHK.TRANS64.TRYWAIT P0, [R0+URZ], R3 ;  /* 0x00000003000075a7 */ /* 0x0022a400080011ff */
[----:B--2---:R-:W-:Y:S05]  /*11020*/  @!P0 NANOSLEEP.SYNCS 0x989680 ;  /* 0x009896800000895d */ /* 0x004fea0003900000 */
[----:B------:R-:W2:Y:S02]  /*11030*/  @!P0 SYNCS.PHASECHK.TRANS64 P0, [R0+URZ], R3 ;  /* 0x00000003000085a7 */ /* 0x000ea400080010ff */
[----:B--2---:R-:W-:Y:S05]  /*11040*/  @!P0 BRA `(.L_x_258) ;  /* 0xfffffffc00f08947 */ /* 0x004fea000383ffff */
[----:B------:R-:W-:Y:S05]  /*11050*/  BRA `(.L_x_259) ;  /* 0xffffff3c00587947 */ /* 0x000fea000383ffff */
.L_x_55:
[----:B------:R-:W-:-:S07]  /*11060*/  MOV R0, UR4 ;  /* 0x0000000400007c02 */ /* 0x000fce0008000f00 */
.L_x_260:
[----:B-1----:R1:W2:Y:S02]  /*11070*/  SYNCS.PHASECHK.TRANS64.TRYWAIT P0, [R0+URZ], R3 ;  /* 0x00000003000075a7 */ /* 0x0022a400080011ff */
[----:B--2---:R-:W-:Y:S05]  /*11080*/  @!P0 NANOSLEEP.SYNCS 0x989680 ;  /* 0x009896800000895d */ /* 0x004fea0003900000 */
[----:B------:R-:W2:Y:S02]  /*11090*/  @!P0 SYNCS.PHASECHK.TRANS64 P0, [R0+URZ], R3 ;  /* 0x00000003000085a7 */ /* 0x000ea400080010ff */
[----:B--2---:R-:W-:Y:S05]  /*110a0*/  @!P0 BRA `(.L_x_260) ;  /* 0xfffffffc00f08947 */ /* 0x004fea000383ffff */
[----:B------:R-:W-:Y:S05]  /*110b0*/  BRA `(.L_x_261) ;  /* 0xffffff3c00647947 */ /* 0x000fea000383ffff */
.L_x_56:
[----:B------:R-:W-:-:S07]  /*110c0*/  MOV R0, UR4 ;  /* 0x0000000400007c02 */ /* 0x000fce0008000f00 */
.L_x_262:
[----:B-1----:R1:W2:Y:S02]  /*110d0*/  SYNCS.PHASECHK.TRANS64.TRYWAIT P0, [R0+URZ], R3 ;  /* 0x00000003000075a7 */ /* 0x0022a400080011ff */
[----:B--2---:R-:W-:Y:S05]  /*110e0*/  @!P0 NANOSLEEP.SYNCS 0x989680 ;  /* 0x009896800000895d */ /* 0x004fea0003900000 */
[----:B------:R-:W2:Y:S02]  /*110f0*/  @!P0 SYNCS.PHASECHK.TRANS64 P0, [R0+URZ], R3 ;  /* 0x00000003000085a7 */ /* 0x000ea400080010ff */
[----:B--2---:R-:W-:Y:S05]  /*11100*/  @!P0 BRA `(.L_x_262) ;  /* 0xfffffffc00f08947 */ /* 0x004fea000383ffff */
[----:B------:R-:W-:Y:S05]  /*11110*/  BRA `(.L_x_263) ;  /* 0xffffff3c00707947 */ /* 0x000fea000383ffff */
.L_x_57:
[----:B------:R-:W-:-:S07]  /*11120*/  MOV R0, UR4 ;  /* 0x0000000400007c02 */ /* 0x000fce0008000f00 */
.L_x_264:
[----:B-1----:R1:W2:Y:S02]  /*11130*/  SYNCS.PHASECHK.TRANS64.TRYWAIT P0, [R0+URZ], R3 ;  /* 0x00000003000075a7 */ /* 0x0022a400080011ff */
[----:B--2---:R-:W-:Y:S05]  /*11140*/  @!P0 NANOSLEEP.SYNCS 0x989680 ;  /* 0x009896800000895d */ /* 0x004fea0003900000 */
[----:B------:R-:W2:Y:S02]  /*11150*/  @!P0 SYNCS.PHASECHK.TRANS64 P0, [R0+URZ], R3 ;  /* 0x00000003000085a7 */ /* 0x000ea400080010ff */
[----:B--2---:R-:W-:Y:S05]  /*11160*/  @!P0 BRA `(.L_x_264) ;  /* 0xfffffffc00f08947 */ /* 0x004fea000383ffff */
[----:B------:R-:W-:Y:S05]  /*11170*/  BRA `(.L_x_265) ;  /* 0xffffff3c007c7947 */ /* 0x000fea000383ffff */
.L_x_58:
[----:B------:R-:W-:-:S07]  /*11180*/  MOV R0, UR4 ;  /* 0x0000000400007c02 */ /* 0x000fce0008000f00 */
.L_x_266:
[----:B-1----:R1:W2:Y:S02]  /*11190*/  SYNCS.PHASECHK.TRANS64.TRYWAIT P0, [R0+URZ], R3 ;  /* 0x00000003000075a7 */ /* 0x0022a400080011ff */
[----:B--2---:R-:W-:Y:S05]  /*111a0*/  @!P0 NANOSLEEP.SYNCS 0x989680 ;  /* 0x009896800000895d */ /* 0x004fea0003900000 */
[----:B------:R-:W2:Y:S02]  /*111b0*/  @!P0 SYNCS.PHASECHK.TRANS64 P0, [R0+URZ], R3 ;  /* 0x00000003000085a7 */ /* 0x000ea400080010ff */
[----:B--2---:R-:W-:Y:S05]  /*111c0*/  @!P0 BRA `(.L_x_266) ;  /* 0xfffffffc00f08947 */ /* 0x004fea000383ffff */
[----:B------:R-:W-:Y:S05]  /*111d0*/  BRA `(.L_x_267) ;  /* 0xffffff3c00887947 */ /* 0x000fea000383ffff */
.L_x_59:
[----:B------:R-:W-:-:S07]  /*111e0*/  MOV R0, UR4 ;  /* 0x0000000400007c02 */ /* 0x000fce0008000f00 */
.L_x_268:
[----:B-1----:R1:W2:Y:S02]  /*111f0*/  SYNCS.PHASECHK.TRANS64.TRYWAIT P0, [R0+URZ], R3 ;  /* 0x00000003000075a7 */ /* 0x0022a400080011ff */
[----:B--2---:R-:W-:Y:S05]  /*11200*/  @!P0 NANOSLEEP.SYNCS 0x989680 ;  /* 0x009896800000895d */ /* 0x004fea0003900000 */
[----:B------:R-:W2:Y:S02]  /*11210*/  @!P0 SYNCS.PHASECHK.TRANS64 P0, [R0+URZ], R3 ;  /* 0x00000003000085a7 */ /* 0x000ea400080010ff */
[----:B--2---:R-:W-:Y:S05]  /*11220*/  @!P0 BRA `(.L_x_268) ;  /* 0xfffffffc00f08947 */ /* 0x004fea000383ffff */
[----:B------:R-:W-:Y:S05]  /*11230*/  BRA `(.L_x_269) ;  /* 0xffffff3c00947947 */ /* 0x000fea000383ffff */
.L_x_60:
[----:B------:R-:W-:-:S07]  /*11240*/  MOV R0, UR4 ;  /* 0x0000000400007c02 */ /* 0x000fce0008000f00 */
.L_x_270:
[----:B-1----:R1:W2:Y:S02]  /*11250*/  SYNCS.PHASECHK.TRANS64.TRYWAIT P0, [R0+URZ], R3 ;  /* 0x00000003000075a7 */ /* 0x0022a400080011ff */
[----:B--2---:R-:W-:Y:S05]  /*11260*/  @!P0 NANOSLEEP.SYNCS 0x989680 ;  /* 0x009896800000895d */ /* 0x004fea0003900000 */
[----:B------:R-:W2:Y:S02]  /*11270*/  @!P0 SYNCS.PHASECHK.TRANS64 P0, [R0+URZ], R3 ;  /* 0x00000003000085a7 */ /* 0x000ea400080010ff */
[----:B--2---:R-:W-:Y:S05]  /*11280*/  @!P0 BRA `(.L_x_270) ;  /* 0xfffffffc00f08947 */ /* 0x004fea000383ffff */
[----:B------:R-:W-:Y:S05]  /*11290*/  BRA `(.L_x_271) ;  /* 0xffffff3c00a07947 */ /* 0x000fea000383ffff */
.L_x_61:
[----:B------:R-:W-:-:S07]  /*112a0*/  MOV R0, UR4 ;  /* 0x0000000400007c02 */ /* 0x000fce0008000f00 */
.L_x_272:
[----:B-1----:R1:W2:Y:S02]  /*112b0*/  SYNCS.PHASECHK.TRANS64.TRYWAIT P0, [R0+URZ], R3 ;  /* 0x00000003000075a7 */ /* 0x0022a400080011ff */
[----:B--2---:R-:W-:Y:S05]  /*112c0*/  @!P0 NANOSLEEP.SYNCS 0x989680 ;  /* 0x009896800000895d */ /* 0x004fea0003900000 */
[----:B------:R-:W2:Y:S02]  /*112d0*/  @!P0 SYNCS.PHASECHK.TRANS64 P0, [R0+URZ], R3 ;  /* 0x00000003000085a7 */ /* 0x000ea400080010ff */
[----:B--2---:R-:W-:Y:S05]  /*112e0*/  @!P0 BRA `(.L_x_272) ;  /* 0xfffffffc00f08947 */ /* 0x004fea000383ffff */
[----:B------:R-:W-:Y:S05]  /*112f0*/  BRA `(.L_x_273) ;  /* 0xffffff3c00ac7947 */ /* 0x000fea000383ffff */
.L_x_76:
[----:B------:R-:W-:-:S07]  /*11300*/  MOV R20, UR4 ;  /* 0x0000000400147c02 */ /* 0x000fce0008000f00 */
.L_x_274:
[----:B-1----:R1:W2:Y:S02]  /*11310*/  SYNCS.PHASECHK.TRANS64.TRYWAIT P0, [R20+URZ+0x150], R15 ;  /* 0x0001500f140075a7 */ /* 0x0022a400080011ff */
[----:B--2---:R-:W-:Y:S05]  /*11320*/  @!P0 NANOSLEEP.SYNCS 0x989680 ;  /* 0x009896800000895d */ /* 0x004fea0003900000 */
[----:B------:R-:W2:Y:S02]  /*11330*/  @!P0 SYNCS.PHASECHK.TRANS64 P0, [R20+URZ+0x150], R15 ;  /* 0x0001500f140085a7 */ /* 0x000ea400080010ff */
[----:B--2---:R-:W-:Y:S05]  /*11340*/  @!P0 BRA `(.L_x_274) ;  /* 0xfffffffc00f08947 */ /* 0x004fea000383ffff */
[----:B------:R-:W-:Y:S05]  /*11350*/  BRA `(.L_x_275) ;  /* 0xffffff5800a07947 */ /* 0x000fea000383ffff */
.L_x_92:
[----:B------:R-:W-:-:S07]  /*11360*/  MOV R11, UR4 ;  /* 0x00000004000b7c02 */ /* 0x000fce0008000f00 */
.L_x_276:
[----:B-1----:R1:W2:Y:S02]  /*11370*/  SYNCS.PHASECHK.TRANS64.TRYWAIT P0, [R11+URZ+0x150], R2 ;  /* 0x000150020b0075a7 */ /* 0x0022a400080011ff */
[----:B--2---:R-:W-:Y:S05]  /*11380*/  @!P0 NANOSLEEP.SYNCS 0x989680 ;  /* 0x009896800000895d */ /* 0x004fea0003900000 */
[----:B------:R-:W2:Y:S02]  /*11390*/  @!P0 SYNCS.PHASECHK.TRANS64 P0, [R11+URZ+0x150], R2 ;  /* 0x000150020b0085a7 */ /* 0x000ea400080010ff */
[----:B--2---:R-:W-:Y:S05]  /*113a0*/  @!P0 BRA `(.L_x_276) ;  /* 0xfffffffc00f08947 */ /* 0x004fea000383ffff */
[----:B------:R-:W-:Y:S05]  /*113b0*/  BRA `(.L_x_277) ;  /* 0xffffff7400907947 */ /* 0x000fea000383ffff */
.L_x_101:
[----:B--2---:R2:W4:Y:S02]  /*113c0*/  SYNCS.PHASECHK.TRANS64.TRYWAIT P0, [R15+URZ+0x108], R6 ;  /* 0x000108060f0075a7 */ /* 0x00452400080011ff */
[----:B----4-:R-:W-:Y:S05]  /*113d0*/  @!P0 NANOSLEEP.SYNCS 0x989680 ;  /* 0x009896800000895d */ /* 0x010fea0003900000 */
[----:B------:R-:W4:Y:S02]  /*113e0*/  @!P0 SYNCS.PHASECHK.TRANS64 P0, [R15+URZ+0x108], R6 ;  /* 0x000108060f0085a7 */ /* 0x000f2400080010ff */
[----:B----4-:R-:W-:Y:S05]  /*113f0*/  @!P0 BRA `(.L_x_101) ;  /* 0xfffffffc00f08947 */ /* 0x010fea000383ffff */
[----:B------:R-:W-:Y:S05]  /*11400*/  BRA `(.L_x_98) ;  /* 0xffffff7c00a47947 */ /* 0x000fea000383ffff */
.L_x_105:
[----:B------:R-:W-:Y:S07]  /*11410*/  MOV R0, UR24 ;  /* 0x0000001800007c02 */ /* 0x000fee0008000f00 */
.L_x_278:
[----:B------:R1:W1:Y:S02]  /*11420*/  SYNCS.PHASECHK.TRANS64.TRYWAIT P0, [R0+URZ+0xe0], R5 ;  /* 0x0000e005000075a7 */ /* 0x00026400080011ff */
[----:B-1----:R-:W-:Y:S05]  /*11430*/  @!P0 NANOSLEEP.SYNCS 0x989680 ;  /* 0x009896800000895d */ /* 0x002fea0003900000 */
[----:B------:R-:W1:Y:S02]  /*11440*/  @!P0 SYNCS.PHASECHK.TRANS64 P0, [R0+URZ+0xe0], R5 ;  /* 0x0000e005000085a7 */ /* 0x000e6400080010ff */
[----:B-1----:R-:W-:Y:S05]  /*11450*/  @!P0 BRA `(.L_x_278) ;  /* 0xfffffffc00f08947 */ /* 0x002fea000383ffff */
[----:B------:R-:W-:Y:S05]  /*11460*/  BRA `(.L_x_279) ;  /* 0xffffff8000287947 */ /* 0x000fea000383ffff */
.L_x_111:
[----:B------:R-:W-:Y:S07]  /*11470*/  MOV R0, UR24 ;  /* 0x0000001800007c02 */ /* 0x000fee0008000f00 */
.L_x_280:
[----:B-1----:R1:W4:Y:S02]  /*11480*/  SYNCS.PHASECHK.TRANS64.TRYWAIT P0, [R0+URZ+0xe8], R5 ;  /* 0x0000e805000075a7 */ /* 0x00232400080011ff */
[----:B----4-:R-:W-:Y:S05]  /*11490*/  @!P0 NANOSLEEP.SYNCS 0x989680 ;  /* 0x009896800000895d */ /* 0x010fea0003900000 */
[----:B------:R-:W4:Y:S02]  /*114a0*/  @!P0 SYNCS.PHASECHK.TRANS64 P0, [R0+URZ+0xe8], R5 ;  /* 0x0000e805000085a7 */ /* 0x000f2400080010ff */
[----:B----4-:R-:W-:Y:S05]  /*114b0*/  @!P0 BRA `(.L_x_280) ;  /* 0xfffffffc00f08947 */ /* 0x010fea000383ffff */
[----:B------:R-:W-:Y:S05]  /*114c0*/  BRA `(.L_x_281) ;  /* 0xffffff8000807947 */ /* 0x000fea000383ffff */
.L_x_117:
[----:B-1--4-:R-:W-:Y:S07]  /*114d0*/  MOV R0, UR24 ;  /* 0x0000001800007c02 */ /* 0x012fee0008000f00 */
.L_x_282:
[----:B-1----:R1:W4:Y:S02]  /*114e0*/  SYNCS.PHASECHK.TRANS64.TRYWAIT P0, [R0+URZ+0xf0], R5 ;  /* 0x0000f005000075a7 */ /* 0x00232400080011ff */
[----:B----4-:R-:W-:Y:S05]  /*114f0*/  @!P0 NANOSLEEP.SYNCS 0x989680 ;  /* 0x009896800000895d */ /* 0x010fea0003900000 */
[----:B------:R-:W4:Y:S02]  /*11500*/  @!P0 SYNCS.PHASECHK.TRANS64 P0, [R0+URZ+0xf0], R5 ;  /* 0x0000f005000085a7 */ /* 0x000f2400080010ff */
[----:B----4-:R-:W-:Y:S05]  /*11510*/  @!P0 BRA `(.L_x_282) ;  /* 0xfffffffc00f08947 */ /* 0x010fea000383ffff */
[----:B------:R-:W-:Y:S05]  /*11520*/  BRA `(.L_x_283) ;  /* 0xffffff8000d87947 */ /* 0x000fea000383ffff */
.L_x_123:
[----:B-1--4-:R-:W-:Y:S07]  /*11530*/  MOV R0, UR24 ;  /* 0x0000001800007c02 */ /* 0x012fee0008000f00 */
.L_x_284:
[----:B-1----:R1:W4:Y:S02]  /*11540*/  SYNCS.PHASECHK.TRANS64.TRYWAIT P0, [R0+URZ+0xf8], R5 ;  /* 0x0000f805000075a7 */ /* 0x00232400080011ff */
[----:B----4-:R-:W-:Y:S05]  /*11550*/  @!P0 NANOSLEEP.SYNCS 0x989680 ;  /* 0x009896800000895d */ /* 0x010fea0003900000 */
[----:B------:R-:W4:Y:S02]  /*11560*/  @!P0 SYNCS.PHASECHK.TRANS64 P0, [R0+URZ+0xf8], R5 ;  /* 0x0000f805000085a7 */ /* 0x000f2400080010ff */
[----:B----4-:R-:W-:Y:S05]  /*11570*/  @!P0 BRA `(.L_x_284) ;  /* 0xfffffffc00f08947 */ /* 0x010fea000383ffff */
[----:B------:R-:W-:Y:S05]  /*11580*/  BRA `(.L_x_285) ;  /* 0xffffff8400307947 */ /* 0x000fea000383ffff */
.L_x_129:
[----:B----4-:R-:W-:Y:S07]  /*11590*/  MOV R0, UR8 ;  /* 0x0000000800007c02 */ /* 0x010fee0008000f00 */
.L_x_286:
[----:B-1----:R1:W4:Y:S02]  /*115a0*/  SYNCS.PHASECHK.TRANS64.TRYWAIT P0, [R0+URZ+0x1f0], R5 ;  /* 0x0001f005000075a7 */ /* 0x00232400080011ff */
[----:B----4-:R-:W-:Y:S05]  /*115b0*/  @!P0 NANOSLEEP.SYNCS 0x989680 ;  /* 0x009896800000895d */ /* 0x010fea0003900000 */
[----:B------:R-:W4:Y:S02]  /*115c0*/  @!P0 SYNCS.PHASECHK.TRANS64 P0, [R0+URZ+0x1f0], R5 ;  /* 0x0001f005000085a7 */ /* 0x000f2400080010ff */
[----:B----4-:R-:W-:Y:S05]  /*115d0*/  @!P0 BRA `(.L_x_286) ;  /* 0xfffffffc00f08947 */ /* 0x010fea000383ffff */
[----:B------:R-:W-:Y:S05]  /*115e0*/  BRA `(.L_x_287) ;  /* 0xffffff8400987947 */ /* 0x000fea000383ffff */
.L_x_133:
[----:B------:R-:W-:-:S07]  /*115f0*/  MOV R0, UR24 ;  /* 0x0000001800007c02 */ /* 0x000fce0008000f00 */
.L_x_288:
[----:B-1----:R1:W2:Y:S02]  /*11600*/  SYNCS.PHASECHK.TRANS64.TRYWAIT P0, [R0+URZ+0xe0], R3 ;  /* 0x0000e003000075a7 */ /* 0x0022a400080011ff */
[----:B--2---:R-:W-:Y:S05]  /*11610*/  @!P0 NANOSLEEP.SYNCS 0x989680 ;  /* 0x009896800000895d */ /* 0x004fea0003900000 */
[----:B------:R-:W2:Y:S02]  /*11620*/  @!P0 SYNCS.PHASECHK.TRANS64 P0, [R0+URZ+0xe0], R3 ;  /* 0x0000e003000085a7 */ /* 0x000ea400080010ff */
[----:B--2---:R-:W-:Y:S05]  /*11630*/  @!P0 BRA `(.L_x_288) ;  /* 0xfffffffc00f08947 */ /* 0x004fea000383ffff */
[----:B------:R-:W-:Y:S05]  /*11640*/  BRA `(.L_x_289) ;  /* 0xffffff8800047947 */ /* 0x000fea000383ffff */
.L_x_135:
[----:B-1----:R-:W-:-:S07]  /*11650*/  MOV R0, UR24 ;  /* 0x0000001800007c02 */ /* 0x002fce0008000f00 */
.L_x_290:
[----:B-1----:R1:W2:Y:S02]  /*11660*/  SYNCS.PHASECHK.TRANS64.TRYWAIT P0, [R0+URZ+0xe8], R3 ;  /* 0x0000e803000075a7 */ /* 0x0022a400080011ff */
[----:B--2---:R-:W-:Y:S05]  /*11670*/  @!P0 NANOSLEEP.SYNCS 0x989680 ;  /* 0x009896800000895d */ /* 0x004fea0003900000 */
[----:B------:R-:W2:Y:S02]  /*11680*/  @!P0 SYNCS.PHASECHK.TRANS64 P0, [R0+URZ+0xe8], R3 ;  /* 0x0000e803000085a7 */ /* 0x000ea400080010ff */
[----:B--2---:R-:W-:Y:S05]  /*11690*/  @!P0 BRA `(.L_x_290) ;  /* 0xfffffffc00f08947 */ /* 0x004fea000383ffff */
[----:B------:R-:W-:Y:S05]  /*116a0*/  BRA `(.L_x_291) ;  /* 0xffffff8400fc7947 */ /* 0x000fea000383ffff */
.L_x_137:
[----:B-1----:R-:W-:-:S07]  /*116b0*/  MOV R0, UR24 ;  /* 0x0000001800007c02 */ /* 0x002fce0008000f00 */
.L_x_292:
[----:B-1----:R1:W2:Y:S02]  /*116c0*/  SYNCS.PHASECHK.TRANS64.TRYWAIT P0, [R0+URZ+0xf0], R3 ;  /* 0x0000f003000075a7 */ /* 0x0022a400080011ff */
[----:B--2---:R-:W-:Y:S05]  /*116d0*/  @!P0 NANOSLEEP.SYNCS 0x989680 ;  /* 0x009896800000895d */ /* 0x004fea0003900000 */
[----:B------:R-:W2:Y:S02]  /*116e0*/  @!P0 SYNCS.PHASECHK.TRANS64 P0, [R0+URZ+0xf0], R3 ;  /* 0x0000f003000085a7 */ /* 0x000ea400080010ff */
[----:B--2---:R-:W-:Y:S05]  /*116f0*/  @!P0 BRA `(.L_x_292) ;  /* 0xfffffffc00f08947 */ /* 0x004fea000383ffff */
[----:B------:R-:W-:Y:S05]  /*11700*/  BRA `(.L_x_293) ;  /* 0xffffff8400f47947 */ /* 0x000fea000383ffff */
.L_x_146:
[----:B------:R-:W-:Y:S07]  /*11710*/  MOV R0, UR6 ;  /* 0x0000000600007c02 */ /* 0x000fee0008000f00 */
.L_x_294:
[----:B---3--:R3:W1:Y:S02]  /*11720*/  SYNCS.PHASECHK.TRANS64.TRYWAIT P0, [R0+URZ+0x1f0], R3 ;  /* 0x0001f003000075a7 */ /* 0x00866400080011ff */
[----:B-1----:R-:W-:Y:S05]  /*11730*/  @!P0 NANOSLEEP.SYNCS 0x989680 ;  /* 0x009896800000895d */ /* 0x002fea0003900000 */
[----:B------:R-:W1:Y:S02]  /*11740*/  @!P0 SYNCS.PHASECHK.TRANS64 P0, [R0+URZ+0x1f0], R3 ;  /* 0x0001f003000085a7 */ /* 0x000e6400080010ff */
[----:B-1----:R-:W-:Y:S05]  /*11750*/  @!P0 BRA `(.L_x_294) ;  /* 0xfffffffc00f08947 */ /* 0x002fea000383ffff */
[----:B------:R-:W-:Y:S05]  /*11760*/  BRA `(.L_x_295) ;  /* 0xffffff9000a07947 */ /* 0x000fea000383ffff */
.L_x_155:
[----:B------:R-:W-:Y:S07]  /*11770*/  MOV R15, 0xffffffff ;  /* 0xffffffff000f7802 */ /* 0x000fee0000000f00 */
[----:B-12-45:R-:W-:Y:S05]  /*11780*/  WARPSYNC.COLLECTIVE R15, `(.L_x_296) ;  /* 0x000000000f0c7348 */ /* 0x036fea0003c00000 */
[----:B------:R-:W-:Y:S02]  /*11790*/  ELECT P6, UR79, PT ;  /* 0x00000000004f782f */ /* 0x000fe400038c0000 */
[----:B------:R-:W-:Y:S01]  /*117a0*/  MOV R14, UR79 ;  /* 0x0000004f000e7c02 */ /* 0x000fe20008000f00 */
[----:B-12-45:R-:W-:Y:S10]  /*117b0*/  ENDCOLLECTIVE ;  /* 0x000000000000791b */ /* 0x036ff40003800000 */
.L_x_296:
[----:B------:R-:W-:Y:S05]  /*117c0*/  BRA `(.L_x_297) ;  /* 0xffffff9400b07947 */ /* 0x000fea000383ffff */
.L_x_160:
[----:B--2---:R-:W-:Y:S04]  /*117d0*/  MOV R5, UR43 ;  /* 0x0000002b00057c02 */ /* 0x004fe80008000f00 */
[----:B------:R2:W1:Y:S03]  /*117e0*/  SYNCS.PHASECHK.TRANS64.TRYWAIT P0, [R5+URZ+0xc0], R0 ;  /* 0x0000c000050075a7 */ /* 0x00046600080011ff */
[----:B-1----:R-:W-:Y:S05]  /*117f0*/  @!P0 NANOSLEEP.SYNCS 0x989680 ;  /* 0x009896800000895d */ /* 0x002fea0003900000 */
[----:B------:R-:W1:Y:S02]  /*11800*/  @!P0 SYNCS.PHASECHK.TRANS64 P0, [R5+URZ+0xc0], R0 ;  /* 0x0000c000050085a7 */ /* 0x000e6400080010ff */
[----:B-1----:R-:W-:Y:S05]  /*11810*/  @!P0 BRA `(.L_x_160) ;  /* 0xfffffffc00ec8947 */ /* 0x002fea000383ffff */
[----:B------:R-:W-:Y:S05]  /*11820*/  BRA `(.L_x_159) ;  /* 0xffffff9800587947 */ /* 0x000fea000383ffff */
.L_x_164:
[----:B------:R1:W1:Y:S02]  /*11830*/  SYNCS.PHASECHK.TRANS64.TRYWAIT P1, [R68+URZ+0x190], R3 ;  /* 0x00019003440075a7 */ /* 0x00026400080211ff */
[----:B-1----:R-:W-:Y:S05]  /*11840*/  @!P1 NANOSLEEP.SYNCS 0x989680 ;  /* 0x009896800000995d */ /* 0x002fea0003900000 */
[----:B------:R-:W1:Y:S02]  /*11850*/  @!P1 SYNCS.PHASECHK.TRANS64 P1, [R68+URZ+0x190], R3 ;  /* 0x00019003440095a7 */ /* 0x000e6400080210ff */
[----:B-1----:R-:W-:Y:S05]  /*11860*/  @!P1 BRA `(.L_x_164) ;  /* 0xfffffffc00f09947 */ /* 0x002fea000383ffff */
[----:B------:R-:W-:Y:S05]  /*11870*/  BRA `(.L_x_163) ;  /* 0xffffff9800b87947 */ /* 0x000fea000383ffff */
.L_x_171:
[----:B--2---:R-:W-:Y:S04]  /*11880*/  MOV R0, UR43 ;  /* 0x0000002b00007c02 */ /* 0x004fe80008000f00 */
[----:B------:R2:W4:Y:S03]  /*11890*/  SYNCS.PHASECHK.TRANS64.TRYWAIT P1, [R0+URZ+0xc8], R3 ;  /* 0x0000c803000075a7 */ /* 0x00052600080211ff */
[----:B----4-:R-:W-:Y:S05]  /*118a0*/  @!P1 NANOSLEEP.SYNCS 0x989680 ;  /* 0x009896800000995d */ /* 0x010fea0003900000 */
[----:B------:R-:W4:Y:S02]  /*118b0*/  @!P1 SYNCS.PHASECHK.TRANS64 P1, [R0+URZ+0xc8], R3 ;  /* 0x0000c803000095a7 */ /* 0x000f2400080210ff */
[----:B----4-:R-:W-:Y:S05]  /*118c0*/  @!P1 BRA `(.L_x_171) ;  /* 0xfffffffc00ec9947 */ /* 0x010fea000383ffff */
[----:B------:R-:W-:Y:S05]  /*118d0*/  BRA `(.L_x_170) ;  /* 0xffffffa000e07947 */ /* 0x000fea000383ffff */
.L_x_179:
[----:B--2---:R-:W-:Y:S04]  /*118e0*/  MOV R0, UR43 ;  /* 0x0000002b00007c02 */ /* 0x004fe80008000f00 */
[----:B------:R2:W1:Y:S03]  /*118f0*/  SYNCS.PHASECHK.TRANS64.TRYWAIT P1, [R0+URZ+0xd0], R3 ;  /* 0x0000d003000075a7 */ /* 0x00046600080211ff */
[----:B-1----:R-:W-:Y:S05]  /*11900*/  @!P1 NANOSLEEP.SYNCS 0x989680 ;  /* 0x009896800000995d */ /* 0x002fea0003900000 */
[----:B------:R-:W1:Y:S02]  /*11910*/  @!P1 SYNCS.PHASECHK.TRANS64 P1, [R0+URZ+0xd0], R3 ;  /* 0x0000d003000095a7 */ /* 0x000e6400080210ff */
[----:B-1----:R-:W-:Y:S05]  /*11920*/  @!P1 BRA `(.L_x_179) ;  /* 0xfffffffc00ec9947 */ /* 0x002fea000383ffff */
[----:B------:R-:W-:Y:S05]  /*11930*/  BRA `(.L_x_178) ;  /* 0xffffffac00387947 */ /* 0x000fea000383ffff */
.L_x_187:
[----:B--2---:R-:W-:Y:S04]  /*11940*/  MOV R0, UR43 ;  /* 0x0000002b00007c02 */ /* 0x004fe80008000f00 */
[----:B------:R2:W1:Y:S03]  /*11950*/  SYNCS.PHASECHK.TRANS64.TRYWAIT P1, [R0+URZ+0xd8], R3 ;  /* 0x0000d803000075a7 */ /* 0x00046600080211ff */
[----:B-1----:R-:W-:Y:S05]  /*11960*/  @!P1 NANOSLEEP.SYNCS 0x989680 ;  /* 0x009896800000995d */ /* 0x002fea0003900000 */
[----:B------:R-:W1:Y:S02]  /*11970*/  @!P1 SYNCS.PHASECHK.TRANS64 P1, [R0+URZ+0xd8], R3 ;  /* 0x0000d803000095a7 */ /* 0x000e6400080210ff */
[----:B-1----:R-:W-:Y:S05]  /*11980*/  @!P1 BRA `(.L_x_187) ;  /* 0xfffffffc00ec9947 */ /* 0x002fea000383ffff */
[----:B------:R-:W-:Y:S05]  /*11990*/  BRA `(.L_x_186) ;  /* 0xffffffb400a07947 */ /* 0x000fea000383ffff */
.L_x_199:
[----:B------:R-:W-:Y:S07]  /*119a0*/  MOV R4, UR24 ;  /* 0x0000001800047c02 */ /* 0x000fee0008000f00 */
.L_x_298:
[----:B--2---:R2:W4:Y:S02]  /*119b0*/  SYNCS.PHASECHK.TRANS64.TRYWAIT P0, [R4+URZ+0x110], R5 ;  /* 0x00011005040075a7 */ /* 0x00452400080011ff */
[----:B----4-:R-:W-:Y:S05]  /*119c0*/  @!P0 NANOSLEEP.SYNCS 0x989680 ;  /* 0x009896800000895d */ /* 0x010fea0003900000 */
[----:B------:R-:W4:Y:S02]  /*119d0*/  @!P0 SYNCS.PHASECHK.TRANS64 P0, [R4+URZ+0x110], R5 ;  /* 0x00011005040085a7 */ /* 0x000f2400080010ff */
[----:B----4-:R-:W-:Y:S05]  /*119e0*/  @!P0 BRA `(.L_x_298) ;  /* 0xfffffffc00f08947 */ /* 0x010fea000383ffff */
[----:B------:R-:W-:Y:S05]  /*119f0*/  BRA `(.L_x_299) ;  /* 0xffffffc800ac7947 */ /* 0x000fea000383ffff */
.L_x_202:
[----:B------:R-:W-:Y:S07]  /*11a00*/  MOV R4, UR24 ;  /* 0x0000001800047c02 */ /* 0x000fee0008000f00 */
.L_x_300:
[----:B-1----:R1:W2:Y:S02]  /*11a10*/  SYNCS.PHASECHK.TRANS64.TRYWAIT P1, [R4+URZ+0x230], R5 ;  /* 0x00023005040075a7 */ /* 0x0022a400080211ff */
[----:B--2---:R-:W-:Y:S05]  /*11a20*/  @!P1 NANOSLEEP.SYNCS 0x989680 ;  /* 0x009896800000995d */ /* 0x004fea0003900000 */
[----:B------:R-:W2:Y:S02]  /*11a30*/  @!P1 SYNCS.PHASECHK.TRANS64 P1, [R4+URZ+0x230], R5 ;  /* 0x00023005040095a7 */ /* 0x000ea400080210ff */
[----:B--2---:R-:W-:Y:S05]  /*11a40*/  @!P1 BRA `(.L_x_300) ;  /* 0xfffffffc00f09947 */ /* 0x004fea000383ffff */
[----:B------:R-:W-:Y:S05]  /*11a50*/  BRA `(.L_x_301) ;  /* 0xffffffcc00087947 */ /* 0x000fea000383ffff */
.L_x_218:
[----:B-1----:R-:W-:-:S04]  /*11a60*/  MOV R0, UR6 ;  /* 0x0000000600007c02 */ /* 0x002fc80008000f00 */
[----:B------:R1:W2:Y:S03]  /*11a70*/  SYNCS.PHASECHK.TRANS64.TRYWAIT P0, [R0+URZ+0x8], R5 ;  /* 0x00000805000075a7 */ /* 0x0002a600080011ff */
[----:B--2---:R-:W-:Y:S05]  /*11a80*/  @!P0 NANOSLEEP.SYNCS 0x989680 ;  /* 0x009896800000895d */ /* 0x004fea0003900000 */
[----:B------:R-:W2:Y:S02]  /*11a90*/  @!P0 SYNCS.PHASECHK.TRANS64 P0, [R0+URZ+0x8], R5 ;  /* 0x00000805000085a7 */ /* 0x000ea400080010ff */
[----:B--2---:R-:W-:Y:S05]  /*11aa0*/  @!P0 BRA `(.L_x_218) ;  /* 0xfffffffc00ec8947 */ /* 0x004fea000383ffff */
[----:B------:R-:W-:Y:S05]  /*11ab0*/  BRA `(.L_x_217) ;  /* 0xffffffdc00fc7947 */ /* 0x000fea000383ffff */
.L_x_220:
[----:B------:R-:W-:Y:S01]  /*11ac0*/  BSSY B0, `(.L_x_302) ;  /* 0x0000006000007945 */ /* 0x000fe20003800000 */
[----:B------:R-:W-:-:S07]  /*11ad0*/  MOV R15, 0xffffffff ;  /* 0xffffffff000f7802 */ /* 0x000fce0000000f00 */
[----:B-1--45:R-:W-:Y:S05]  /*11ae0*/  WARPSYNC.COLLECTIVE R15, `(.L_x_303) ;  /* 0x000000000f0c7348 */ /* 0x032fea0003c00000 */
[----:B------:R-:W-:Y:S02]  /*11af0*/  ELECT P6, UR79, PT ;  /* 0x00000000004f782f */ /* 0x000fe400038c0000 */
[----:B------:R-:W-:Y:S01]  /*11b00*/  MOV R14, UR79 ;  /* 0x0000004f000e7c02 */ /* 0x000fe20008000f00 */
[----:B-1--45:R-:W-:Y:S10]  /*11b10*/  ENDCOLLECTIVE ;  /* 0x000000000000791b */ /* 0x032ff40003800000 */
.L_x_303:
[----:B------:R-:W-:Y:S05]  /*11b20*/  BSYNC B0 ;  /* 0x0000000000007941 */ /* 0x000fea0003800000 */
.L_x_302:
[----:B------:R-:W-:Y:S05]  /*11b30*/  BRA `(.L_x_304) ;  /* 0xffffffe0002c7947 */ /* 0x000fea000383ffff */
.L_x_222:
[----:B-1----:R-:W-:-:S04]  /*11b40*/  MOV R0, UR6 ;  /* 0x0000000600007c02 */ /* 0x002fc80008000f00 */
[----:B------:R1:W2:Y:S03]  /*11b50*/  SYNCS.PHASECHK.TRANS64.TRYWAIT P0, [R0+URZ+0x8], R3 ;  /* 0x00000803000075a7 */ /* 0x0002a600080011ff */
[----:B--2---:R-:W-:Y:S05]  /*11b60*/  @!P0 NANOSLEEP.SYNCS 0x989680 ;  /* 0x009896800000895d */ /* 0x004fea0003900000 */
[----:B------:R-:W2:Y:S02]  /*11b70*/  @!P0 SYNCS.PHASECHK.TRANS64 P0, [R0+URZ+0x8], R3 ;  /* 0x00000803000085a7 */ /* 0x000ea400080010ff */
[----:B--2---:R-:W-:Y:S05]  /*11b80*/  @!P0 BRA `(.L_x_222) ;  /* 0xfffffffc00ec8947 */ /* 0x004fea000383ffff */
[----:B------:R-:W-:Y:S05]  /*11b90*/  BRA `(.L_x_221) ;  /* 0xffffffe000307947 */ /* 0x000fea000383ffff */
.L_x_225:
[----:B-1----:R-:W-:-:S07]  /*11ba0*/  MOV R3, UR9 ;  /* 0x0000000900037c02 */ /* 0x002fce0008000f00 */
.L_x_305:
[----:B-1----:R1:W3:Y:S02]  /*11bb0*/  SYNCS.PHASECHK.TRANS64.TRYWAIT P0, [R3+URZ+0x1b0], R4 ;  /* 0x0001b004030075a7 */ /* 0x0022e400080011ff */
[----:B---3--:R-:W-:Y:S05]  /*11bc0*/  @!P0 NANOSLEEP.SYNCS 0x989680 ;  /* 0x009896800000895d */ /* 0x008fea0003900000 */
[----:B------:R-:W3:Y:S02]  /*11bd0*/  @!P0 SYNCS.PHASECHK.TRANS64 P0, [R3+URZ+0x1b0], R4 ;  /* 0x0001b004030085a7 */ /* 0x000ee400080010ff */
[----:B---3--:R-:W-:Y:S05]  /*11be0*/  @!P0 BRA `(.L_x_305) ;  /* 0xfffffffc00f08947 */ /* 0x008fea000383ffff */
[----:B------:R-:W-:Y:S05]  /*11bf0*/  BRA `(.L_x_306) ;  /* 0xffffffe4001c7947 */ /* 0x000fea000383ffff */
.L_x_227:
[----:B------:R-:W-:Y:S07]  /*11c00*/  MOV R3, UR6 ;  /* 0x0000000600037c02 */ /* 0x000fee0008000f00 */
.L_x_307:
[----:B-1----:R1:W2:Y:S02]  /*11c10*/  SYNCS.PHASECHK.TRANS64.TRYWAIT P0, [R3+URZ], R4 ;  /* 0x00000004030075a7 */ /* 0x0022a400080011ff */
[----:B--2---:R-:W-:Y:S05]  /*11c20*/  @!P0 NANOSLEEP.SYNCS 0x989680 ;  /* 0x009896800000895d */ /* 0x004fea0003900000 */
[----:B------:R-:W2:Y:S02]  /*11c30*/  @!P0 SYNCS.PHASECHK.TRANS64 P0, [R3+URZ], R4 ;  /* 0x00000004030085a7 */ /* 0x000ea400080010ff */
[----:B--2---:R-:W-:Y:S05]  /*11c40*/  @!P0 BRA `(.L_x_307) ;  /* 0xfffffffc00f08947 */ /* 0x004fea000383ffff */
[----:B------:R-:W-:Y:S05]  /*11c50*/  BRA `(.L_x_226) ;  /* 0xffffffe4005c7947 */ /* 0x000fea000383ffff */
.L_x_231:
[----:B------:R-:W-:-:S07]  /*11c60*/  MOV R3, UR6 ;  /* 0x0000000600037c02 */ /* 0x000fce0008000f00 */
.L_x_308:
[----:B-1----:R1:W2:Y:S02]  /*11c70*/  SYNCS.PHASECHK.TRANS64.TRYWAIT P0, [R3+URZ+0x1f0], R4 ;  /* 0x0001f004030075a7 */ /* 0x0022a400080011ff */
[----:B--2---:R-:W-:Y:S05]  /*11c80*/  @!P0 NANOSLEEP.SYNCS 0x989680 ;  /* 0x009896800000895d */ /* 0x004fea0003900000 */
[----:B------:R-:W2:Y:S02]  /*11c90*/  @!P0 SYNCS.PHASECHK.TRANS64 P0, [R3+URZ+0x1f0], R4 ;  /* 0x0001f004030085a7 */ /* 0x000ea400080010ff */
[----:B--2---:R-:W-:Y:S05]  /*11ca0*/  @!P0 BRA `(.L_x_308) ;  /* 0xfffffffc00f08947 */ /* 0x004fea000383ffff */
[----:B------:R-:W-:Y:S05]  /*11cb0*/  BRA `(.L_x_309) ;  /* 0xffffffe800387947 */ /* 0x000fea000383ffff */
.L_x_236:
[----:B-1----:R-:W-:-:S07]  /*11cc0*/  MOV R0, UR6 ;  /* 0x0000000600007c02 */ /* 0x002fce0008000f00 */
.L_x_310:
[----:B-1----:R1:W3:Y:S02]  /*11cd0*/  SYNCS.PHASECHK.TRANS64.TRYWAIT P0, [R0+URZ+0x1b0], R3 ;  /* 0x0001b003000075a7 */ /* 0x0022e400080011ff */
[----:B---3--:R-:W-:Y:S05]  /*11ce0*/  @!P0 NANOSLEEP.SYNCS 0x989680 ;  /* 0x009896800000895d */ /* 0x008fea0003900000 */
[----:B------:R-:W3:Y:S02]  /*11cf0*/  @!P0 SYNCS.PHASECHK.TRANS64 P0, [R0+URZ+0x1b0], R3 ;  /* 0x0001b003000085a7 */ /* 0x000ee400080010ff */
[----:B---3--:R-:W-:Y:S05]  /*11d00*/  @!P0 BRA `(.L_x_310) ;  /* 0xfffffffc00f08947 */ /* 0x008fea000383ffff */
[----:B------:R-:W-:Y:S05]  /*11d10*/  BRA `(.L_x_311) ;  /* 0xffffffe800c07947 */ /* 0x000fea000383ffff */
.L_x_238:
[----:B------:R-:W-:-:S07]  /*11d20*/  MOV R0, UR7 ;  /* 0x0000000700007c02 */ /* 0x000fce0008000f00 */
.L_x_312:
[----:B-1----:R1:W3:Y:S02]  /*11d30*/  SYNCS.PHASECHK.TRANS64.TRYWAIT P0, [R0+URZ+0x1b0], R3 ;  /* 0x0001b003000075a7 */ /* 0x0022e400080011ff */
[----:B---3--:R-:W-:Y:S05]  /*11d40*/  @!P0 NANOSLEEP.SYNCS 0x989680 ;  /* 0x009896800000895d */ /* 0x008fea0003900000 */
[----:B------:R-:W3:Y:S02]  /*11d50*/  @!P0 SYNCS.PHASECHK.TRANS64 P0, [R0+URZ+0x1b0], R3 ;  /* 0x0001b003000085a7 */ /* 0x000ee400080010ff */
[----:B---3--:R-:W-:Y:S05]  /*11d60*/  @!P0 BRA `(.L_x_312) ;  /* 0xfffffffc00f08947 */ /* 0x008fea000383ffff */
[----:B------:R-:W-:Y:S05]  /*11d70*/  BRA `(.L_x_313) ;  /* 0xffffffe800d87947 */ /* 0x000fea000383ffff */
.L_x_240:
[----:B------:R-:W-:-:S07]  /*11d80*/  MOV R0, UR7 ;  /* 0x0000000700007c02 */ /* 0x000fce0008000f00 */
.L_x_314:
[----:B-1----:R1:W3:Y:S02]  /*11d90*/  SYNCS.PHASECHK.TRANS64.TRYWAIT P0, [R0+URZ+0x1b0], R3 ;  /* 0x0001b003000075a7 */ /* 0x0022e400080011ff */
[----:B---3--:R-:W-:Y:S05]  /*11da0*/  @!P0 NANOSLEEP.SYNCS 0x989680 ;  /* 0x009896800000895d */ /* 0x008fea0003900000 */
[----:B------:R-:W3:Y:S02]  /*11db0*/  @!P0 SYNCS.PHASECHK.TRANS64 P0, [R0+URZ+0x1b0], R3 ;  /* 0x0001b003000085a7 */ /* 0x000ee400080010ff */
[----:B---3--:R-:W-:Y:S05]  /*11dc0*/  @!P0 BRA `(.L_x_314) ;  /* 0xfffffffc00f08947 */ /* 0x008fea000383ffff */
[----:B------:R-:W-:Y:S05]  /*11dd0*/  BRA `(.L_x_315) ;  /* 0xffffffe800f07947 */ /* 0x000fea000383ffff */
.L_x_244:
[----:B------:R-:W-:-:S07]  /*11de0*/  MOV R0, UR4 ;  /* 0x0000000400007c02 */ /* 0x000fce0008000f00 */
.L_x_316:
[----:B-1----:R1:W3:Y:S02]  /*11df0*/  SYNCS.PHASECHK.TRANS64.TRYWAIT P1, [R0+URZ+0x1e0], R3 ;  /* 0x0001e003000075a7 */ /* 0x0022e400080211ff */
[----:B---3--:R-:W-:Y:S05]  /*11e00*/  @!P1 NANOSLEEP.SYNCS 0x989680 ;  /* 0x009896800000995d */ /* 0x008fea0003900000 */
[----:B------:R-:W3:Y:S02]  /*11e10*/  @!P1 SYNCS.PHASECHK.TRANS64 P1, [R0+URZ+0x1e0], R3 ;  /* 0x0001e003000095a7 */ /* 0x000ee400080210ff */
[----:B---3--:R-:W-:Y:S05]  /*11e20*/  @!P1 BRA `(.L_x_316) ;  /* 0xfffffffc00f09947 */ /* 0x008fea000383ffff */
[----:B------:R-:W-:Y:S05]  /*11e30*/  BRA `(.L_x_317) ;  /* 0xffffffec00447947 */ /* 0x000fea000383ffff */
        .weak           $__internal_0_$__cuda_sm10x_tcgen05_guardrail_trap_col_being_dealloced_not_returned_by_alloc
        .type           $__internal_0_$__cuda_sm10x_tcgen05_guardrail_trap_col_being_dealloced_not_returned_by_alloc,@function
        .size           $__internal_0_$__cuda_sm10x_tcgen05_guardrail_trap_col_being_dealloced_not_returned_by_alloc,($__internal_1_$__cuda_sm10x_tcgen05_guardrail_trap_phase_invalid_during_alloc - $__internal_0_$__cuda_sm10x_tcgen05_guardrail_trap_col_being_dealloced_not_returned_by_alloc)
$__internal_0_$__cuda_sm10x_tcgen05_guardrail_trap_col_being_dealloced_not_returned_by_alloc:
[----:B------:R-:W-:Y:S05]  /*11e40*/  BPT.TRAP 0x1 ;  /* 0x000000040000795c */ /* 0x000fea0000300000 */
[----:B------:R-:W-:-:S04]  /*11e50*/  HFMA2 R3, -RZ, RZ, 0, 0 ;  /* 0x00000000ff037431 */ /* 0x000fc800000001ff */
[----:B------:R-:W-:Y:S05]  /*11e60*/  RET.REL.NODEC R2 `(_ZN7cutlass13device_kernelINS_4gemm6kernel13GemmUniversalINS1_17GroupProblemShapeIN4cute5tupleIJiiiEEEEENS1_10collective13CollectiveMmaINS1_40MainloopSm100ArrayTmaUmmaWarpSpecializedILi12ELi8ELi4ENS6_IJNS5_1CILi2EEENSC_ILi1EEESE_EEEEENS6_IJNSC_ILi128EEESH_NSC_ILi64EEEEEENS_10bfloat16_tEPNS6_IJlSE_NSC_ILi0EEEEEESK_SN_NS5_8TiledMMAINS5_8MMA_AtomIJNS5_26SM100_MMA_F16BF16_2x1SM_SSISK_SK_fLi128ELi128ELNS5_4UMMA5MajorE0ELSS_0ELNSR_7ScaleInE0ELST_0EEEEEENS5_6LayoutINS6_IJSE_SE_SE_EEENS6_IJSL_SL_SL_EEEEENS6_IJNS5_10UnderscoreES10_S10_EEEEENS5_18SM100_TMA_2SM_LOADENS5_14ComposedLayoutINS5_7SwizzleILi3ELi4ELi3EEENS5_18smem_ptr_flag_bitsILi16EEENSW_INS6_IJNSC_ILi8EEESI_EEENS6_IJSI_SE_EEEEEEEvNS5_8identityES13_S1D_vS1E_EENS_8epilogue10collective18CollectiveEpilogueINS1G_31Sm100PtrArrayTmaWarpSpecializedILi4ELi2ELi16ELb1ELb0EEEJNS6_IJSI_SH_SI_EEENS6_IJNSW_ISI_SE_EENSW_INS6_IJNSC_ILi16EEESD_EEENS6_IJSE_SI_EEEEEEEENS_6half_tEPNS6_IJSE_lSL_EEES1S_S1U_NS1G_6fusion15FusionCallbacksIS1K_NS1V_17LinearCombinationIS1S_fS1S_fLNS_15FloatRoundStyleE2EEES1L_S1R_JEEENS5_5SM1004TMEM4LOAD26SM100_TMEM_LOAD_16dp256b2xENS5_13SM90_TMA_LOADENS14_IS16_S18_NSW_INS6_IJSI_S19_EEES1P_EEEENS5_17SM75_U16x8_LDSM_TENS5_14SM90_TMA_STOREES28_NS5_17SM90_U16x8_STSM_TENS5_39AutoVectorizingCopyWithAssumedAlignmentILi128EEEEEEvvEEEEvNT_6ParamsE) ;  /* 0xfffffee002647950 */ /* 0x000fea0003c3ffff */
        .weak           $__internal_1_$__cuda_sm10x_tcgen05_guardrail_trap_phase_invalid_during_alloc
        .type           $__internal_1_$__cuda_sm10x_tcgen05_guardrail_trap_phase_invalid_during_alloc,@function
        .size           $__internal_1_$__cuda_sm10x_tcgen05_guardrail_trap_phase_invalid_during_alloc,($__internal_2_$__cuda_sm10x_tcgen05_guardrail_trap_unallocated_columns_being_dealloced - $__internal_1_$__cuda_sm10x_tcgen05_guardrail_trap_phase_invalid_during_alloc)
$__internal_1_$__cuda_sm10x_tcgen05_guardrail_trap_phase_invalid_during_alloc:
[----:B------:R-:W-:Y:S05]  /*11e70*/  BPT.TRAP 0x1 ;  /* 0x000000040000795c */ /* 0x000fea0000300000 */
[----:B------:R-:W-:-:S04]  /*11e80*/  MOV R3, 0x0 ;  /* 0x0000000000037802 */ /* 0x000fc80000000f00 */
[----:B------:R-:W-:Y:S05]  /*11e90*/  RET.REL.NODEC R2 `(_ZN7cutlass13device_kernelINS_4gemm6kernel13GemmUniversalINS1_17GroupProblemShapeIN4cute5tupleIJiiiEEEEENS1_10collective13CollectiveMmaINS1_40MainloopSm100ArrayTmaUmmaWarpSpecializedILi12ELi8ELi4ENS6_IJNS5_1CILi2EEENSC_ILi1EEESE_EEEEENS6_IJNSC_ILi128EEESH_NSC_ILi64EEEEEENS_10bfloat16_tEPNS6_IJlSE_NSC_ILi0EEEEEESK_SN_NS5_8TiledMMAINS5_8MMA_AtomIJNS5_26SM100_MMA_F16BF16_2x1SM_SSISK_SK_fLi128ELi128ELNS5_4UMMA5MajorE0ELSS_0ELNSR_7ScaleInE0ELST_0EEEEEENS5_6LayoutINS6_IJSE_SE_SE_EEENS6_IJSL_SL_SL_EEEEENS6_IJNS5_10UnderscoreES10_S10_EEEEENS5_18SM100_TMA_2SM_LOADENS5_14ComposedLayoutINS5_7SwizzleILi3ELi4ELi3EEENS5_18smem_ptr_flag_bitsILi16EEENSW_INS6_IJNSC_ILi8EEESI_EEENS6_IJSI_SE_EEEEEEEvNS5_8identityES13_S1D_vS1E_EENS_8epilogue10collective18CollectiveEpilogueINS1G_31Sm100PtrArrayTmaWarpSpecializedILi4ELi2ELi16ELb1ELb0EEEJNS6_IJSI_SH_SI_EEENS6_IJNSW_ISI_SE_EENSW_INS6_IJNSC_ILi16EEESD_EEENS6_IJSE_SI_EEEEEEEENS_6half_tEPNS6_IJSE_lSL_EEES1S_S1U_NS1G_6fusion15FusionCallbacksIS1K_NS1V_17LinearCombinationIS1S_fS1S_fLNS_15FloatRoundStyleE2EEES1L_S1R_JEEENS5_5SM1004TMEM4LOAD26SM100_TMEM_LOAD_16dp256b2xENS5_13SM90_TMA_LOADENS14_IS16_S18_NSW_INS6_IJSI_S19_EEES1P_EEEENS5_17SM75_U16x8_LDSM_TENS5_14SM90_TMA_STOREES28_NS5_17SM90_U16x8_STSM_TENS5_39AutoVectorizingCopyWithAssumedAlignmentILi128EEEEEEvvEEEEvNT_6ParamsE) ;  /* 0xfffffee002587950 */ /* 0x000fea0003c3ffff */
        .weak           $__internal_2_$__cuda_sm10x_tcgen05_guardrail_trap_unallocated_columns_being_dealloced
        .type           $__internal_2_$__cuda_sm10x_tcgen05_guardrail_trap_unallocated_columns_being_dealloced,@function
        .size           $__internal_2_$__cuda_sm10x_tcgen05_guardrail_trap_unallocated_columns_being_dealloced,($__internal_3_$__cuda_sm20_div_u64 - $__internal_2_$__cuda_sm10x_tcgen05_guardrail_trap_unallocated_columns_being_dealloced)
$__internal_2_$__cuda_sm10x_tcgen05_guardrail_trap_unallocated_columns_being_dealloced:
[----:B------:R-:W-:Y:S05]  /*11ea0*/  BPT.TRAP 0x1 ;  /* 0x000000040000795c */ /* 0x000fea0000300000 */
[----:B------:R-:W-:-:S04]  /*11eb0*/  HFMA2 R3, -RZ, RZ, 0, 0 ;  /* 0x00000000ff037431 */ /* 0x000fc800000001ff */
[----:B------:R-:W-:Y:S05]  /*11ec0*/  RET.REL.NODEC R2 `(_ZN7cutlass13device_kernelINS_4gemm6kernel13GemmUniversalINS1_17GroupProblemShapeIN4cute5tupleIJiiiEEEEENS1_10collective13CollectiveMmaINS1_40MainloopSm100ArrayTmaUmmaWarpSpecializedILi12ELi8ELi4ENS6_IJNS5_1CILi2EEENSC_ILi1EEESE_EEEEENS6_IJNSC_ILi128EEESH_NSC_ILi64EEEEEENS_10bfloat16_tEPNS6_IJlSE_NSC_ILi0EEEEEESK_SN_NS5_8TiledMMAINS5_8MMA_AtomIJNS5_26SM100_MMA_F16BF16_2x1SM_SSISK_SK_fLi128ELi128ELNS5_4UMMA5MajorE0ELSS_0ELNSR_7ScaleInE0ELST_0EEEEEENS5_6LayoutINS6_IJSE_SE_SE_EEENS6_IJSL_SL_SL_EEEEENS6_IJNS5_10UnderscoreES10_S10_EEEEENS5_18SM100_TMA_2SM_LOADENS5_14ComposedLayoutINS5_7SwizzleILi3ELi4ELi3EEENS5_18smem_ptr_flag_bitsILi16EEENSW_INS6_IJNSC_ILi8EEESI_EEENS6_IJSI_SE_EEEEEEEvNS5_8identityES13_S1D_vS1E_EENS_8epilogue10collective18CollectiveEpilogueINS1G_31Sm100PtrArrayTmaWarpSpecializedILi4ELi2ELi16ELb1ELb0EEEJNS6_IJSI_SH_SI_EEENS6_IJNSW_ISI_SE_EENSW_INS6_IJNSC_ILi16EEESD_EEENS6_IJSE_SI_EEEEEEEENS_6half_tEPNS6_IJSE_lSL_EEES1S_S1U_NS1G_6fusion15FusionCallbacksIS1K_NS1V_17LinearCombinationIS1S_fS1S_fLNS_15FloatRoundStyleE2EEES1L_S1R_JEEENS5_5SM1004TMEM4LOAD26SM100_TMEM_LOAD_16dp256b2xENS5_13SM90_TMA_LOADENS14_IS16_S18_NSW_INS6_IJSI_S19_EEES1P_EEEENS5_17SM75_U16x8_LDSM_TENS5_14SM90_TMA_STOREES28_NS5_17SM90_U16x8_STSM_TENS5_39AutoVectorizingCopyWithAssumedAlignmentILi128EEEEEEvvEEEEvNT_6ParamsE) ;  /* 0xfffffee0024c7950 */ /* 0x000fea0003c3ffff */
        .weak           $__internal_3_$__cuda_sm20_div_u64
        .type           $__internal_3_$__cuda_sm20_div_u64,@function
        .size           $__internal_3_$__cuda_sm20_div_u64,(.L_x_74 - $__internal_3_$__cuda_sm20_div_u64)
$__internal_3_$__cuda_sm20_div_u64:
[----:B------:R-:W1:Y:S08]  /*11ed0*/  I2F.U64.RP R11, UR4 ;  /* 0x00000004000b7d12 */ /* 0x000e700008309000 */
[----:B-1----:R-:W1:Y:S02]  /*11ee0*/  MUFU.RCP R3, R11 ;  /* 0x0000000b00037308 */ /* 0x002e640000001000 */
[----:B-1----:R-:W-:-:S06]  /*11ef0*/  VIADD R3, R3, 0x1ffffffe ;  /* 0x1ffffffe03037836 */ /* 0x002fcc0000000000 */
[----:B------:R-:W1:Y:S02]  /*11f00*/  F2I.U64.TRUNC R18, R3 ;  /* 0x0000000300127311 */ /* 0x000e64000020d800 */
[----:B-1----:R-:W-:Y:S01]  /*11f10*/  R2UR UR12, R18 ;  /* 0x00000000120c72ca */ /* 0x002fe200000e0000 */
[----:B------:R-:W-:Y:S01]  /*11f20*/  IMAD.MOV.U32 R3, RZ, RZ, 0x0 ;  /* 0x00000000ff037424 */ /* 0x000fe200078e00ff */
[----:B------:R-:W-:-:S11]  /*11f30*/  R2UR UR13, R19 ;  /* 0x00000000130d72ca */ /* 0x000fd600000e0000 */
[----:B------:R-:W-:-:S04]  /*11f40*/  UIMAD.WIDE.U32 UR14, UR12, UR4, URZ ;  /* 0x000000040c0e72a5 */ /* 0x000fc8000f8e00ff */
[----:B------:R-:W-:Y:S02]  /*11f50*/  UIADD3 UR11, UP0, UPT, URZ, -UR14, URZ ;  /* 0x8000000eff0b7290 */ /* 0x000fe4000ff1e0ff */
[----:B------:R-:W-:Y:S02]  /*11f60*/  UIMAD UR10, UR12, UR5, UR15 ;  /* 0x000000050c0a72a4 */ /* 0x000fe4000f8e020f */
[----:B------:R-:W-:Y:S02]  /*11f70*/  UIMAD.WIDE.U32 UR14, UR12, UR11, URZ ;  /* 0x0000000b0c0e72a5 */ /* 0x000fe4000f8e00ff */
[----:B------:R-:W-:-:S04]  /*11f80*/  UIMAD UR10, UR13, UR4, UR10 ;  /* 0x000000040d0a72a4 */ /* 0x000fc8000f8e020a */
[----:B------:R-:W-:Y:S01]  /*11f90*/  UIADD3.X UR10, UPT, UPT, URZ, ~UR10, URZ, UP0, !UPT ;  /* 0x8000000aff0a7290 */ /* 0x000fe200087fe4ff */
[----:B------:R-:W-:Y:S01]  /*11fa0*/  UMOV UR14, UR15 ;  /* 0x0000000f000e7c82 */ /* 0x000fe20008000000 */
[----:B------:R-:W-:Y:S02]  /*11fb0*/  UMOV UR15, UR12 ;  /* 0x0000000c000f7c82 */ /* 0x000fe40008000000 */
[----:B------:R-:W-:Y:S02]  /*11fc0*/  UIMAD.WIDE.U32 UR18, UR13, UR10, URZ ;  /* 0x0000000a0d1272a5 */ /* 0x000fe4000f8e00ff */
[----:B------:R-:W-:Y:S02]  /*11fd0*/  UIMAD.WIDE.U32 UR14, UP2, UR12, UR10, UR14 ;  /* 0x0000000a0c0e72a5 */ /* 0x000fe4000f84000e */
[----:B------:R-:W-:Y:S02]  /*11fe0*/  UIMAD UR10, UR13, UR10, URZ ;  /* 0x0000000a0d0a72a4 */ /* 0x000fe4000f8e02ff */
[----:B------:R-:W-:-:S03]  /*11ff0*/  UIMAD.WIDE.U32 UR14, UP1, UR13, UR11, UR14 ;  /* 0x0000000b0d0e72a5 */ /* 0x000fc6000f82000e */
[----:B------:R-:W-:Y:S01]  /*12000*/  UMOV UR11, UR19 ;  /* 0x00000013000b7c82 */ /* 0x000fe20008000000 */
[----:B------:R-:W-:Y:S02]  /*12010*/  UIADD3 UR15, UP0, UPT, UR10, UR15, URZ ;  /* 0x0000000f0a0f7290 */ /* 0x000fe4000ff1e0ff */
[----:B------:R-:W-:Y:S02]  /*12020*/  UIADD3.X UR11, UPT, UPT, UR11, UR13, URZ, UP2, !UPT ;  /* 0x0000000d0b0b7290 */ /* 0x000fe400097fe4ff */
[----:B------:R-:W-:Y:S02]  /*12030*/  UIMAD.WIDE.U32 UR18, UR15, UR4, URZ ;  /* 0x000000040f1272a5 */ /* 0x000fe4000f8e00ff */
[----:B------:R-:W-:Y:S02]  /*12040*/  UIADD3.X UR12, UPT, UPT, URZ, URZ, UR11, UP0, UP1 ;  /* 0x000000ffff0c7290 */ /* 0x000fe400087e240b */
[----:B------:R-:W-:Y:S02]  /*12050*/  UIADD3 UR10, UP0, UPT, URZ, -UR18, URZ ;  /* 0x80000012ff0a7290 */ /* 0x000fe4000ff1e0ff */
[----:B------:R-:W-:-:S02]  /*12060*/  UIMAD UR11, UR15, UR5, UR19 ;  /* 0x000000050f0b72a4 */ /* 0x000fc4000f8e0213 */
[----:B------:R-:W-:Y:S02]  /*12070*/  UIMAD.WIDE.U32 UR18, UR15, UR10, URZ ;  /* 0x0000000a0f1272a5 */ /* 0x000fe4000f8e00ff */
[----:B------:R-:W-:-:S04]  /*12080*/  UIMAD UR11, UR12, UR4, UR11 ;  /* 0x000000040c0b72a4 */ /* 0x000fc8000f8e020b */
[----:B------:R-:W-:Y:S01]  /*12090*/  UIADD3.X UR11, UPT, UPT, URZ, ~UR11, URZ, UP0, !UPT ;  /* 0x8000000bff0b7290 */ /* 0x000fe200087fe4ff */
[----:B------:R-:W-:-:S03]  /*120a0*/  UMOV UR14, UR19 ;  /* 0x00000013000e7c82 */ /* 0x000fc60008000000 */
[----:B------:R-:W-:Y:S02]  /*120b0*/  UIMAD.WIDE.U32 UR18, UP2, UR15, UR11, UR14 ;  /* 0x0000000b0f1272a5 */ /* 0x000fe4000f84000e */
[----:B------:R-:W-:Y:S02]  /*120c0*/  UIMAD.WIDE.U32 UR14, UR12, UR11, URZ ;  /* 0x0000000b0c0e72a5 */ /* 0x000fe4000f8e00ff */
[----:B------:R-:W-:Y:S02]  /*120d0*/  UIMAD.WIDE.U32 UR18, UP1, UR12, UR10, UR18 ;  /* 0x0000000a0c1272a5 */ /* 0x000fe4000f820012 */
[----:B------:R-:W-:-:S05]  /*120e0*/  UIMAD UR10, UR12, UR11, URZ ;  /* 0x0000000b0c0a72a4 */ /* 0x000fca000f8e02ff */
[----:B------:R-:W-:Y:S02]  /*120f0*/  UMOV UR11, UR19 ;  /* 0x00000013000b7c82 */ /* 0x000fe40008000000 */
[----:B------:R-:W-:-:S03]  /*12100*/  UIADD3 UR10, UP0, UPT, UR10, UR11, URZ ;  /* 0x0000000b0a0a7290 */ /* 0x000fc6000ff1e0ff */
[----:B------:R-:W-:Y:S01]  /*12110*/  UMOV UR11, UR15 ;  /* 0x0000000f000b7c82 */ /* 0x000fe20008000000 */
[----:B------:R-:W-:Y:S02]  /*12120*/  UIMAD.WIDE.U32 UR18, UR10, UR6, URZ ;  /* 0x000000060a1272a5 */ /* 0x000fe4000f8e00ff */
[----:B------:R-:W-:-:S04]  /*12130*/  UIADD3.X UR11, UPT, UPT, UR11, UR12, URZ, UP2, !UPT ;  /* 0x0000000c0b0b7290 */ /* 0x000fc800097fe4ff */
[----:B------:R-:W-:Y:S01]  /*12140*/  UIADD3.X UR14, UPT, UPT, URZ, URZ, UR11, UP0, UP1 ;  /* 0x000000ffff0e7290 */ /* 0x000fe200087e240b */
[----:B------:R-:W-:Y:S01]  /*12150*/  UMOV UR18, UR19 ;  /* 0x0000001300127c82 */ /* 0x000fe20008000000 */
[----:B------:R-:W-:Y:S02]  /*12160*/  UMOV UR19, URZ ;  /* 0x000000ff00137c82 */ /* 0x000fe40008000000 */
[----:B------:R-:W-:Y:S02]  /*12170*/  UIMAD.WIDE.U32 UR12, UR14, UR9, URZ ;  /* 0x000000090e0c72a5 */ /* 0x000fe4000f8e00ff */
[----:B------:R-:W-:-:S04]  /*12180*/  UIMAD.WIDE.U32 UR10, UR10, UR9, UR18 ;  /* 0x000000090a0a72a5 */ /* 0x000fc8000f8e0012 */
[----:B------:R-:W-:Y:S02]  /*12190*/  UIMAD.WIDE.U32 UR10, UP1, UR14, UR6, UR10 ;  /* 0x000000060e0a72a5 */ /* 0x000fe4000f82000a */
[----:B------:R-:W-:-:S04]  /*121a0*/  UIMAD UR14, UR14, UR9, URZ ;  /* 0x000000090e0e72a4 */ /* 0x000fc8000f8e02ff */
[----:B------:R-:W-:-:S03]  /*121b0*/  UIADD3 UR14, UP0, UPT, UR14, UR11, URZ ;  /* 0x0000000b0e0e7290 */ /* 0x000fc6000ff1e0ff */
[----:B------:R-:W-:Y:S01]  /*121c0*/  UMOV UR11, UR13 ;  /* 0x0000000d000b7c82 */ /* 0x000fe20008000000 */
[----:B------:R-:W-:Y:S02]  /*121d0*/  UIMAD.WIDE.U32 UR18, UR14, UR4, URZ ;  /* 0x000000040e1272a5 */ /* 0x000fe4000f8e00ff */
[----:B------:R-:W-:Y:S02]  /*121e0*/  UIADD3.X UR11, UPT, UPT, UR11, URZ, URZ, UP1, !UPT ;  /* 0x000000ff0b0b7290 */ /* 0x000fe40008ffe4ff */
[----:B------:R-:W-:Y:S02]  /*121f0*/  UIADD3 UR13, UPT, UPT, UR14, 0x1, URZ ;  /* 0x000000010e0d7890 */ /* 0x000fe4000fffe0ff */
[----:B------:R-:W-:Y:S02]  /*12200*/  UIADD3.X UR12, UPT, UPT, URZ, UR11, URZ, UP0, !UPT ;  /* 0x0000000bff0c7290 */ /* 0x000fe400087fe4ff */
[----:B------:R-:W-:Y:S02]  /*12210*/  UIMAD UR11, UR14, UR5, UR19 ;  /* 0x000000050e0b72a4 */ /* 0x000fe4000f8e0213 */
[----:B------:R-:W-:-:S02]  /*12220*/  UIADD3 UR10, UP0, UPT, -UR18, UR6, URZ ;  /* 0x00000006120a7290 */ /* 0x000fc4000ff1e1ff */
[----:B------:R-:W-:Y:S02]  /*12230*/  UIMAD UR11, UR12, UR4, UR11 ;  /* 0x000000040c0b72a4 */ /* 0x000fe4000f8e020b */
[----:B------:R-:W-:Y:S02]  /*12240*/  UISETP.GE.U32.AND UP1, UPT, UR10, UR4, UPT ;  /* 0x000000040a00728c */ /* 0x000fe4000bf26070 */
[----:B------:R-:W-:Y:S02]  /*12250*/  UIADD3.X UR9, UPT, UPT, ~UR11, UR9, URZ, UP0, !UPT ;  /* 0x000000090b097290 */ /* 0x000fe400087fe5ff */
[----:B------:R-:W-:Y:S02]  /*12260*/  UIADD3 UR12, UP0, UPT, -UR4, UR10, URZ ;  /* 0x0000000a040c7290 */ /* 0x000fe4000ff1e1ff */
[----:B------:R-:W-:Y:S02]  /*12270*/  UISETP.GE.U32.AND.EX UP1, UPT, UR9, UR5, UPT, UP1 ;  /* 0x000000050900728c */ /* 0x000fe4000bf26110 */
[----:B------:R-:W-:-:S02]  /*12280*/  UIADD3.X UR11, UPT, UPT, ~UR5, UR9, URZ, UP0, !UPT ;  /* 0x00000009050b7290 */ /* 0x000fc400087fe5ff */
[----:B------:R-:W-:Y:S02]  /*12290*/  USEL UR12, UR12, UR10, UP1 ;  /* 0x0000000a0c0c7287 */ /* 0x000fe40008800000 */
[----:B------:R-:W-:Y:S02]  /*122a0*/  USEL UR11, UR11, UR9, UP1 ;  /* 0x000000090b0b7287 */ /* 0x000fe40008800000 */
[----:B------:R-:W-:Y:S02]  /*122b0*/  USEL UR13, UR13, UR14, UP1 ;  /* 0x0000000e0d0d7287 */ /* 0x000fe40008800000 */
[----:B------:R-:W-:Y:S02]  /*122c0*/  UISETP.GE.U32.AND UP1, UPT, UR12, UR4, UPT ;  /* 0x000000040c00728c */ /* 0x000fe4000bf26070 */
[----:B------:R-:W-:Y:S02]  /*122d0*/  UISETP.NE.U32.AND UP0, UPT, UR4, URZ, UPT ;  /* 0x000000ff0400728c */ /* 0x000fe4000bf05070 */
[----:B------:R-:W-:-:S02]  /*122e0*/  UIADD3 UR9, UPT, UPT, UR13, 0x1, URZ ;  /* 0x000000010d097890 */ /* 0x000fc4000fffe0ff */
[----:B------:R-:W-:Y:S02]  /*122f0*/  UISETP.GE.U32.AND.EX UP1, UPT, UR11, UR5, UPT, UP1 ;  /* 0x000000050b00728c */ /* 0x000fe4000bf26110 */
[----:B------:R-:W-:Y:S02]  /*12300*/  UISETP.NE.AND.EX UP0, UPT, UR5, URZ, UPT, UP0 ;  /* 0x000000ff0500728c */ /* 0x000fe4000bf05300 */
[----:B------:R-:W-:-:S04]  /*12310*/  USEL UR9, UR9, UR13, UP1 ;  /* 0x0000000d09097287 */ /* 0x000fc80008800000 */
[----:B------:R-:W-:Y:S01]  /*12320*/  USEL UR12, UR9, 0xffffffff, UP0 ;  /* 0xffffffff090c7887 */ /* 0x000fe20008000000 */
[----:B------:R-:W-:Y:S11]  /*12330*/  RET.REL.NODEC R2 `(_ZN7cutlass13device_kernelINS_4gemm6kernel13GemmUniversalINS1_17GroupProblemShapeIN4cute5tupleIJiiiEEEEENS1_10collective13CollectiveMmaINS1_40MainloopSm100ArrayTmaUmmaWarpSpecializedILi12ELi8ELi4ENS6_IJNS5_1CILi2EEENSC_ILi1EEESE_EEEEENS6_IJNSC_ILi128EEESH_NSC_ILi64EEEEEENS_10bfloat16_tEPNS6_IJlSE_NSC_ILi0EEEEEESK_SN_NS5_8TiledMMAINS5_8MMA_AtomIJNS5_26SM100_MMA_F16BF16_2x1SM_SSISK_SK_fLi128ELi128ELNS5_4UMMA5MajorE0ELSS_0ELNSR_7ScaleInE0ELST_0EEEEEENS5_6LayoutINS6_IJSE_SE_SE_EEENS6_IJSL_SL_SL_EEEEENS6_IJNS5_10UnderscoreES10_S10_EEEEENS5_18SM100_TMA_2SM_LOADENS5_14ComposedLayoutINS5_7SwizzleILi3ELi4ELi3EEENS5_18smem_ptr_flag_bitsILi16EEENSW_INS6_IJNSC_ILi8EEESI_EEENS6_IJSI_SE_EEEEEEEvNS5_8identityES13_S1D_vS1E_EENS_8epilogue10collective18CollectiveEpilogueINS1G_31Sm100PtrArrayTmaWarpSpecializedILi4ELi2ELi16ELb1ELb0EEEJNS6_IJSI_SH_SI_EEENS6_IJNSW_ISI_SE_EENSW_INS6_IJNSC_ILi16EEESD_EEENS6_IJSE_SI_EEEEEEEENS_6half_tEPNS6_IJSE_lSL_EEES1S_S1U_NS1G_6fusion15FusionCallbacksIS1K_NS1V_17LinearCombinationIS1S_fS1S_fLNS_15FloatRoundStyleE2EEES1L_S1R_JEEENS5_5SM1004TMEM4LOAD26SM100_TMEM_LOAD_16dp256b2xENS5_13SM90_TMA_LOADENS14_IS16_S18_NSW_INS6_IJSI_S19_EEES1P_EEEENS5_17SM75_U16x8_LDSM_TENS5_14SM90_TMA_STOREES28_NS5_17SM90_U16x8_STSM_TENS5_39AutoVectorizingCopyWithAssumedAlignmentILi128EEEEEEvvEEEEvNT_6ParamsE) ;  /* 0xfffffedc02307950 */ /* 0x000ff60003c3ffff */
.L_x_74:
[----:B------:R-:W-:Y:S01]  /*12340*/  MOV R30, R18 ;  /* 0x00000012001e7202 */ /* 0x000fe20000000f00 */
[----:B------:R-:W-:-:S04]  /*12350*/  IMAD.MOV.U32 R31, RZ, RZ, R3 ;  /* 0x000000ffff1f7224 */ /* 0x000fc800078e0003 */
[----:B------:R-:W1:Y:S08]  /*12360*/  I2F.U64.RP R22, R30 ;  /* 0x0000001e00167312 */ /* 0x000e700000309000 */
[----:B-1----:R-:W1:Y:S02]  /*12370*/  MUFU.RCP R24, R22 ;  /* 0x0000001600187308 */ /* 0x002e640000001000 */
[----:B-1----:R-:W-:-:S06]  /*12380*/  IADD3 R24, PT, PT, R24, 0x1ffffffe, RZ ;  /* 0x1ffffffe18187810 */ /* 0x002fcc0007ffe0ff */
[----:B------:R-:W1:Y:S02]  /*12390*/  F2I.U64.TRUNC R24, R24 ;  /* 0x0000001800187311 */ /* 0x000e64000020d800 */
[----:B-1----:R-:W-:Y:S01]  /*123a0*/  IMAD.WIDE.U32 R20, R24, R18, RZ ;  /* 0x0000001218147225 */ /* 0x002fe200078e00ff */
[----:B------:R-:W-:-:S03]  /*123b0*/  MOV R29, R24 ;  /* 0x00000018001d7202 */ /* 0x000fc60000000f00 */
[----:B------:R-:W-:Y:S01]  /*123c0*/  IMAD R21, R24, R3, R21 ;  /* 0x0000000318157224 */ /* 0x000fe200078e0215 */
[----:B------:R-:W-:-:S03]  /*123d0*/  IADD3 R27, P0, PT, RZ, -R20, RZ ;  /* 0x80000014ff1b7210 */ /* 0x000fc60007f1e0ff */
[----:B------:R-:W-:Y:S02]  /*123e0*/  IMAD R20, R25, R18, R21 ;  /* 0x0000001219147224 */ /* 0x000fe400078e0215 */
[----:B------:R-:W-:-:S04]  /*123f0*/  IMAD.HI.U32 R28, R24, R27, RZ ;  /* 0x0000001b181c7227 */ /* 0x000fc800078e00ff */
[----:B------:R-:W-:-:S04]  /*12400*/  IMAD.X R20, RZ, RZ, ~R20, P0 ;  /* 0x000000ffff147224 */ /* 0x000fc800000e0e14 */
[----:B------:R-:W-:-:S04]  /*12410*/  IMAD.WIDE.U32 R28, P2, R24, R20, R28 ;  /* 0x00000014181c7225 */ /* 0x000fc8000784001c */
[C---:B------:R-:W-:Y:S02]  /*12420*/  IMAD R26, R25.reuse, R20, RZ ;  /* 0x00000014191a7224 */ /* 0x040fe400078e02ff */
[----:B------:R-:W-:-:S04]  /*12430*/  IMAD.HI.U32 R27, P1, R25, R27, R28 ;  /* 0x0000001b191b7227 */ /* 0x000fc8000782001c */
[----:B------:R-:W-:Y:S01]  /*12440*/  IMAD.HI.U32 R20, R25, R20, RZ ;  /* 0x0000001419147227 */ /* 0x000fe200078e00ff */
[----:B------:R-:W-:-:S03]  /*12450*/  IADD3 R27, P0, PT, R26, R27, RZ ;  /* 0x0000001b1a1b7210 */ /* 0x000fc60007f1e0ff */
[----:B------:R-:W-:Y:S02]  /*12460*/  IMAD.X R25, R20, 0x1, R25, P2 ;  /* 0x0000000114197824 */ /* 0x000fe400010e0619 */
[----:B------:R-:W-:-:S03]  /*12470*/  IMAD.WIDE.U32 R28, R27, R18, RZ ;  /* 0x000000121b1c7225 */ /* 0x000fc600078e00ff */
[----:B------:R-:W-:Y:S01]  /*12480*/  IADD3.X R25, PT, PT, RZ, RZ, R25, P0, P1 ;  /* 0x000000ffff197210 */ /* 0x000fe200007e2419 */
[----:B------:R-:W-:Y:S01]  /*12490*/  IMAD R20, R27, R3, R29 ;  /* 0x000000031b147224 */ /* 0x000fe200078e021d */
[----:B------:R-:W-:-:S03]  /*124a0*/  IADD3 R21, P0, PT, RZ, -R28, RZ ;  /* 0x8000001cff157210 */ /* 0x000fc60007f1e0ff */
[----:B------:R-:W-:Y:S02]  /*124b0*/  IMAD R20, R25, R18, R20 ;  /* 0x0000001219147224 */ /* 0x000fe400078e0214 */
[----:B------:R-:W-:-:S03]  /*124c0*/  IMAD.HI.U32 R26, R27, R21, RZ ;  /* 0x000000151b1a7227 */ /* 0x000fc600078e00ff */
[----:B------:R-:W-:-:S05]  /*124d0*/  IADD3.X R20, PT, PT, RZ, ~R20, RZ, P0, !PT ;  /* 0x80000014ff147210 */ /* 0x000fca00007fe4ff */
[----:B------:R-:W-:-:S04]  /*124e0*/  IMAD.WIDE.U32 R26, P2, R27, R20, R26 ;  /* 0x000000141b1a7225 */ /* 0x000fc8000784001a */
[C---:B------:R-:W-:Y:S02]  /*124f0*/  IMAD R22, R25.reuse, R20, RZ ;  /* 0x0000001419167224 */ /* 0x040fe400078e02ff */
[----:B------:R-:W-:-:S04]  /*12500*/  IMAD.HI.U32 R21, P1, R25, R21, R26 ;  /* 0x0000001519157227 */ /* 0x000fc8000782001a */
[----:B------:R-:W-:Y:S02]  /*12510*/  HFMA2 R27, -RZ, RZ, 0, 0 ;  /* 0x00000000ff1b7431 */ /* 0x000fe400000001ff */
[----:B------:R-:W-:Y:S01]  /*12520*/  IMAD.HI.U32 R20, R25, R20, RZ ;  /* 0x0000001419147227 */ /* 0x000fe200078e00ff */
[----:B------:R-:W-:-:S03]  /*12530*/  IADD3 R24, P0, PT, R22, R21, RZ ;  /* 0x0000001516187210 */ /* 0x000fc60007f1e0ff */
[----:B------:R-:W-:Y:S02]  /*12540*/  IMAD.X R20, R20, 0x1, R25, P2 ;  /* 0x0000000114147824 */ /* 0x000fe400010e0619 */
[----:B------:R-:W-:-:S03]  /*12550*/  IMAD.HI.U32 R26, R24, R19, RZ ;  /* 0x00000013181a7227 */ /* 0x000fc600078e00ff */
[----:B------:R-:W-:Y:S01]  /*12560*/  IADD3.X R22, PT, PT, RZ, RZ, R20, P0, P1 ;  /* 0x000000ffff167210 */ /* 0x000fe200007e2414 */
[----:B------:R-:W-:-:S04]  /*12570*/  IMAD.WIDE.U32 R24, R24, R15, R26 ;  /* 0x0000000f18187225 */ /* 0x000fc800078e001a */
[C---:B------:R-:W-:Y:S02]  /*12580*/  IMAD R20, R22.reuse, R15, RZ ;  /* 0x0000000f16147224 */ /* 0x040fe400078e02ff */
[----:B------:R-:W-:-:S04]  /*12590*/  IMAD.HI.U32 R25, P1, R22, R19, R24 ;  /* 0x0000001316197227 */ /* 0x000fc80007820018 */
[----:B------:R-:W-:Y:S01]  /*125a0*/  IMAD.HI.U32 R21, R22, R15, RZ ;  /* 0x0000000f16157227 */ /* 0x000fe200078e00ff */
[----:B------:R-:W-:-:S04]  /*125b0*/  IADD3 R20, P0, PT, R20, R25, RZ ;  /* 0x0000001914147210 */ /* 0x000fc80007f1e0ff */
[----:B------:R-:W-:Y:S01]  /*125c0*/  IADD3.X R21, PT, PT, R21, RZ, RZ, P1, !PT ;  /* 0x000000ff15157210 */ /* 0x000fe20000ffe4ff */
[----:B------:R-:W-:-:S04]  /*125d0*/  IMAD.WIDE.U32 R24, R20, R18, RZ ;  /* 0x0000001214187225 */ /* 0x000fc800078e00ff */
[----:B------:R-:W-:Y:S01]  /*125e0*/  IMAD.X R22, RZ, RZ, R21, P0 ;  /* 0x000000ffff167224 */ /* 0x000fe200000e0615 */
[----:B------:R-:W-:Y:S01]  /*125f0*/  IADD3 R19, P0, PT, -R24, R19, RZ ;  /* 0x0000001318137210 */ /* 0x000fe20007f1e1ff */
[----:B------:R-:W-:-:S03]  /*12600*/  IMAD R21, R20, R3, R25 ;  /* 0x0000000314157224 */ /* 0x000fc600078e0219 */
[-C--:B------:R-:W-:Y:S01]  /*12610*/  ISETP.GE.U32.AND P2, PT, R19, R18.reuse, PT ;  /* 0x000000121300720c */ /* 0x080fe20003f46070 */
[----:B------:R-:W-:Y:S01]  /*12620*/  IMAD R22, R22, R18, R21 ;  /* 0x0000001216167224 */ /* 0x000fe200078e0215 */
[----:B------:R-:W-:Y:S01]  /*12630*/  IADD3 R24, P1, PT, -R18, R19, RZ ;  /* 0x0000001312187210 */ /* 0x000fe20007f3e1ff */
[----:B------:R-:W-:-:S03]  /*12640*/  VIADD R21, R20, 0x1 ;  /* 0x0000000114157836 */ /* 0x000fc60000000000 */
[----:B------:R-:W-:-:S04]  /*12650*/  IADD3.X R22, PT, PT, ~R22, R15, RZ, P0, !PT ;  /* 0x0000000f16167210 */ /* 0x000fc800007fe5ff */
[----:B------:R-:W-:Y:S02]  /*12660*/  ISETP.GE.U32.AND.EX P0, PT, R22, R3, PT, P2 ;  /* 0x000000031600720c */ /* 0x000fe40003f06120 */
[-C--:B------:R-:W-:Y:S02]  /*12670*/  IADD3.X R15, PT, PT, ~R3, R22.reuse, RZ, P1, !PT ;  /* 0x00000016030f7210 */ /* 0x080fe40000ffe5ff */
[----:B------:R-:W-:Y:S02]  /*12680*/  SEL R19, R24, R19, P0 ;  /* 0x0000001318137207 */ /* 0x000fe40000000000 */
[----:B------:R-:W-:Y:S02]  /*12690*/  SEL R22, R15, R22, P0 ;  /* 0x000000160f167207 */ /* 0x000fe40000000000 */
[----:B------:R-:W-:Y:S02]  /*126a0*/  SEL R21, R21, R20, P0 ;  /* 0x0000001415157207 */ /* 0x000fe40000000000 */
[----:B------:R-:W-:-:S02]  /*126b0*/  ISETP.GE.U32.AND P1, PT, R19, R18, PT ;  /* 0x000000121300720c */ /* 0x000fc40003f26070 */
[----:B------:R-:W-:Y:S02]  /*126c0*/  ISETP.NE.U32.AND P0, PT, R18, RZ, PT ;  /* 0x000000ff1200720c */ /* 0x000fe40003f05070 */
[----:B------:R-:W-:Y:S02]  /*126d0*/  IADD3 R20, PT, PT, R21, 0x1, RZ ;  /* 0x0000000115147810 */ /* 0x000fe40007ffe0ff */
[----:B------:R-:W-:Y:S02]  /*126e0*/  ISETP.GE.U32.AND.EX P1, PT, R22, R3, PT, P1 ;  /* 0x000000031600720c */ /* 0x000fe40003f26110 */
[----:B------:R-:W-:Y:S02]  /*126f0*/  ISETP.NE.AND.EX P0, PT, R3, RZ, PT, P0 ;  /* 0x000000ff0300720c */ /* 0x000fe40003f05300 */
[----:B------:R-:W-:Y:S02]  /*12700*/  MOV R3, 0x0 ;  /* 0x0000000000037802 */ /* 0x000fe40000000f00 */
[----:B------:R-:W-:-:S04]  /*12710*/  SEL R20, R20, R21, P1 ;  /* 0x0000001514147207 */ /* 0x000fc80000800000 */
[----:B------:R-:W-:Y:S01]  /*12720*/  SEL R20, R20, 0xffffffff, P0 ;  /* 0xffffffff14147807 */ /* 0x000fe20000000000 */
[----:B------:R-:W-:Y:S06]  /*12730*/  RET.REL.NODEC R2 `(_ZN7cutlass13device_kernelINS_4gemm6kernel13GemmUniversalINS1_17GroupProblemShapeIN4cute5tupleIJiiiEEEEENS1_10collective13CollectiveMmaINS1_40MainloopSm100ArrayTmaUmmaWarpSpecializedILi12ELi8ELi4ENS6_IJNS5_1CILi2EEENSC_ILi1EEESE_EEEEENS6_IJNSC_ILi128EEESH_NSC_ILi64EEEEEENS_10bfloat16_tEPNS6_IJlSE_NSC_ILi0EEEEEESK_SN_NS5_8TiledMMAINS5_8MMA_AtomIJNS5_26SM100_MMA_F16BF16_2x1SM_SSISK_SK_fLi128ELi128ELNS5_4UMMA5MajorE0ELSS_0ELNSR_7ScaleInE0ELST_0EEEEEENS5_6LayoutINS6_IJSE_SE_SE_EEENS6_IJSL_SL_SL_EEEEENS6_IJNS5_10UnderscoreES10_S10_EEEEENS5_18SM100_TMA_2SM_LOADENS5_14ComposedLayoutINS5_7SwizzleILi3ELi4ELi3EEENS5_18smem_ptr_flag_bitsILi16EEENSW_INS6_IJNSC_ILi8EEESI_EEENS6_IJSI_SE_EEEEEEEvNS5_8identityES13_S1D_vS1E_EENS_8epilogue10collective18CollectiveEpilogueINS1G_31Sm100PtrArrayTmaWarpSpecializedILi4ELi2ELi16ELb1ELb0EEEJNS6_IJSI_SH_SI_EEENS6_IJNSW_ISI_SE_EENSW_INS6_IJNSC_ILi16EEESD_EEENS6_IJSE_SI_EEEEEEEENS_6half_tEPNS6_IJSE_lSL_EEES1S_S1U_NS1G_6fusion15FusionCallbacksIS1K_NS1V_17LinearCombinationIS1S_fS1S_fLNS_15FloatRoundStyleE2EEES1L_S1R_JEEENS5_5SM1004TMEM4LOAD26SM100_TMEM_LOAD_16dp256b2xENS5_13SM90_TMA_LOADENS14_IS16_S18_NSW_INS6_IJSI_S19_EEES1P_EEEENS5_17SM75_U16x8_LDSM_TENS5_14SM90_TMA_STOREES28_NS5_17SM90_U16x8_STSM_TENS5_39AutoVectorizingCopyWithAssumedAlignmentILi128EEEEEEvvEEEEvNT_6ParamsE) ;  /* 0xfffffed802307950 */ /* 0x000fec0003c3ffff */
.L_x_318:
[----:B------:R-:W-:-:S00]  /*12740*/  BRA `(.L_x_318) ;  /* 0xfffffffc00fc7947 */ /* 0x000fc0000383ffff */
[----:B------:R-:W-:-:S00]  /*12750*/  NOP ;  /* 0x0000000000007918 */ /* 0x000fc00000000000 */
        /* <DEDUP_REMOVED lines=10> */
.L_x_330:


//--------------------- .nv.global.init           --------------------------
	.section	.nv.global.init,"aw",@progbits
.nv.global.init:
	.type		$str$26,@object
	.size		$str$26,($str$27 - $str$26)
$str$26:
        /*0000*/ 	.byte	0x28, 0x61, 0x64, 0x64, 0x72, 0x65, 0x73, 0x73, 0x20, 0x26, 0x20, 0x6d, 0x61, 0x73, 0x6b, 0x29
        /*0010*/ 	.byte	0x20, 0x3d, 0x3d, 0x20, 0x30, 0x00
	.type		$str$27,@object
	.size		$str$27,($str$25 - $str$27)
$str$27:
        /*0016*/ 	.byte	0x2f, 0x74, 0x6d, 0x70, 0x2f, 0x63, 0x75, 0x74, 0x6c, 0x61, 0x73, 0x73, 0x5f, 0x73, 0x77, 0x65
        /*0026*/ 	.byte	0x65, 0x70, 0x5f, 0x73, 0x72, 0x63, 0x2f, 0x69, 0x6e, 0x63, 0x6c, 0x75, 0x64, 0x65, 0x2f, 0x63
        /*0036*/ 	.byte	0x75, 0x74, 0x65, 0x2f, 0x70, 0x6f, 0x69, 0x6e, 0x74, 0x65, 0x72, 0x5f, 0x66, 0x6c, 0x61, 0x67
        /*0046*/ 	.byte	0x67, 0x65, 0x64, 0x2e, 0x68, 0x70, 0x70, 0x00
	.type		$str$25,@object
	.size		$str$25,($str$24 - $str$25)
$str$25:
        /*004e*/ 	.byte	0x2f, 0x74, 0x6d, 0x70, 0x2f, 0x63, 0x75, 0x74, 0x6c, 0x61, 0x73, 0x73, 0x5f, 0x73, 0x77, 0x65
        /*005e*/ 	.byte	0x65, 0x70, 0x5f, 0x73, 0x72, 0x63, 0x2f, 0x69, 0x6e, 0x63, 0x6c, 0x75, 0x64, 0x65, 0x2f, 0x63
        /*006e*/ 	.byte	0x75, 0x74, 0x65, 0x2f, 0x61, 0x74, 0x6f, 0x6d, 0x2f, 0x63, 0x6f, 0x70, 0x79, 0x5f, 0x74, 0x72
        /*007e*/ 	.byte	0x61, 0x69, 0x74, 0x73, 0x5f, 0x73, 0x6d, 0x31, 0x30, 0x30, 0x2e, 0x68, 0x70, 0x70, 0x00
	.type		$str$24,@object
	.size		$str$24,(__unnamed_1 - $str$24)
$str$24:
        /*008d*/ 	.byte	0x28, 0x28, 0x75, 0x69, 0x6e, 0x74, 0x33, 0x32, 0x5f, 0x74, 0x28, 0x74, 0x68, 0x72, 0x65, 0x61
        /*009d*/ 	.byte	0x64, 0x49, 0x64, 0x78, 0x2e, 0x78, 0x29, 0x20, 0x2f, 0x20, 0x33, 0x32, 0x29, 0x20, 0x25, 0x20
        /*00ad*/ 	.byte	0x34, 0x29, 0x20, 0x3d, 0x3d, 0x20, 0x28, 0x28, 0x28, 0x74, 0x6d, 0x65, 0x6d, 0x5f, 0x61, 0x64
        /*00bd*/ 	.byte	0x64, 0x72, 0x20, 0x3e, 0x3e, 0x20, 0x31, 0x36, 0x29, 0x20, 0x2f, 0x20, 0x33, 0x32, 0x29, 0x20
        /*00cd*/ 	.byte	0x25, 0x20, 0x34, 0x29, 0x00
	.type		__unnamed_1,@object
	.size		__unnamed_1,(__unnamed_2 - __unnamed_1)
__unnamed_1:
        /*00d2*/ 	.byte	0x61, 0x75, 0x74, 0x6f, 0x20, 0x63, 0x75, 0x74, 0x65, 0x3a, 0x3a, 0x61, 0x73, 0x5f, 0x70, 0x6f
        /* <DEDUP_REMOVED lines=24> */
        /*0262*/ 	.byte	0x3e, 0x3e, 0x3e, 0x5d, 0x00
	.type		__unnamed_2,@object
	.size		__unnamed_2,(.L_2 - __unnamed_2)
__unnamed_2:
        /* <DEDUP_REMOVED lines=42> */
        /*0507*/ 	.byte	0x3e, 0x5d, 0x00
.L_2:


//--------------------- .nv.shared._ZN7cutlass13device_kernelINS_4gemm6kernel13GemmUniversalINS1_17GroupProblemShapeIN4cute5tupleIJiiiEEEEENS1_10collective13CollectiveMmaINS1_40MainloopSm100ArrayTmaUmmaWarpSpecializedILi12ELi8ELi4ENS6_IJNS5_1CILi2EEENSC_ILi1EEESE_EEEEENS6_IJNSC_ILi128EEESH_NSC_ILi64EEEEEENS_10bfloat16_tEPNS6_IJlSE_NSC_ILi0EEEEEESK_SN_NS5_8TiledMMAINS5_8MMA_AtomIJNS5_26SM100_MMA_F16BF16_2x1SM_SSISK_SK_fLi128ELi128ELNS5_4UMMA5MajorE0ELSS_0ELNSR_7ScaleInE0ELST_0EEEEEENS5_6LayoutINS6_IJSE_SE_SE_EEENS6_IJSL_SL_SL_EEEEENS6_IJNS5_10UnderscoreES10_S10_EEEEENS5_18SM100_TMA_2SM_LOADENS5_14ComposedLayoutINS5_7SwizzleILi3ELi4ELi3EEENS5_18smem_ptr_flag_bitsILi16EEENSW_INS6_IJNSC_ILi8EEESI_EEENS6_IJSI_SE_EEEEEEEvNS5_8identityES13_S1D_vS1E_EENS_8epilogue10collective18CollectiveEpilogueINS1G_31Sm100PtrArrayTmaWarpSpecializedILi4ELi2ELi16ELb1ELb0EEEJNS6_IJSI_SH_SI_EEENS6_IJNSW_ISI_SE_EENSW_INS6_IJNSC_ILi16EEESD_EEENS6_IJSE_SI_EEEEEEEENS_6half_tEPNS6_IJSE_lSL_EEES1S_S1U_NS1G_6fusion15FusionCallbacksIS1K_NS1V_17LinearCombinationIS1S_fS1S_fLNS_15FloatRoundStyleE2EEES1L_S1R_JEEENS5_5SM1004TMEM4LOAD26SM100_TMEM_LOAD_16dp256b2xENS5_13SM90_TMA_LOADENS14_IS16_S18_NSW_INS6_IJSI_S19_EEES1P_EEEENS5_17SM75_U16x8_LDSM_TENS5_14SM90_TMA_STOREES28_NS5_17SM90_U16x8_STSM_TENS5_39AutoVectorizingCopyWithAssumedAlignmentILi128EEEEEEvvEEEEvNT_6ParamsE --------------------------
	.section	.nv.shared._ZN7cutlass13device_kernelINS_4gemm6kernel13GemmUniversalINS1_17GroupProblemShapeIN4cute5tupleIJiiiEEEEENS1_10collective13CollectiveMmaINS1_40MainloopSm100ArrayTmaUmmaWarpSpecializedILi12ELi8ELi4ENS6_IJNS5_1CILi2EEENSC_ILi1EEESE_EEEEENS6_IJNSC_ILi128EEESH_NSC_ILi64EEEEEENS_10bfloat16_tEPNS6_IJlSE_NSC_ILi0EEEEEESK_SN_NS5_8TiledMMAINS5_8MMA_AtomIJNS5_26SM100_MMA_F16BF16_2x1SM_SSISK_SK_fLi128ELi128ELNS5_4UMMA5MajorE0ELSS_0ELNSR_7ScaleInE0ELST_0EEEEEENS5_6LayoutINS6_IJSE_SE_SE_EEENS6_IJSL_SL_SL_EEEEENS6_IJNS5_10UnderscoreES10_S10_EEEEENS5_18SM100_TMA_2SM_LOADENS5_14ComposedLayoutINS5_7SwizzleILi3ELi4ELi3EEENS5_18smem_ptr_flag_bitsILi16EEENSW_INS6_IJNSC_ILi8EEESI_EEENS6_IJSI_SE_EEEEEEEvNS5_8identityES13_S1D_vS1E_EENS_8epilogue10collective18CollectiveEpilogueINS1G_31Sm100PtrArrayTmaWarpSpecializedILi4ELi2ELi16ELb1ELb0EEEJNS6_IJSI_SH_SI_EEENS6_IJNSW_ISI_SE_EENSW_INS6_IJNSC_ILi16EEESD_EEENS6_IJSE_SI_EEEEEEEENS_6half_tEPNS6_IJSE_lSL_EEES1S_S1U_NS1G_6fusion15FusionCallbacksIS1K_NS1V_17LinearCombinationIS1S_fS1S_fLNS_15FloatRoundStyleE2EEES1L_S1R_JEEENS5_5SM1004TMEM4LOAD26SM100_TMEM_LOAD_16dp256b2xENS5_13SM90_TMA_LOADENS14_IS16_S18_NSW_INS6_IJSI_S19_EEES1P_EEEENS5_17SM75_U16x8_LDSM_TENS5_14SM90_TMA_STOREES28_NS5_17SM90_U16x8_STSM_TENS5_39AutoVectorizingCopyWithAssumedAlignmentILi128EEEEEEvvEEEEvNT_6ParamsE,"aw",@nobits
	.sectionflags	@""
	.align	16
	.zero		1024


//--------------------- .nv.shared.reserved.0     --------------------------
	.section	.nv.shared.reserved.0,"aw",@nobits
	.weak		__nv_reservedSMEM_offset_0_alias
	.size		__nv_reservedSMEM_offset_0_alias, 0, 64
	.other		__nv_reservedSMEM_offset_0_alias,@"STO_CUDA_RESERVED_SHARED STV_DEFAULT"
__nv_reservedSMEM_offset_0_alias:
	.zero		0
.nv.shared.reserved.0:
	.zero		64
	.weak		__nv_reservedSMEM_tcgen05_partition
	.type		__nv_reservedSMEM_tcgen05_partition,@object
	.size		__nv_reservedSMEM_tcgen05_partition,(.L_0 - __nv_reservedSMEM_tcgen05_partition)
__nv_reservedSMEM_tcgen05_partition:
	.zero		32
.L_0:


//--------------------- .nv.global                --------------------------
	.section	.nv.global,"aw",@nobits
.nv.global:
	.type		_ZN39_INTERNAL_58483157_4_k_cu_6321404c_25494cute1_E,@object
	.size		_ZN39_INTERNAL_58483157_4_k_cu_6321404c_25494cute1_E,(_ZN39_INTERNAL_58483157_4_k_cu_6321404c_25494cuda3std3__45__cpo6cbeginE - _ZN39_INTERNAL_58483157_4_k_cu_6321404c_25494cute1_E)
_ZN39_INTERNAL_58483157_4_k_cu_6321404c_25494cute1_E:
	.zero		1
	.type		_ZN39_INTERNAL_58483157_4_k_cu_6321404c_25494cuda3std3__45__cpo6cbeginE,@object
	.size		_ZN39_INTERNAL_58483157_4_k_cu_6321404c_25494cuda3std3__45__cpo6cbeginE,(_ZN39_INTERNAL_58483157_4_k_cu_6321404c_25494cuda3std3__48in_placeE - _ZN39_INTERNAL_58483157_4_k_cu_6321404c_25494cuda3std3__45__cpo6cbeginE)
_ZN39_INTERNAL_58483157_4_k_cu_6321404c_25494cuda3std3__45__cpo6cbeginE:
	.zero		1
	.type		_ZN39_INTERNAL_58483157_4_k_cu_6321404c_25494cuda3std3__48in_placeE,@object
	.size		_ZN39_INTERNAL_58483157_4_k_cu_6321404c_25494cuda3std3__48in_placeE,(_ZN39_INTERNAL_58483157_4_k_cu_6321404c_25494cuda3std6ranges3__45__cpo9iter_moveE - _ZN39_INTERNAL_58483157_4_k_cu_6321404c_25494cuda3std3__48in_placeE)
_ZN39_INTERNAL_58483157_4_k_cu_6321404c_25494cuda3std3__48in_placeE:
	.zero		1
	.type		_ZN39_INTERNAL_58483157_4_k_cu_6321404c_25494cuda3std6ranges3__45__cpo9iter_moveE,@object
	.size		_ZN39_INTERNAL_58483157_4_k_cu_6321404c_25494cuda3std6ranges3__45__cpo9iter_moveE,(_ZN39_INTERNAL_58483157_4_k_cu_6321404c_25494cuda3std3__45__cpo5beginE - _ZN39_INTERNAL_58483157_4_k_cu_6321404c_25494cuda3std6ranges3__45__cpo9iter_moveE)
_ZN39_INTERNAL_58483157_4_k_cu_6321404c_25494cuda3std6ranges3__45__cpo9iter_moveE:
	.zero		1
	.type		_ZN39_INTERNAL_58483157_4_k_cu_6321404c_25494cuda3std3__45__cpo5beginE,@object
	.size		_ZN39_INTERNAL_58483157_4_k_cu_6321404c_25494cuda3std3__45__cpo5beginE,(_ZN39_INTERNAL_58483157_4_k_cu_6321404c_25494cuda3std3__441_GLOBAL__N__58483157_4_k_cu_6321404c_25496ignoreE - _ZN39_INTERNAL_58483157_4_k_cu_6321404c_25494cuda3std3__45__cpo5beginE)
_ZN39_INTERNAL_58483157_4_k_cu_6321404c_25494cuda3std3__45__cpo5beginE:
	.zero		1
	.type		_ZN39_INTERNAL_58483157_4_k_cu_6321404c_25494cuda3std3__441_GLOBAL__N__58483157_4_k_cu_6321404c_25496ignoreE,@object
	.size		_ZN39_INTERNAL_58483157_4_k_cu_6321404c_25494cuda3std3__441_GLOBAL__N__58483157_4_k_cu_6321404c_25496ignoreE,(_ZN39_INTERNAL_58483157_4_k_cu_6321404c_25494cute7productE - _ZN39_INTERNAL_58483157_4_k_cu_6321404c_25494cuda3std3__441_GLOBAL__N__58483157_4_k_cu_6321404c_25496ignoreE)
_ZN39_INTERNAL_58483157_4_k_cu_6321404c_25494cuda3std3__441_GLOBAL__N__58483157_4_k_cu_6321404c_25496ignoreE:
	.zero		1
	.type		_ZN39_INTERNAL_58483157_4_k_cu_6321404c_25494cute7productE,@object
	.size		_ZN39_INTERNAL_58483157_4_k_cu_6321404c_25494cute7productE,(_ZN39_INTERNAL_58483157_4_k_cu_6321404c_25494cuda3std3__45__cpo3endE - _ZN39_INTERNAL_58483157_4_k_cu_6321404c_25494cute7productE)
_ZN39_INTERNAL_58483157_4_k_cu_6321404c_25494cute7productE:
	.zero		1
	.type		_ZN39_INTERNAL_58483157_4_k_cu_6321404c_25494cuda3std3__45__cpo3endE,@object
	.size		_ZN39_INTERNAL_58483157_4_k_cu_6321404c_25494cuda3std3__45__cpo3endE,(_ZN39_INTERNAL_58483157_4_k_cu_6321404c_25494cuda3std3__419piecewise_constructE - _ZN39_INTERNAL_58483157_4_k_cu_6321404c_25494cuda3std3__45__cpo3endE)
_ZN39_INTERNAL_58483157_4_k_cu_6321404c_25494cuda3std3__45__cpo3endE:
	.zero		1
	.type		_ZN39_INTERNAL_58483157_4_k_cu_6321404c_25494cuda3std3__419piecewise_constructE,@object
	.size		_ZN39_INTERNAL_58483157_4_k_cu_6321404c_25494cuda3std3__419piecewise_constructE,(_ZN39_INTERNAL_58483157_4_k_cu_6321404c_25494cuda3std3__45__cpo4cendE - _ZN39_INTERNAL_58483157_4_k_cu_6321404c_25494cuda3std3__419piecewise_constructE)
_ZN39_INTERNAL_58483157_4_k_cu_6321404c_25494cuda3std3__419piecewise_constructE:
	.zero		1
	.type		_ZN39_INTERNAL_58483157_4_k_cu_6321404c_25494cuda3std3__45__cpo4cendE,@object
	.size		_ZN39_INTERNAL_58483157_4_k_cu_6321404c_25494cuda3std3__45__cpo4cendE,(_ZN39_INTERNAL_58483157_4_k_cu_6321404c_25494cuda3std6ranges3__45__cpo4swapE - _ZN39_INTERNAL_58483157_4_k_cu_6321404c_25494cuda3std3__45__cpo4cendE)
_ZN39_INTERNAL_58483157_4_k_cu_6321404c_25494cuda3std3__45__cpo4cendE:
	.zero		1
	.type		_ZN39_INTERNAL_58483157_4_k_cu_6321404c_25494cuda3std6ranges3__45__cpo4swapE,@object
	.size		_ZN39_INTERNAL_58483157_4_k_cu_6321404c_25494cuda3std6ranges3__45__cpo4swapE,(.L_10 - _ZN39_INTERNAL_58483157_4_k_cu_6321404c_25494cuda3std6ranges3__45__cpo4swapE)
_ZN39_INTERNAL_58483157_4_k_cu_6321404c_25494cuda3std6ranges3__45__cpo4swapE:
	.zero		1
.L_10:


//--------------------- .nv.constant0._ZN7cutlass13device_kernelINS_4gemm6kernel13GemmUniversalINS1_17GroupProblemShapeIN4cute5tupleIJiiiEEEEENS1_10collective13CollectiveMmaINS1_40MainloopSm100ArrayTmaUmmaWarpSpecializedILi12ELi8ELi4ENS6_IJNS5_1CILi2EEENSC_ILi1EEESE_EEEEENS6_IJNSC_ILi128EEESH_NSC_ILi64EEEEEENS_10bfloat16_tEPNS6_IJlSE_NSC_ILi0EEEEEESK_SN_NS5_8TiledMMAINS5_8MMA_AtomIJNS5_26SM100_MMA_F16BF16_2x1SM_SSISK_SK_fLi128ELi128ELNS5_4UMMA5MajorE0ELSS_0ELNSR_7ScaleInE0ELST_0EEEEEENS5_6LayoutINS6_IJSE_SE_SE_EEENS6_IJSL_SL_SL_EEEEENS6_IJNS5_10UnderscoreES10_S10_EEEEENS5_18SM100_TMA_2SM_LOADENS5_14ComposedLayoutINS5_7SwizzleILi3ELi4ELi3EEENS5_18smem_ptr_flag_bitsILi16EEENSW_INS6_IJNSC_ILi8EEESI_EEENS6_IJSI_SE_EEEEEEEvNS5_8identityES13_S1D_vS1E_EENS_8epilogue10collective18CollectiveEpilogueINS1G_31Sm100PtrArrayTmaWarpSpecializedILi4ELi2ELi16ELb1ELb0EEEJNS6_IJSI_SH_SI_EEENS6_IJNSW_ISI_SE_EENSW_INS6_IJNSC_ILi16EEESD_EEENS6_IJSE_SI_EEEEEEEENS_6half_tEPNS6_IJSE_lSL_EEES1S_S1U_NS1G_6fusion15FusionCallbacksIS1K_NS1V_17LinearCombinationIS1S_fS1S_fLNS_15FloatRoundStyleE2EEES1L_S1R_JEEENS5_5SM1004TMEM4LOAD26SM100_TMEM_LOAD_16dp256b2xENS5_13SM90_TMA_LOADENS14_IS16_S18_NSW_INS6_IJSI_S19_EEES1P_EEEENS5_17SM75_U16x8_LDSM_TENS5_14SM90_TMA_STOREES28_NS5_17SM90_U16x8_STSM_TENS5_39AutoVectorizingCopyWithAssumedAlignmentILi128EEEEEEvvEEEEvNT_6ParamsE --------------------------
	.section	.nv.constant0._ZN7cutlass13device_kernelINS_4gemm6kernel13GemmUniversalINS1_17GroupProblemShapeIN4cute5tupleIJiiiEEEEENS1_10collective13CollectiveMmaINS1_40MainloopSm100ArrayTmaUmmaWarpSpecializedILi12ELi8ELi4ENS6_IJNS5_1CILi2EEENSC_ILi1EEESE_EEEEENS6_IJNSC_ILi128EEESH_NSC_ILi64EEEEEENS_10bfloat16_tEPNS6_IJlSE_NSC_ILi0EEEEEESK_SN_NS5_8TiledMMAINS5_8MMA_AtomIJNS5_26SM100_MMA_F16BF16_2x1SM_SSISK_SK_fLi128ELi128ELNS5_4UMMA5MajorE0ELSS_0ELNSR_7ScaleInE0ELST_0EEEEEENS5_6LayoutINS6_IJSE_SE_SE_EEENS6_IJSL_SL_SL_EEEEENS6_IJNS5_10UnderscoreES10_S10_EEEEENS5_18SM100_TMA_2SM_LOADENS5_14ComposedLayoutINS5_7SwizzleILi3ELi4ELi3EEENS5_18smem_ptr_flag_bitsILi16EEENSW_INS6_IJNSC_ILi8EEESI_EEENS6_IJSI_SE_EEEEEEEvNS5_8identityES13_S1D_vS1E_EENS_8epilogue10collective18CollectiveEpilogueINS1G_31Sm100PtrArrayTmaWarpSpecializedILi4ELi2ELi16ELb1ELb0EEEJNS6_IJSI_SH_SI_EEENS6_IJNSW_ISI_SE_EENSW_INS6_IJNSC_ILi16EEESD_EEENS6_IJSE_SI_EEEEEEEENS_6half_tEPNS6_IJSE_lSL_EEES1S_S1U_NS1G_6fusion15FusionCallbacksIS1K_NS1V_17LinearCombinationIS1S_fS1S_fLNS_15FloatRoundStyleE2EEES1L_S1R_JEEENS5_5SM1004TMEM4LOAD26SM100_TMEM_LOAD_16dp256b2xENS5_13SM90_TMA_LOADENS14_IS16_S18_NSW_INS6_IJSI_S19_EEES1P_EEEENS5_17SM75_U16x8_LDSM_TENS5_14SM90_TMA_STOREES28_NS5_17SM90_U16x8_STSM_TENS5_39AutoVectorizingCopyWithAssumedAlignmentILi128EEEEEEvvEEEEvNT_6ParamsE,"a",@progbits
	.sectionflags	@""
	.align	4
.nv.constant0._ZN7cutlass13device_kernelINS_4gemm6kernel13GemmUniversalINS1_17GroupProblemShapeIN4cute5tupleIJiiiEEEEENS1_10collective13CollectiveMmaINS1_40MainloopSm100ArrayTmaUmmaWarpSpecializedILi12ELi8ELi4ENS6_IJNS5_1CILi2EEENSC_ILi1EEESE_EEEEENS6_IJNSC_ILi128EEESH_NSC_ILi64EEEEEENS_10bfloat16_tEPNS6_IJlSE_NSC_ILi0EEEEEESK_SN_NS5_8TiledMMAINS5_8MMA_AtomIJNS5_26SM100_MMA_F16BF16_2x1SM_SSISK_SK_fLi128ELi128ELNS5_4UMMA5MajorE0ELSS_0ELNSR_7ScaleInE0ELST_0EEEEEENS5_6LayoutINS6_IJSE_SE_SE_EEENS6_IJSL_SL_SL_EEEEENS6_IJNS5_10UnderscoreES10_S10_EEEEENS5_18SM100_TMA_2SM_LOADENS5_14ComposedLayoutINS5_7SwizzleILi3ELi4ELi3EEENS5_18smem_ptr_flag_bitsILi16EEENSW_INS6_IJNSC_ILi8EEESI_EEENS6_IJSI_SE_EEEEEEEvNS5_8identityES13_S1D_vS1E_EENS_8epilogue10collective18CollectiveEpilogueINS1G_31Sm100PtrArrayTmaWarpSpecializedILi4ELi2ELi16ELb1ELb0EEEJNS6_IJSI_SH_SI_EEENS6_IJNSW_ISI_SE_EENSW_INS6_IJNSC_ILi16EEESD_EEENS6_IJSE_SI_EEEEEEEENS_6half_tEPNS6_IJSE_lSL_EEES1S_S1U_NS1G_6fusion15FusionCallbacksIS1K_NS1V_17LinearCombinationIS1S_fS1S_fLNS_15FloatRoundStyleE2EEES1L_S1R_JEEENS5_5SM1004TMEM4LOAD26SM100_TMEM_LOAD_16dp256b2xENS5_13SM90_TMA_LOADENS14_IS16_S18_NSW_INS6_IJSI_S19_EEES1P_EEEENS5_17SM75_U16x8_LDSM_TENS5_14SM90_TMA_STOREES28_NS5_17SM90_U16x8_STSM_TENS5_39AutoVectorizingCopyWithAssumedAlignmentILi128EEEEEEvvEEEEvNT_6ParamsE:
	.zero		3200


//--------------------- SYMBOLS --------------------------

	.type		.nv.reservedSmem.offset0,@object
	.size		.nv.reservedSmem.offset0,0x4
	.type		.nv.reservedSmem.cap,@object
	.size		.nv.reservedSmem.cap,0x4
	.type		__assertfail,@function
